	.target	sm_80

	.elftype	@"ET_EXEC"


//--------------------- .note.nv.tkinfo           --------------------------
	.section	.note.nv.tkinfo,"",@"SHT_NOTE"
	.sectionflags	@"SHF_NOTE_NV_TKINFO"
	.tkinfo
        /*0018*/ 	.word	0x00000002
        /*0030*/ 	.string	""
        /*0030*/ 	.string	"ptxas"
        /*0030*/ 	.string	"Cuda compilation tools, release 13.0, V13.0.88"
        /*0030*/ 	.string	"Build cuda_13.0.r13.0/compiler.36424714_0"
        /*0030*/ 	.string	"-arch sm_80 -m 64 "



//--------------------- .note.nv.cuinfo           --------------------------
	.section	.note.nv.cuinfo,"",@"SHT_NOTE"
	.sectionflags	@"SHF_NOTE_NV_CUINFO"
        /*0018*/ 	.short	0x0002
        /*001a*/ 	.short	0x0050
        /*001c*/ 	.short	0x0082
	.zero		2


//--------------------- .nv.info                  --------------------------
	.section	.nv.info,"",@"SHT_CUDA_INFO"
	.align	4


	//----- nvinfo : EIATTR_REGCOUNT
	.align		4
        /*0000*/ 	.byte	0x04, 0x2f
        /*0002*/ 	.short	(.L_38 - .L_37)
	.align		4
.L_37:
        /*0004*/ 	.word	index@(_ZN2at6native63_GLOBAL__N__7310b794_30_DistributionGeometricKernel_cu_fa6e70a443distribution_elementwise_grid_stride_kernelIfLi4EZNS0_9templates4cuda21uniform_and_transformIhfPNS_17CUDAGeneratorImplEZZZNS4_16geometric_kernelIS7_EEvRNS_18TensorIteratorBaseEdT_ENKUlvE_clEvENKUlvE_clEvEUlfE_EEvSA_T1_T2_EUlP24curandStatePhilox4_32_10E_ZNS1_27distribution_nullary_kernelIhf7double2S7_SJ_SE_EEvSA_SG_RKT3_T4_EUlifE_EEvlNS_15PhiloxCudaStateESF_SG_)
        /*0008*/ 	.word	0x00000030


	//----- nvinfo : EIATTR_FRAME_SIZE
	.align		4
.L_38:
        /*000c*/ 	.byte	0x04, 0x11
        /*000e*/ 	.short	(.L_40 - .L_39)
	.align		4
.L_39:
        /*0010*/ 	.word	index@($__internal_39_$__cuda_sm20_div_s64)
        /*0014*/ 	.word	0x00000000


	//----- nvinfo : EIATTR_FRAME_SIZE
	.align		4
.L_40:
        /*0018*/ 	.byte	0x04, 0x11
        /*001a*/ 	.short	(.L_42 - .L_41)
	.align		4
.L_41:
        /*001c*/ 	.word	index@(_ZN2at6native63_GLOBAL__N__7310b794_30_DistributionGeometricKernel_cu_fa6e70a443distribution_elementwise_grid_stride_kernelIfLi4EZNS0_9templates4cuda21uniform_and_transformIhfPNS_17CUDAGeneratorImplEZZZNS4_16geometric_kernelIS7_EEvRNS_18TensorIteratorBaseEdT_ENKUlvE_clEvENKUlvE_clEvEUlfE_EEvSA_T1_T2_EUlP24curandStatePhilox4_32_10E_ZNS1_27distribution_nullary_kernelIhf7double2S7_SJ_SE_EEvSA_SG_RKT3_T4_EUlifE_EEvlNS_15PhiloxCudaStateESF_SG_)
        /*0020*/ 	.word	0x00000000


	//----- nvinfo : EIATTR_REGCOUNT
	.align		4
.L_42:
        /*0024*/ 	.byte	0x04, 0x2f
        /*0026*/ 	.short	(.L_44 - .L_43)
	.align		4
.L_43:
        /*0028*/ 	.word	index@(_ZN2at6native63_GLOBAL__N__7310b794_30_DistributionGeometricKernel_cu_fa6e70a443distribution_elementwise_grid_stride_kernelIfLi4EZNS0_9templates4cuda21uniform_and_transformIhfPNS_17CUDAGeneratorImplEZZZNS4_16geometric_kernelIS7_EEvRNS_18TensorIteratorBaseEdT_ENKUlvE_clEvENKUlvE_clEvEUlfE_EEvSA_T1_T2_EUlP24curandStatePhilox4_32_10E_ZNS1_27distribution_nullary_kernelIhf7double2S7_SJ_SE_EEvSA_SG_RKT3_T4_EUlifE0_EEvlNS_15PhiloxCudaStateESF_SG_)
        /*002c*/ 	.word	0x00000028


	//----- nvinfo : EIATTR_FRAME_SIZE
	.align		4
.L_44:
        /*0030*/ 	.byte	0x04, 0x11
        /*0032*/ 	.short	(.L_46 - .L_45)
	.align		4
.L_45:
        /*0034*/ 	.word	index@($__internal_38_$__cuda_sm20_div_s64)
        /*0038*/ 	.word	0x00000000


	//----- nvinfo : EIATTR_FRAME_SIZE
	.align		4
.L_46:
        /*003c*/ 	.byte	0x04, 0x11
        /*003e*/ 	.short	(.L_48 - .L_47)
	.align		4
.L_47:
        /*0040*/ 	.word	index@(_ZN2at6native63_GLOBAL__N__7310b794_30_DistributionGeometricKernel_cu_fa6e70a443distribution_elementwise_grid_stride_kernelIfLi4EZNS0_9templates4cuda21uniform_and_transformIhfPNS_17CUDAGeneratorImplEZZZNS4_16geometric_kernelIS7_EEvRNS_18TensorIteratorBaseEdT_ENKUlvE_clEvENKUlvE_clEvEUlfE_EEvSA_T1_T2_EUlP24curandStatePhilox4_32_10E_ZNS1_27distribution_nullary_kernelIhf7double2S7_SJ_SE_EEvSA_SG_RKT3_T4_EUlifE0_EEvlNS_15PhiloxCudaStateESF_SG_)
        /*0044*/ 	.word	0x00000000


	//----- nvinfo : EIATTR_REGCOUNT
	.align		4
.L_48:
        /*0048*/ 	.byte	0x04, 0x2f
        /*004a*/ 	.short	(.L_50 - .L_49)
	.align		4
.L_49:
        /*004c*/ 	.word	index@(_ZN2at6native63_GLOBAL__N__7310b794_30_DistributionGeometricKernel_cu_fa6e70a443distribution_elementwise_grid_stride_kernelIfLi4EZNS0_9templates4cuda21uniform_and_transformIhfPNS_17CUDAGeneratorImplEZZZNS4_16geometric_kernelIS7_EEvRNS_18TensorIteratorBaseEdT_ENKUlvE_clEvENKUlvE_clEvEUlfE_EEvSA_T1_T2_EUlP24curandStatePhilox4_32_10E0_ZNS1_27distribution_nullary_kernelIhf6float4S7_SJ_SE_EEvSA_SG_RKT3_T4_EUlifE_EEvlNS_15PhiloxCudaStateESF_SG_)
        /*0050*/ 	.word	0x00000034


	//----- nvinfo : EIATTR_FRAME_SIZE
	.align		4
.L_50:
        /*0054*/ 	.byte	0x04, 0x11
        /*0056*/ 	.short	(.L_52 - .L_51)
	.align		4
.L_51:
        /*0058*/ 	.word	index@($__internal_37_$__cuda_sm20_div_s64)
        /*005c*/ 	.word	0x00000000


	//----- nvinfo : EIATTR_FRAME_SIZE
	.align		4
.L_52:
        /*0060*/ 	.byte	0x04, 0x11
        /*0062*/ 	.short	(.L_54 - .L_53)
	.align		4
.L_53:
        /*0064*/ 	.word	index@(_ZN2at6native63_GLOBAL__N__7310b794_30_DistributionGeometricKernel_cu_fa6e70a443distribution_elementwise_grid_stride_kernelIfLi4EZNS0_9templates4cuda21uniform_and_transformIhfPNS_17CUDAGeneratorImplEZZZNS4_16geometric_kernelIS7_EEvRNS_18TensorIteratorBaseEdT_ENKUlvE_clEvENKUlvE_clEvEUlfE_EEvSA_T1_T2_EUlP24curandStatePhilox4_32_10E0_ZNS1_27distribution_nullary_kernelIhf6float4S7_SJ_SE_EEvSA_SG_RKT3_T4_EUlifE_EEvlNS_15PhiloxCudaStateESF_SG_)
        /*0068*/ 	.word	0x00000000


	//----- nvinfo : EIATTR_REGCOUNT
	.align		4
.L_54:
        /*006c*/ 	.byte	0x04, 0x2f
        /*006e*/ 	.short	(.L_56 - .L_55)
	.align		4
.L_55:
        /*0070*/ 	.word	index@(_ZN2at6native63_GLOBAL__N__7310b794_30_DistributionGeometricKernel_cu_fa6e70a443distribution_elementwise_grid_stride_kernelIfLi4EZNS0_9templates4cuda21uniform_and_transformIhfPNS_17CUDAGeneratorImplEZZZNS4_16geometric_kernelIS7_EEvRNS_18TensorIteratorBaseEdT_ENKUlvE_clEvENKUlvE_clEvEUlfE_EEvSA_T1_T2_EUlP24curandStatePhilox4_32_10E0_ZNS1_27distribution_nullary_kernelIhf6float4S7_SJ_SE_EEvSA_SG_RKT3_T4_EUlifE0_EEvlNS_15PhiloxCudaStateESF_SG_)
        /*0074*/ 	.word	0x00000028


	//----- nvinfo : EIATTR_FRAME_SIZE
	.align		4
.L_56:
        /*0078*/ 	.byte	0x04, 0x11
        /*007a*/ 	.short	(.L_58 - .L_57)
	.align		4
.L_57:
        /*007c*/ 	.word	index@($__internal_36_$__cuda_sm20_div_s64)
        /*0080*/ 	.word	0x00000000


	//----- nvinfo : EIATTR_FRAME_SIZE
	.align		4
.L_58:
        /*0084*/ 	.byte	0x04, 0x11
        /*0086*/ 	.short	(.L_60 - .L_59)
	.align		4
.L_59:
        /*0088*/ 	.word	index@(_ZN2at6native63_GLOBAL__N__7310b794_30_DistributionGeometricKernel_cu_fa6e70a443distribution_elementwise_grid_stride_kernelIfLi4EZNS0_9templates4cuda21uniform_and_transformIhfPNS_17CUDAGeneratorImplEZZZNS4_16geometric_kernelIS7_EEvRNS_18TensorIteratorBaseEdT_ENKUlvE_clEvENKUlvE_clEvEUlfE_EEvSA_T1_T2_EUlP24curandStatePhilox4_32_10E0_ZNS1_27distribution_nullary_kernelIhf6float4S7_SJ_SE_EEvSA_SG_RKT3_T4_EUlifE0_EEvlNS_15PhiloxCudaStateESF_SG_)
        /*008c*/ 	.word	0x00000000


	//----- nvinfo : EIATTR_REGCOUNT
	.align		4
.L_60:
        /*0090*/ 	.byte	0x04, 0x2f
        /*0092*/ 	.short	(.L_62 - .L_61)
	.align		4
.L_61:
        /*0094*/ 	.word	index@(_ZN2at6native63_GLOBAL__N__7310b794_30_DistributionGeometricKernel_cu_fa6e70a443distribution_elementwise_grid_stride_kernelIfLi4EZNS0_9templates4cuda21uniform_and_transformIafPNS_17CUDAGeneratorImplEZZZNS4_16geometric_kernelIS7_EEvRNS_18TensorIteratorBaseEdT_ENKUlvE_clEvENKUlvE0_clEvEUlfE_EEvSA_T1_T2_EUlP24curandStatePhilox4_32_10E_ZNS1_27distribution_nullary_kernelIaf7double2S7_SJ_SE_EEvSA_SG_RKT3_T4_EUlifE_EEvlNS_15PhiloxCudaStateESF_SG_)
        /*0098*/ 	.word	0x00000030


	//----- nvinfo : EIATTR_FRAME_SIZE
	.align		4
.L_62:
        /*009c*/ 	.byte	0x04, 0x11
        /*009e*/ 	.short	(.L_64 - .L_63)
	.align		4
.L_63:
        /*00a0*/ 	.word	index@($__internal_35_$__cuda_sm20_div_s64)
        /*00a4*/ 	.word	0x00000000


	//----- nvinfo : EIATTR_FRAME_SIZE
	.align		4
.L_64:
        /*00a8*/ 	.byte	0x04, 0x11
        /*00aa*/ 	.short	(.L_66 - .L_65)
	.align		4
.L_65:
        /*00ac*/ 	.word	index@(_ZN2at6native63_GLOBAL__N__7310b794_30_DistributionGeometricKernel_cu_fa6e70a443distribution_elementwise_grid_stride_kernelIfLi4EZNS0_9templates4cuda21uniform_and_transformIafPNS_17CUDAGeneratorImplEZZZNS4_16geometric_kernelIS7_EEvRNS_18TensorIteratorBaseEdT_ENKUlvE_clEvENKUlvE0_clEvEUlfE_EEvSA_T1_T2_EUlP24curandStatePhilox4_32_10E_ZNS1_27distribution_nullary_kernelIaf7double2S7_SJ_SE_EEvSA_SG_RKT3_T4_EUlifE_EEvlNS_15PhiloxCudaStateESF_SG_)
        /*00b0*/ 	.word	0x00000000


	//----- nvinfo : EIATTR_REGCOUNT
	.align		4
.L_66:
        /*00b4*/ 	.byte	0x04, 0x2f
        /*00b6*/ 	.short	(.L_68 - .L_67)
	.align		4
.L_67:
        /*00b8*/ 	.word	index@(_ZN2at6native63_GLOBAL__N__7310b794_30_DistributionGeometricKernel_cu_fa6e70a443distribution_elementwise_grid_stride_kernelIfLi4EZNS0_9templates4cuda21uniform_and_transformIafPNS_17CUDAGeneratorImplEZZZNS4_16geometric_kernelIS7_EEvRNS_18TensorIteratorBaseEdT_ENKUlvE_clEvENKUlvE0_clEvEUlfE_EEvSA_T1_T2_EUlP24curandStatePhilox4_32_10E_ZNS1_27distribution_nullary_kernelIaf7double2S7_SJ_SE_EEvSA_SG_RKT3_T4_EUlifE0_EEvlNS_15PhiloxCudaStateESF_SG_)
        /*00bc*/ 	.word	0x00000028


	//----- nvinfo : EIATTR_FRAME_SIZE
	.align		4
.L_68:
        /*00c0*/ 	.byte	0x04, 0x11
        /*00c2*/ 	.short	(.L_70 - .L_69)
	.align		4
.L_69:
        /*00c4*/ 	.word	index@($__internal_34_$__cuda_sm20_div_s64)
        /*00c8*/ 	.word	0x00000000


	//----- nvinfo : EIATTR_FRAME_SIZE
	.align		4
.L_70:
        /*00cc*/ 	.byte	0x04, 0x11
        /*00ce*/ 	.short	(.L_72 - .L_71)
	.align		4
.L_71:
        /*00d0*/ 	.word	index@(_ZN2at6native63_GLOBAL__N__7310b794_30_DistributionGeometricKernel_cu_fa6e70a443distribution_elementwise_grid_stride_kernelIfLi4EZNS0_9templates4cuda21uniform_and_transformIafPNS_17CUDAGeneratorImplEZZZNS4_16geometric_kernelIS7_EEvRNS_18TensorIteratorBaseEdT_ENKUlvE_clEvENKUlvE0_clEvEUlfE_EEvSA_T1_T2_EUlP24curandStatePhilox4_32_10E_ZNS1_27distribution_nullary_kernelIaf7double2S7_SJ_SE_EEvSA_SG_RKT3_T4_EUlifE0_EEvlNS_15PhiloxCudaStateESF_SG_)
        /*00d4*/ 	.word	0x00000000


	//----- nvinfo : EIATTR_REGCOUNT
	.align		4
.L_72:
        /*00d8*/ 	.byte	0x04, 0x2f
        /*00da*/ 	.short	(.L_74 - .L_73)
	.align		4
.L_73:
        /*00dc*/ 	.word	index@(_ZN2at6native63_GLOBAL__N__7310b794_30_DistributionGeometricKernel_cu_fa6e70a443distribution_elementwise_grid_stride_kernelIfLi4EZNS0_9templates4cuda21uniform_and_transformIafPNS_17CUDAGeneratorImplEZZZNS4_16geometric_kernelIS7_EEvRNS_18TensorIteratorBaseEdT_ENKUlvE_clEvENKUlvE0_clEvEUlfE_EEvSA_T1_T2_EUlP24curandStatePhilox4_32_10E0_ZNS1_27distribution_nullary_kernelIaf6float4S7_SJ_SE_EEvSA_SG_RKT3_T4_EUlifE_EEvlNS_15PhiloxCudaStateESF_SG_)
        /*00e0*/ 	.word	0x00000034


	//----- nvinfo : EIATTR_FRAME_SIZE
	.align		4
.L_74:
        /*00e4*/ 	.byte	0x04, 0x11
        /*00e6*/ 	.short	(.L_76 - .L_75)
	.align		4
.L_75:
        /*00e8*/ 	.word	index@($__internal_33_$__cuda_sm20_div_s64)
        /*00ec*/ 	.word	0x00000000


	//----- nvinfo : EIATTR_FRAME_SIZE
	.align		4
.L_76:
        /*00f0*/ 	.byte	0x04, 0x11
        /*00f2*/ 	.short	(.L_78 - .L_77)
	.align		4
.L_77:
        /*00f4*/ 	.word	index@(_ZN2at6native63_GLOBAL__N__7310b794_30_DistributionGeometricKernel_cu_fa6e70a443distribution_elementwise_grid_stride_kernelIfLi4EZNS0_9templates4cuda21uniform_and_transformIafPNS_17CUDAGeneratorImplEZZZNS4_16geometric_kernelIS7_EEvRNS_18TensorIteratorBaseEdT_ENKUlvE_clEvENKUlvE0_clEvEUlfE_EEvSA_T1_T2_EUlP24curandStatePhilox4_32_10E0_ZNS1_27distribution_nullary_kernelIaf6float4S7_SJ_SE_EEvSA_SG_RKT3_T4_EUlifE_EEvlNS_15PhiloxCudaStateESF_SG_)
        /*00f8*/ 	.word	0x00000000


	//----- nvinfo : EIATTR_REGCOUNT
	.align		4
.L_78:
        /*00fc*/ 	.byte	0x04, 0x2f
        /*00fe*/ 	.short	(.L_80 - .L_79)
	.align		4
.L_79:
        /*0100*/ 	.word	index@(_ZN2at6native63_GLOBAL__N__7310b794_30_DistributionGeometricKernel_cu_fa6e70a443distribution_elementwise_grid_stride_kernelIfLi4EZNS0_9templates4cuda21uniform_and_transformIafPNS_17CUDAGeneratorImplEZZZNS4_16geometric_kernelIS7_EEvRNS_18TensorIteratorBaseEdT_ENKUlvE_clEvENKUlvE0_clEvEUlfE_EEvSA_T1_T2_EUlP24curandStatePhilox4_32_10E0_ZNS1_27distribution_nullary_kernelIaf6float4S7_SJ_SE_EEvSA_SG_RKT3_T4_EUlifE0_EEvlNS_15PhiloxCudaStateESF_SG_)
        /*0104*/ 	.word	0x00000028


	//----- nvinfo : EIATTR_FRAME_SIZE
	.align		4
.L_80:
        /*0108*/ 	.byte	0x04, 0x11
        /*010a*/ 	.short	(.L_82 - .L_81)
	.align		4
.L_81:
        /*010c*/ 	.word	index@($__internal_32_$__cuda_sm20_div_s64)
        /*0110*/ 	.word	0x00000000


	//----- nvinfo : EIATTR_FRAME_SIZE
	.align		4
.L_82:
        /*0114*/ 	.byte	0x04, 0x11
        /*0116*/ 	.short	(.L_84 - .L_83)
	.align		4
.L_83:
        /*0118*/ 	.word	index@(_ZN2at6native63_GLOBAL__N__7310b794_30_DistributionGeometricKernel_cu_fa6e70a443distribution_elementwise_grid_stride_kernelIfLi4EZNS0_9templates4cuda21uniform_and_transformIafPNS_17CUDAGeneratorImplEZZZNS4_16geometric_kernelIS7_EEvRNS_18TensorIteratorBaseEdT_ENKUlvE_clEvENKUlvE0_clEvEUlfE_EEvSA_T1_T2_EUlP24curandStatePhilox4_32_10E0_ZNS1_27distribution_nullary_kernelIaf6float4S7_SJ_SE_EEvSA_SG_RKT3_T4_EUlifE0_EEvlNS_15PhiloxCudaStateESF_SG_)
        /*011c*/ 	.word	0x00000000


	//----- nvinfo : EIATTR_REGCOUNT
	.align		4
.L_84:
        /*0120*/ 	.byte	0x04, 0x2f
        /*0122*/ 	.short	(.L_86 - .L_85)
	.align		4
.L_85:
        /*0124*/ 	.word	index@(_ZN2at6native63_GLOBAL__N__7310b794_30_DistributionGeometricKernel_cu_fa6e70a443distribution_elementwise_grid_stride_kernelIfLi4EZNS0_9templates4cuda21uniform_and_transformIifPNS_17CUDAGeneratorImplEZZZNS4_16geometric_kernelIS7_EEvRNS_18TensorIteratorBaseEdT_ENKUlvE_clEvENKUlvE1_clEvEUlfE_EEvSA_T1_T2_EUlP24curandStatePhilox4_32_10E_ZNS1_27distribution_nullary_kernelIif7double2S7_SJ_SE_EEvSA_SG_RKT3_T4_EUlifE_EEvlNS_15PhiloxCudaStateESF_SG_)
        /*0128*/ 	.word	0x00000030


	//----- nvinfo : EIATTR_FRAME_SIZE
	.align		4
.L_86:
        /*012c*/ 	.byte	0x04, 0x11
        /*012e*/ 	.short	(.L_88 - .L_87)
	.align		4
.L_87:
        /*0130*/ 	.word	index@($__internal_31_$__cuda_sm20_div_s64)
        /*0134*/ 	.word	0x00000000


	//----- nvinfo : EIATTR_FRAME_SIZE
	.align		4
.L_88:
        /*0138*/ 	.byte	0x04, 0x11
        /*013a*/ 	.short	(.L_90 - .L_89)
	.align		4
.L_89:
        /*013c*/ 	.word	index@(_ZN2at6native63_GLOBAL__N__7310b794_30_DistributionGeometricKernel_cu_fa6e70a443distribution_elementwise_grid_stride_kernelIfLi4EZNS0_9templates4cuda21uniform_and_transformIifPNS_17CUDAGeneratorImplEZZZNS4_16geometric_kernelIS7_EEvRNS_18TensorIteratorBaseEdT_ENKUlvE_clEvENKUlvE1_clEvEUlfE_EEvSA_T1_T2_EUlP24curandStatePhilox4_32_10E_ZNS1_27distribution_nullary_kernelIif7double2S7_SJ_SE_EEvSA_SG_RKT3_T4_EUlifE_EEvlNS_15PhiloxCudaStateESF_SG_)
        /*0140*/ 	.word	0x00000000


	//----- nvinfo : EIATTR_REGCOUNT
	.align		4
.L_90:
        /*0144*/ 	.byte	0x04, 0x2f
        /*0146*/ 	.short	(.L_92 - .L_91)
	.align		4
.L_91:
        /*0148*/ 	.word	index@(_ZN2at6native63_GLOBAL__N__7310b794_30_DistributionGeometricKernel_cu_fa6e70a443distribution_elementwise_grid_stride_kernelIfLi4EZNS0_9templates4cuda21uniform_and_transformIifPNS_17CUDAGeneratorImplEZZZNS4_16geometric_kernelIS7_EEvRNS_18TensorIteratorBaseEdT_ENKUlvE_clEvENKUlvE1_clEvEUlfE_EEvSA_T1_T2_EUlP24curandStatePhilox4_32_10E_ZNS1_27distribution_nullary_kernelIif7double2S7_SJ_SE_EEvSA_SG_RKT3_T4_EUlifE0_EEvlNS_15PhiloxCudaStateESF_SG_)
        /*014c*/ 	.word	0x00000028


	//----- nvinfo : EIATTR_FRAME_SIZE
	.align		4
.L_92:
        /*0150*/ 	.byte	0x04, 0x11
        /*0152*/ 	.short	(.L_94 - .L_93)
	.align		4
.L_93:
        /*0154*/ 	.word	index@($__internal_30_$__cuda_sm20_div_s64)
        /*0158*/ 	.word	0x00000000


	//----- nvinfo : EIATTR_FRAME_SIZE
	.align		4
.L_94:
        /*015c*/ 	.byte	0x04, 0x11
        /*015e*/ 	.short	(.L_96 - .L_95)
	.align		4
.L_95:
        /*0160*/ 	.word	index@(_ZN2at6native63_GLOBAL__N__7310b794_30_DistributionGeometricKernel_cu_fa6e70a443distribution_elementwise_grid_stride_kernelIfLi4EZNS0_9templates4cuda21uniform_and_transformIifPNS_17CUDAGeneratorImplEZZZNS4_16geometric_kernelIS7_EEvRNS_18TensorIteratorBaseEdT_ENKUlvE_clEvENKUlvE1_clEvEUlfE_EEvSA_T1_T2_EUlP24curandStatePhilox4_32_10E_ZNS1_27distribution_nullary_kernelIif7double2S7_SJ_SE_EEvSA_SG_RKT3_T4_EUlifE0_EEvlNS_15PhiloxCudaStateESF_SG_)
        /*0164*/ 	.word	0x00000000


	//----- nvinfo : EIATTR_REGCOUNT
	.align		4
.L_96:
        /*0168*/ 	.byte	0x04, 0x2f
        /*016a*/ 	.short	(.L_98 - .L_97)
	.align		4
.L_97:
        /*016c*/ 	.word	index@(_ZN2at6native63_GLOBAL__N__7310b794_30_DistributionGeometricKernel_cu_fa6e70a443distribution_elementwise_grid_stride_kernelIfLi4EZNS0_9templates4cuda21uniform_and_transformIifPNS_17CUDAGeneratorImplEZZZNS4_16geometric_kernelIS7_EEvRNS_18TensorIteratorBaseEdT_ENKUlvE_clEvENKUlvE1_clEvEUlfE_EEvSA_T1_T2_EUlP24curandStatePhilox4_32_10E0_ZNS1_27distribution_nullary_kernelIif6float4S7_SJ_SE_EEvSA_SG_RKT3_T4_EUlifE_EEvlNS_15PhiloxCudaStateESF_SG_)
        /*0170*/ 	.word	0x00000034


	//----- nvinfo : EIATTR_FRAME_SIZE
	.align		4
.L_98:
        /*0174*/ 	.byte	0x04, 0x11
        /*0176*/ 	.short	(.L_100 - .L_99)
	.align		4
.L_99:
        /*0178*/ 	.word	index@($__internal_29_$__cuda_sm20_div_s64)
        /*017c*/ 	.word	0x00000000


	//----- nvinfo : EIATTR_FRAME_SIZE
	.align		4
.L_100:
        /*0180*/ 	.byte	0x04, 0x11
        /*0182*/ 	.short	(.L_102 - .L_101)
	.align		4
.L_101:
        /*0184*/ 	.word	index@(_ZN2at6native63_GLOBAL__N__7310b794_30_DistributionGeometricKernel_cu_fa6e70a443distribution_elementwise_grid_stride_kernelIfLi4EZNS0_9templates4cuda21uniform_and_transformIifPNS_17CUDAGeneratorImplEZZZNS4_16geometric_kernelIS7_EEvRNS_18TensorIteratorBaseEdT_ENKUlvE_clEvENKUlvE1_clEvEUlfE_EEvSA_T1_T2_EUlP24curandStatePhilox4_32_10E0_ZNS1_27distribution_nullary_kernelIif6float4S7_SJ_SE_EEvSA_SG_RKT3_T4_EUlifE_EEvlNS_15PhiloxCudaStateESF_SG_)
        /*0188*/ 	.word	0x00000000


	//----- nvinfo : EIATTR_REGCOUNT
	.align		4
.L_102:
        /*018c*/ 	.byte	0x04, 0x2f
        /*018e*/ 	.short	(.L_104 - .L_103)
	.align		4
.L_103:
        /*0190*/ 	.word	index@(_ZN2at6native63_GLOBAL__N__7310b794_30_DistributionGeometricKernel_cu_fa6e70a443distribution_elementwise_grid_stride_kernelIfLi4EZNS0_9templates4cuda21uniform_and_transformIifPNS_17CUDAGeneratorImplEZZZNS4_16geometric_kernelIS7_EEvRNS_18TensorIteratorBaseEdT_ENKUlvE_clEvENKUlvE1_clEvEUlfE_EEvSA_T1_T2_EUlP24curandStatePhilox4_32_10E0_ZNS1_27distribution_nullary_kernelIif6float4S7_SJ_SE_EEvSA_SG_RKT3_T4_EUlifE0_EEvlNS_15PhiloxCudaStateESF_SG_)
        /*0194*/ 	.word	0x00000028


	//----- nvinfo : EIATTR_FRAME_SIZE
	.align		4
.L_104:
        /*0198*/ 	.byte	0x04, 0x11
        /*019a*/ 	.short	(.L_106 - .L_105)
	.align		4
.L_105:
        /*019c*/ 	.word	index@($__internal_28_$__cuda_sm20_div_s64)
        /*01a0*/ 	.word	0x00000000


	//----- nvinfo : EIATTR_FRAME_SIZE
	.align		4
.L_106:
        /*01a4*/ 	.byte	0x04, 0x11
        /*01a6*/ 	.short	(.L_108 - .L_107)
	.align		4
.L_107:
        /*01a8*/ 	.word	index@(_ZN2at6native63_GLOBAL__N__7310b794_30_DistributionGeometricKernel_cu_fa6e70a443distribution_elementwise_grid_stride_kernelIfLi4EZNS0_9templates4cuda21uniform_and_transformIifPNS_17CUDAGeneratorImplEZZZNS4_16geometric_kernelIS7_EEvRNS_18TensorIteratorBaseEdT_ENKUlvE_clEvENKUlvE1_clEvEUlfE_EEvSA_T1_T2_EUlP24curandStatePhilox4_32_10E0_ZNS1_27distribution_nullary_kernelIif6float4S7_SJ_SE_EEvSA_SG_RKT3_T4_EUlifE0_EEvlNS_15PhiloxCudaStateESF_SG_)
        /*01ac*/ 	.word	0x00000000


	//----- nvinfo : EIATTR_REGCOUNT
	.align		4
.L_108:
        /*01b0*/ 	.byte	0x04, 0x2f
        /*01b2*/ 	.short	(.L_110 - .L_109)
	.align		4
.L_109:
        /*01b4*/ 	.word	index@(_ZN2at6native63_GLOBAL__N__7310b794_30_DistributionGeometricKernel_cu_fa6e70a443distribution_elementwise_grid_stride_kernelIfLi4EZNS0_9templates4cuda21uniform_and_transformIlfPNS_17CUDAGeneratorImplEZZZNS4_16geometric_kernelIS7_EEvRNS_18TensorIteratorBaseEdT_ENKUlvE_clEvENKUlvE2_clEvEUlfE_EEvSA_T1_T2_EUlP24curandStatePhilox4_32_10E_ZNS1_27distribution_nullary_kernelIlf7double2S7_SJ_SE_EEvSA_SG_RKT3_T4_EUlifE_EEvlNS_15PhiloxCudaStateESF_SG_)
        /*01b8*/ 	.word	0x00000030


	//----- nvinfo : EIATTR_FRAME_SIZE
	.align		4
.L_110:
        /*01bc*/ 	.byte	0x04, 0x11
        /*01be*/ 	.short	(.L_112 - .L_111)
	.align		4
.L_111:
        /*01c0*/ 	.word	index@($__internal_27_$__cuda_sm20_div_s64)
        /*01c4*/ 	.word	0x00000000


	//----- nvinfo : EIATTR_FRAME_SIZE
	.align		4
.L_112:
        /*01c8*/ 	.byte	0x04, 0x11
        /*01ca*/ 	.short	(.L_114 - .L_113)
	.align		4
.L_113:
        /*01cc*/ 	.word	index@(_ZN2at6native63_GLOBAL__N__7310b794_30_DistributionGeometricKernel_cu_fa6e70a443distribution_elementwise_grid_stride_kernelIfLi4EZNS0_9templates4cuda21uniform_and_transformIlfPNS_17CUDAGeneratorImplEZZZNS4_16geometric_kernelIS7_EEvRNS_18TensorIteratorBaseEdT_ENKUlvE_clEvENKUlvE2_clEvEUlfE_EEvSA_T1_T2_EUlP24curandStatePhilox4_32_10E_ZNS1_27distribution_nullary_kernelIlf7double2S7_SJ_SE_EEvSA_SG_RKT3_T4_EUlifE_EEvlNS_15PhiloxCudaStateESF_SG_)
        /*01d0*/ 	.word	0x00000000


	//----- nvinfo : EIATTR_REGCOUNT
	.align		4
.L_114:
        /*01d4*/ 	.byte	0x04, 0x2f
        /*01d6*/ 	.short	(.L_116 - .L_115)
	.align		4
.L_115:
        /*01d8*/ 	.word	index@(_ZN2at6native63_GLOBAL__N__7310b794_30_DistributionGeometricKernel_cu_fa6e70a443distribution_elementwise_grid_stride_kernelIfLi4EZNS0_9templates4cuda21uniform_and_transformIlfPNS_17CUDAGeneratorImplEZZZNS4_16geometric_kernelIS7_EEvRNS_18TensorIteratorBaseEdT_ENKUlvE_clEvENKUlvE2_clEvEUlfE_EEvSA_T1_T2_EUlP24curandStatePhilox4_32_10E_ZNS1_27distribution_nullary_kernelIlf7double2S7_SJ_SE_EEvSA_SG_RKT3_T4_EUlifE0_EEvlNS_15PhiloxCudaStateESF_SG_)
        /*01dc*/ 	.word	0x00000028


	//----- nvinfo : EIATTR_FRAME_SIZE
	.align		4
.L_116:
        /*01e0*/ 	.byte	0x04, 0x11
        /*01e2*/ 	.short	(.L_118 - .L_117)
	.align		4
.L_117:
        /*01e4*/ 	.word	index@($__internal_26_$__cuda_sm20_div_s64)
        /*01e8*/ 	.word	0x00000000


	//----- nvinfo : EIATTR_FRAME_SIZE
	.align		4
.L_118:
        /*01ec*/ 	.byte	0x04, 0x11
        /*01ee*/ 	.short	(.L_120 - .L_119)
	.align		4
.L_119:
        /*01f0*/ 	.word	index@(_ZN2at6native63_GLOBAL__N__7310b794_30_DistributionGeometricKernel_cu_fa6e70a443distribution_elementwise_grid_stride_kernelIfLi4EZNS0_9templates4cuda21uniform_and_transformIlfPNS_17CUDAGeneratorImplEZZZNS4_16geometric_kernelIS7_EEvRNS_18TensorIteratorBaseEdT_ENKUlvE_clEvENKUlvE2_clEvEUlfE_EEvSA_T1_T2_EUlP24curandStatePhilox4_32_10E_ZNS1_27distribution_nullary_kernelIlf7double2S7_SJ_SE_EEvSA_SG_RKT3_T4_EUlifE0_EEvlNS_15PhiloxCudaStateESF_SG_)
        /*01f4*/ 	.word	0x00000000


	//----- nvinfo : EIATTR_REGCOUNT
	.align		4
.L_120:
        /*01f8*/ 	.byte	0x04, 0x2f
        /*01fa*/ 	.short	(.L_122 - .L_121)
	.align		4
.L_121:
        /*01fc*/ 	.word	index@(_ZN2at6native63_GLOBAL__N__7310b794_30_DistributionGeometricKernel_cu_fa6e70a443distribution_elementwise_grid_stride_kernelIfLi4EZNS0_9templates4cuda21uniform_and_transformIlfPNS_17CUDAGeneratorImplEZZZNS4_16geometric_kernelIS7_EEvRNS_18TensorIteratorBaseEdT_ENKUlvE_clEvENKUlvE2_clEvEUlfE_EEvSA_T1_T2_EUlP24curandStatePhilox4_32_10E0_ZNS1_27distribution_nullary_kernelIlf6float4S7_SJ_SE_EEvSA_SG_RKT3_T4_EUlifE_EEvlNS_15PhiloxCudaStateESF_SG_)
        /*0200*/ 	.word	0x00000035


	//----- nvinfo : EIATTR_FRAME_SIZE
	.align		4
.L_122:
        /*0204*/ 	.byte	0x04, 0x11
        /*0206*/ 	.short	(.L_124 - .L_123)
	.align		4
.L_123:
        /*0208*/ 	.word	index@($__internal_25_$__cuda_sm20_div_s64)
        /*020c*/ 	.word	0x00000000


	//----- nvinfo : EIATTR_FRAME_SIZE
	.align		4
.L_124:
        /*0210*/ 	.byte	0x04, 0x11
        /*0212*/ 	.short	(.L_126 - .L_125)
	.align		4
.L_125:
        /*0214*/ 	.word	index@(_ZN2at6native63_GLOBAL__N__7310b794_30_DistributionGeometricKernel_cu_fa6e70a443distribution_elementwise_grid_stride_kernelIfLi4EZNS0_9templates4cuda21uniform_and_transformIlfPNS_17CUDAGeneratorImplEZZZNS4_16geometric_kernelIS7_EEvRNS_18TensorIteratorBaseEdT_ENKUlvE_clEvENKUlvE2_clEvEUlfE_EEvSA_T1_T2_EUlP24curandStatePhilox4_32_10E0_ZNS1_27distribution_nullary_kernelIlf6float4S7_SJ_SE_EEvSA_SG_RKT3_T4_EUlifE_EEvlNS_15PhiloxCudaStateESF_SG_)
        /*0218*/ 	.word	0x00000000


	//----- nvinfo : EIATTR_REGCOUNT
	.align		4
.L_126:
        /*021c*/ 	.byte	0x04, 0x2f
        /*021e*/ 	.short	(.L_128 - .L_127)
	.align		4
.L_127:
        /*0220*/ 	.word	index@(_ZN2at6native63_GLOBAL__N__7310b794_30_DistributionGeometricKernel_cu_fa6e70a443distribution_elementwise_grid_stride_kernelIfLi4EZNS0_9templates4cuda21uniform_and_transformIlfPNS_17CUDAGeneratorImplEZZZNS4_16geometric_kernelIS7_EEvRNS_18TensorIteratorBaseEdT_ENKUlvE_clEvENKUlvE2_clEvEUlfE_EEvSA_T1_T2_EUlP24curandStatePhilox4_32_10E0_ZNS1_27distribution_nullary_kernelIlf6float4S7_SJ_SE_EEvSA_SG_RKT3_T4_EUlifE0_EEvlNS_15PhiloxCudaStateESF_SG_)
        /*0224*/ 	.word	0x00000028


	//----- nvinfo : EIATTR_FRAME_SIZE
	.align		4
.L_128:
        /*0228*/ 	.byte	0x04, 0x11
        /*022a*/ 	.short	(.L_130 - .L_129)
	.align		4
.L_129:
        /*022c*/ 	.word	index@($__internal_24_$__cuda_sm20_div_s64)
        /*0230*/ 	.word	0x00000000


	//----- nvinfo : EIATTR_FRAME_SIZE
	.align		4
.L_130:
        /*0234*/ 	.byte	0x04, 0x11
        /*0236*/ 	.short	(.L_132 - .L_131)
	.align		4
.L_131:
        /*0238*/ 	.word	index@(_ZN2at6native63_GLOBAL__N__7310b794_30_DistributionGeometricKernel_cu_fa6e70a443distribution_elementwise_grid_stride_kernelIfLi4EZNS0_9templates4cuda21uniform_and_transformIlfPNS_17CUDAGeneratorImplEZZZNS4_16geometric_kernelIS7_EEvRNS_18TensorIteratorBaseEdT_ENKUlvE_clEvENKUlvE2_clEvEUlfE_EEvSA_T1_T2_EUlP24curandStatePhilox4_32_10E0_ZNS1_27distribution_nullary_kernelIlf6float4S7_SJ_SE_EEvSA_SG_RKT3_T4_EUlifE0_EEvlNS_15PhiloxCudaStateESF_SG_)
        /*023c*/ 	.word	0x00000000


	//----- nvinfo : EIATTR_REGCOUNT
	.align		4
.L_132:
        /*0240*/ 	.byte	0x04, 0x2f
        /*0242*/ 	.short	(.L_134 - .L_133)
	.align		4
.L_133:
        /*0244*/ 	.word	index@(_ZN2at6native63_GLOBAL__N__7310b794_30_DistributionGeometricKernel_cu_fa6e70a443distribution_elementwise_grid_stride_kernelIfLi4EZNS0_9templates4cuda21uniform_and_transformIsfPNS_17CUDAGeneratorImplEZZZNS4_16geometric_kernelIS7_EEvRNS_18TensorIteratorBaseEdT_ENKUlvE_clEvENKUlvE3_clEvEUlfE_EEvSA_T1_T2_EUlP24curandStatePhilox4_32_10E_ZNS1_27distribution_nullary_kernelIsf7double2S7_SJ_SE_EEvSA_SG_RKT3_T4_EUlifE_EEvlNS_15PhiloxCudaStateESF_SG_)
        /*0248*/ 	.word	0x00000030


	//----- nvinfo : EIATTR_FRAME_SIZE
	.align		4
.L_134:
        /*024c*/ 	.byte	0x04, 0x11
        /*024e*/ 	.short	(.L_136 - .L_135)
	.align		4
.L_135:
        /*0250*/ 	.word	index@($__internal_23_$__cuda_sm20_div_s64)
        /*0254*/ 	.word	0x00000000


	//----- nvinfo : EIATTR_FRAME_SIZE
	.align		4
.L_136:
        /*0258*/ 	.byte	0x04, 0x11
        /*025a*/ 	.short	(.L_138 - .L_137)
	.align		4
.L_137:
        /*025c*/ 	.word	index@(_ZN2at6native63_GLOBAL__N__7310b794_30_DistributionGeometricKernel_cu_fa6e70a443distribution_elementwise_grid_stride_kernelIfLi4EZNS0_9templates4cuda21uniform_and_transformIsfPNS_17CUDAGeneratorImplEZZZNS4_16geometric_kernelIS7_EEvRNS_18TensorIteratorBaseEdT_ENKUlvE_clEvENKUlvE3_clEvEUlfE_EEvSA_T1_T2_EUlP24curandStatePhilox4_32_10E_ZNS1_27distribution_nullary_kernelIsf7double2S7_SJ_SE_EEvSA_SG_RKT3_T4_EUlifE_EEvlNS_15PhiloxCudaStateESF_SG_)
        /*0260*/ 	.word	0x00000000


	//----- nvinfo : EIATTR_REGCOUNT
	.align		4
.L_138:
        /*0264*/ 	.byte	0x04, 0x2f
        /*0266*/ 	.short	(.L_140 - .L_139)
	.align		4
.L_139:
        /*0268*/ 	.word	index@(_ZN2at6native63_GLOBAL__N__7310b794_30_DistributionGeometricKernel_cu_fa6e70a443distribution_elementwise_grid_stride_kernelIfLi4EZNS0_9templates4cuda21uniform_and_transformIsfPNS_17CUDAGeneratorImplEZZZNS4_16geometric_kernelIS7_EEvRNS_18TensorIteratorBaseEdT_ENKUlvE_clEvENKUlvE3_clEvEUlfE_EEvSA_T1_T2_EUlP24curandStatePhilox4_32_10E_ZNS1_27distribution_nullary_kernelIsf7double2S7_SJ_SE_EEvSA_SG_RKT3_T4_EUlifE0_EEvlNS_15PhiloxCudaStateESF_SG_)
        /*026c*/ 	.word	0x00000028


	//----- nvinfo : EIATTR_FRAME_SIZE
	.align		4
.L_140:
        /*0270*/ 	.byte	0x04, 0x11
        /*0272*/ 	.short	(.L_142 - .L_141)
	.align		4
.L_141:
        /*0274*/ 	.word	index@($__internal_22_$__cuda_sm20_div_s64)
        /*0278*/ 	.word	0x00000000


	//----- nvinfo : EIATTR_FRAME_SIZE
	.align		4
.L_142:
        /*027c*/ 	.byte	0x04, 0x11
        /*027e*/ 	.short	(.L_144 - .L_143)
	.align		4
.L_143:
        /*0280*/ 	.word	index@(_ZN2at6native63_GLOBAL__N__7310b794_30_DistributionGeometricKernel_cu_fa6e70a443distribution_elementwise_grid_stride_kernelIfLi4EZNS0_9templates4cuda21uniform_and_transformIsfPNS_17CUDAGeneratorImplEZZZNS4_16geometric_kernelIS7_EEvRNS_18TensorIteratorBaseEdT_ENKUlvE_clEvENKUlvE3_clEvEUlfE_EEvSA_T1_T2_EUlP24curandStatePhilox4_32_10E_ZNS1_27distribution_nullary_kernelIsf7double2S7_SJ_SE_EEvSA_SG_RKT3_T4_EUlifE0_EEvlNS_15PhiloxCudaStateESF_SG_)
        /*0284*/ 	.word	0x00000000


	//----- nvinfo : EIATTR_REGCOUNT
	.align		4
.L_144:
        /*0288*/ 	.byte	0x04, 0x2f
        /*028a*/ 	.short	(.L_146 - .L_145)
	.align		4
.L_145:
        /*028c*/ 	.word	index@(_ZN2at6native63_GLOBAL__N__7310b794_30_DistributionGeometricKernel_cu_fa6e70a443distribution_elementwise_grid_stride_kernelIfLi4EZNS0_9templates4cuda21uniform_and_transformIsfPNS_17CUDAGeneratorImplEZZZNS4_16geometric_kernelIS7_EEvRNS_18TensorIteratorBaseEdT_ENKUlvE_clEvENKUlvE3_clEvEUlfE_EEvSA_T1_T2_EUlP24curandStatePhilox4_32_10E0_ZNS1_27distribution_nullary_kernelIsf6float4S7_SJ_SE_EEvSA_SG_RKT3_T4_EUlifE_EEvlNS_15PhiloxCudaStateESF_SG_)
        /*0290*/ 	.word	0x00000034


	//----- nvinfo : EIATTR_FRAME_SIZE
	.align		4
.L_146:
        /*0294*/ 	.byte	0x04, 0x11
        /*0296*/ 	.short	(.L_148 - .L_147)
	.align		4
.L_147:
        /*0298*/ 	.word	index@($__internal_21_$__cuda_sm20_div_s64)
        /*029c*/ 	.word	0x00000000


	//----- nvinfo : EIATTR_FRAME_SIZE
	.align		4
.L_148:
        /*02a0*/ 	.byte	0x04, 0x11
        /*02a2*/ 	.short	(.L_150 - .L_149)
	.align		4
.L_149:
        /*02a4*/ 	.word	index@(_ZN2at6native63_GLOBAL__N__7310b794_30_DistributionGeometricKernel_cu_fa6e70a443distribution_elementwise_grid_stride_kernelIfLi4EZNS0_9templates4cuda21uniform_and_transformIsfPNS_17CUDAGeneratorImplEZZZNS4_16geometric_kernelIS7_EEvRNS_18TensorIteratorBaseEdT_ENKUlvE_clEvENKUlvE3_clEvEUlfE_EEvSA_T1_T2_EUlP24curandStatePhilox4_32_10E0_ZNS1_27distribution_nullary_kernelIsf6float4S7_SJ_SE_EEvSA_SG_RKT3_T4_EUlifE_EEvlNS_15PhiloxCudaStateESF_SG_)
        /*02a8*/ 	.word	0x00000000


	//----- nvinfo : EIATTR_REGCOUNT
	.align		4
.L_150:
        /*02ac*/ 	.byte	0x04, 0x2f
        /*02ae*/ 	.short	(.L_152 - .L_151)
	.align		4
.L_151:
        /*02b0*/ 	.word	index@(_ZN2at6native63_GLOBAL__N__7310b794_30_DistributionGeometricKernel_cu_fa6e70a443distribution_elementwise_grid_stride_kernelIfLi4EZNS0_9templates4cuda21uniform_and_transformIsfPNS_17CUDAGeneratorImplEZZZNS4_16geometric_kernelIS7_EEvRNS_18TensorIteratorBaseEdT_ENKUlvE_clEvENKUlvE3_clEvEUlfE_EEvSA_T1_T2_EUlP24curandStatePhilox4_32_10E0_ZNS1_27distribution_nullary_kernelIsf6float4S7_SJ_SE_EEvSA_SG_RKT3_T4_EUlifE0_EEvlNS_15PhiloxCudaStateESF_SG_)
        /*02b4*/ 	.word	0x00000028


	//----- nvinfo : EIATTR_FRAME_SIZE
	.align		4
.L_152:
        /*02b8*/ 	.byte	0x04, 0x11
        /*02ba*/ 	.short	(.L_154 - .L_153)
	.align		4
.L_153:
        /*02bc*/ 	.word	index@($__internal_20_$__cuda_sm20_div_s64)
        /*02c0*/ 	.word	0x00000000


	//----- nvinfo : EIATTR_FRAME_SIZE
	.align		4
.L_154:
        /*02c4*/ 	.byte	0x04, 0x11
        /*02c6*/ 	.short	(.L_156 - .L_155)
	.align		4
.L_155:
        /*02c8*/ 	.word	index@(_ZN2at6native63_GLOBAL__N__7310b794_30_DistributionGeometricKernel_cu_fa6e70a443distribution_elementwise_grid_stride_kernelIfLi4EZNS0_9templates4cuda21uniform_and_transformIsfPNS_17CUDAGeneratorImplEZZZNS4_16geometric_kernelIS7_EEvRNS_18TensorIteratorBaseEdT_ENKUlvE_clEvENKUlvE3_clEvEUlfE_EEvSA_T1_T2_EUlP24curandStatePhilox4_32_10E0_ZNS1_27distribution_nullary_kernelIsf6float4S7_SJ_SE_EEvSA_SG_RKT3_T4_EUlifE0_EEvlNS_15PhiloxCudaStateESF_SG_)
        /*02cc*/ 	.word	0x00000000


	//----- nvinfo : EIATTR_REGCOUNT
	.align		4
.L_156:
        /*02d0*/ 	.byte	0x04, 0x2f
        /*02d2*/ 	.short	(.L_158 - .L_157)
	.align		4
.L_157:
        /*02d4*/ 	.word	index@(_ZN2at6native63_GLOBAL__N__7310b794_30_DistributionGeometricKernel_cu_fa6e70a443distribution_elementwise_grid_stride_kernelIdLi2EZNS0_9templates4cuda21uniform_and_transformIddPNS_17CUDAGeneratorImplEZZZNS4_16geometric_kernelIS7_EEvRNS_18TensorIteratorBaseEdT_ENKUlvE_clEvENKUlvE4_clEvEUldE_EEvSA_T1_T2_EUlP24curandStatePhilox4_32_10E_ZNS1_27distribution_nullary_kernelIdd7double2S7_SJ_SE_EEvSA_SG_RKT3_T4_EUlidE_EEvlNS_15PhiloxCudaStateESF_SG_)
        /*02d8*/ 	.word	0x0000003b


	//----- nvinfo : EIATTR_FRAME_SIZE
	.align		4
.L_158:
        /*02dc*/ 	.byte	0x04, 0x11
        /*02de*/ 	.short	(.L_160 - .L_159)
	.align		4
.L_159:
        /*02e0*/ 	.word	index@($__internal_19_$__cuda_sm20_div_s64)
        /*02e4*/ 	.word	0x00000000


	//----- nvinfo : EIATTR_FRAME_SIZE
	.align		4
.L_160:
        /*02e8*/ 	.byte	0x04, 0x11
        /*02ea*/ 	.short	(.L_162 - .L_161)
	.align		4
.L_161:
        /*02ec*/ 	.word	index@($__internal_18_$__cuda_sm20_div_rn_f64_full)
        /*02f0*/ 	.word	0x00000000


	//----- nvinfo : EIATTR_FRAME_SIZE
	.align		4
.L_162:
        /*02f4*/ 	.byte	0x04, 0x11
        /*02f6*/ 	.short	(.L_164 - .L_163)
	.align		4
.L_163:
        /*02f8*/ 	.word	index@(_ZN2at6native63_GLOBAL__N__7310b794_30_DistributionGeometricKernel_cu_fa6e70a443distribution_elementwise_grid_stride_kernelIdLi2EZNS0_9templates4cuda21uniform_and_transformIddPNS_17CUDAGeneratorImplEZZZNS4_16geometric_kernelIS7_EEvRNS_18TensorIteratorBaseEdT_ENKUlvE_clEvENKUlvE4_clEvEUldE_EEvSA_T1_T2_EUlP24curandStatePhilox4_32_10E_ZNS1_27distribution_nullary_kernelIdd7double2S7_SJ_SE_EEvSA_SG_RKT3_T4_EUlidE_EEvlNS_15PhiloxCudaStateESF_SG_)
        /*02fc*/ 	.word	0x00000000


	//----- nvinfo : EIATTR_REGCOUNT
	.align		4
.L_164:
        /*0300*/ 	.byte	0x04, 0x2f
        /*0302*/ 	.short	(.L_166 - .L_165)
	.align		4
.L_165:
        /*0304*/ 	.word	index@(_ZN2at6native63_GLOBAL__N__7310b794_30_DistributionGeometricKernel_cu_fa6e70a443distribution_elementwise_grid_stride_kernelIdLi2EZNS0_9templates4cuda21uniform_and_transformIddPNS_17CUDAGeneratorImplEZZZNS4_16geometric_kernelIS7_EEvRNS_18TensorIteratorBaseEdT_ENKUlvE_clEvENKUlvE4_clEvEUldE_EEvSA_T1_T2_EUlP24curandStatePhilox4_32_10E_ZNS1_27distribution_nullary_kernelIdd7double2S7_SJ_SE_EEvSA_SG_RKT3_T4_EUlidE0_EEvlNS_15PhiloxCudaStateESF_SG_)
        /*0308*/ 	.word	0x0000003c


	//----- nvinfo : EIATTR_FRAME_SIZE
	.align		4
.L_166:
        /*030c*/ 	.byte	0x04, 0x11
        /*030e*/ 	.short	(.L_168 - .L_167)
	.align		4
.L_167:
        /*0310*/ 	.word	index@($__internal_17_$__cuda_sm20_div_s64)
        /*0314*/ 	.word	0x00000000


	//----- nvinfo : EIATTR_FRAME_SIZE
	.align		4
.L_168:
        /*0318*/ 	.byte	0x04, 0x11
        /*031a*/ 	.short	(.L_170 - .L_169)
	.align		4
.L_169:
        /*031c*/ 	.word	index@($__internal_16_$__cuda_sm20_div_rn_f64_full)
        /*0320*/ 	.word	0x00000000


	//----- nvinfo : EIATTR_FRAME_SIZE
	.align		4
.L_170:
        /*0324*/ 	.byte	0x04, 0x11
        /*0326*/ 	.short	(.L_172 - .L_171)
	.align		4
.L_171:
        /*0328*/ 	.word	index@(_ZN2at6native63_GLOBAL__N__7310b794_30_DistributionGeometricKernel_cu_fa6e70a443distribution_elementwise_grid_stride_kernelIdLi2EZNS0_9templates4cuda21uniform_and_transformIddPNS_17CUDAGeneratorImplEZZZNS4_16geometric_kernelIS7_EEvRNS_18TensorIteratorBaseEdT_ENKUlvE_clEvENKUlvE4_clEvEUldE_EEvSA_T1_T2_EUlP24curandStatePhilox4_32_10E_ZNS1_27distribution_nullary_kernelIdd7double2S7_SJ_SE_EEvSA_SG_RKT3_T4_EUlidE0_EEvlNS_15PhiloxCudaStateESF_SG_)
        /*032c*/ 	.word	0x00000000


	//----- nvinfo : EIATTR_REGCOUNT
	.align		4
.L_172:
        /*0330*/ 	.byte	0x04, 0x2f
        /*0332*/ 	.short	(.L_174 - .L_173)
	.align		4
.L_173:
        /*0334*/ 	.word	index@(_ZN2at6native63_GLOBAL__N__7310b794_30_DistributionGeometricKernel_cu_fa6e70a443distribution_elementwise_grid_stride_kernelIdLi2EZNS0_9templates4cuda21uniform_and_transformIddPNS_17CUDAGeneratorImplEZZZNS4_16geometric_kernelIS7_EEvRNS_18TensorIteratorBaseEdT_ENKUlvE_clEvENKUlvE4_clEvEUldE_EEvSA_T1_T2_EUlP24curandStatePhilox4_32_10E0_ZNS1_27distribution_nullary_kernelIdd6float4S7_SJ_SE_EEvSA_SG_RKT3_T4_EUlidE_EEvlNS_15PhiloxCudaStateESF_SG_)
        /*0338*/ 	.word	0x0000003c


	//----- nvinfo : EIATTR_FRAME_SIZE
	.align		4
.L_174:
        /*033c*/ 	.byte	0x04, 0x11
        /*033e*/ 	.short	(.L_176 - .L_175)
	.align		4
.L_175:
        /*0340*/ 	.word	index@($__internal_15_$__cuda_sm20_div_s64)
        /*0344*/ 	.word	0x00000000


	//----- nvinfo : EIATTR_FRAME_SIZE
	.align		4
.L_176:
        /*0348*/ 	.byte	0x04, 0x11
        /*034a*/ 	.short	(.L_178 - .L_177)
	.align		4
.L_177:
        /*034c*/ 	.word	index@($__internal_14_$__cuda_sm20_div_rn_f64_full)
        /*0350*/ 	.word	0x00000000


	//----- nvinfo : EIATTR_FRAME_SIZE
	.align		4
.L_178:
        /*0354*/ 	.byte	0x04, 0x11
        /*0356*/ 	.short	(.L_180 - .L_179)
	.align		4
.L_179:
        /*0358*/ 	.word	index@(_ZN2at6native63_GLOBAL__N__7310b794_30_DistributionGeometricKernel_cu_fa6e70a443distribution_elementwise_grid_stride_kernelIdLi2EZNS0_9templates4cuda21uniform_and_transformIddPNS_17CUDAGeneratorImplEZZZNS4_16geometric_kernelIS7_EEvRNS_18TensorIteratorBaseEdT_ENKUlvE_clEvENKUlvE4_clEvEUldE_EEvSA_T1_T2_EUlP24curandStatePhilox4_32_10E0_ZNS1_27distribution_nullary_kernelIdd6float4S7_SJ_SE_EEvSA_SG_RKT3_T4_EUlidE_EEvlNS_15PhiloxCudaStateESF_SG_)
        /*035c*/ 	.word	0x00000000


	//----- nvinfo : EIATTR_REGCOUNT
	.align		4
.L_180:
        /*0360*/ 	.byte	0x04, 0x2f
        /*0362*/ 	.short	(.L_182 - .L_181)
	.align		4
.L_181:
        /*0364*/ 	.word	index@(_ZN2at6native63_GLOBAL__N__7310b794_30_DistributionGeometricKernel_cu_fa6e70a443distribution_elementwise_grid_stride_kernelIdLi2EZNS0_9templates4cuda21uniform_and_transformIddPNS_17CUDAGeneratorImplEZZZNS4_16geometric_kernelIS7_EEvRNS_18TensorIteratorBaseEdT_ENKUlvE_clEvENKUlvE4_clEvEUldE_EEvSA_T1_T2_EUlP24curandStatePhilox4_32_10E0_ZNS1_27distribution_nullary_kernelIdd6float4S7_SJ_SE_EEvSA_SG_RKT3_T4_EUlidE0_EEvlNS_15PhiloxCudaStateESF_SG_)
        /*0368*/ 	.word	0x0000003d


	//----- nvinfo : EIATTR_FRAME_SIZE
	.align		4
.L_182:
        /*036c*/ 	.byte	0x04, 0x11
        /*036e*/ 	.short	(.L_184 - .L_183)
	.align		4
.L_183:
        /*0370*/ 	.word	index@($__internal_13_$__cuda_sm20_div_s64)
        /*0374*/ 	.word	0x00000000


	//----- nvinfo : EIATTR_FRAME_SIZE
	.align		4
.L_184:
        /*0378*/ 	.byte	0x04, 0x11
        /*037a*/ 	.short	(.L_186 - .L_185)
	.align		4
.L_185:
        /*037c*/ 	.word	index@($__internal_12_$__cuda_sm20_div_rn_f64_full)
        /*0380*/ 	.word	0x00000000


	//----- nvinfo : EIATTR_FRAME_SIZE
	.align		4
.L_186:
        /*0384*/ 	.byte	0x04, 0x11
        /*0386*/ 	.short	(.L_188 - .L_187)
	.align		4
.L_187:
        /*0388*/ 	.word	index@(_ZN2at6native63_GLOBAL__N__7310b794_30_DistributionGeometricKernel_cu_fa6e70a443distribution_elementwise_grid_stride_kernelIdLi2EZNS0_9templates4cuda21uniform_and_transformIddPNS_17CUDAGeneratorImplEZZZNS4_16geometric_kernelIS7_EEvRNS_18TensorIteratorBaseEdT_ENKUlvE_clEvENKUlvE4_clEvEUldE_EEvSA_T1_T2_EUlP24curandStatePhilox4_32_10E0_ZNS1_27distribution_nullary_kernelIdd6float4S7_SJ_SE_EEvSA_SG_RKT3_T4_EUlidE0_EEvlNS_15PhiloxCudaStateESF_SG_)
        /*038c*/ 	.word	0x00000000


	//----- nvinfo : EIATTR_REGCOUNT
	.align		4
.L_188:
        /*0390*/ 	.byte	0x04, 0x2f
        /*0392*/ 	.short	(.L_190 - .L_189)
	.align		4
.L_189:
        /*0394*/ 	.word	index@(_ZN2at6native63_GLOBAL__N__7310b794_30_DistributionGeometricKernel_cu_fa6e70a443distribution_elementwise_grid_stride_kernelIfLi4EZNS0_9templates4cuda21uniform_and_transformIffPNS_17CUDAGeneratorImplEZZZNS4_16geometric_kernelIS7_EEvRNS_18TensorIteratorBaseEdT_ENKUlvE_clEvENKUlvE5_clEvEUlfE_EEvSA_T1_T2_EUlP24curandStatePhilox4_32_10E_ZNS1_27distribution_nullary_kernelIff7double2S7_SJ_SE_EEvSA_SG_RKT3_T4_EUlifE_EEvlNS_15PhiloxCudaStateESF_SG_)
        /*0398*/ 	.word	0x00000030


	//----- nvinfo : EIATTR_FRAME_SIZE
	.align		4
.L_190:
        /*039c*/ 	.byte	0x04, 0x11
        /*039e*/ 	.short	(.L_192 - .L_191)
	.align		4
.L_191:
        /*03a0*/ 	.word	index@($__internal_11_$__cuda_sm20_div_s64)
        /*03a4*/ 	.word	0x00000000


	//----- nvinfo : EIATTR_FRAME_SIZE
	.align		4
.L_192:
        /*03a8*/ 	.byte	0x04, 0x11
        /*03aa*/ 	.short	(.L_194 - .L_193)
	.align		4
.L_193:
        /*03ac*/ 	.word	index@(_ZN2at6native63_GLOBAL__N__7310b794_30_DistributionGeometricKernel_cu_fa6e70a443distribution_elementwise_grid_stride_kernelIfLi4EZNS0_9templates4cuda21uniform_and_transformIffPNS_17CUDAGeneratorImplEZZZNS4_16geometric_kernelIS7_EEvRNS_18TensorIteratorBaseEdT_ENKUlvE_clEvENKUlvE5_clEvEUlfE_EEvSA_T1_T2_EUlP24curandStatePhilox4_32_10E_ZNS1_27distribution_nullary_kernelIff7double2S7_SJ_SE_EEvSA_SG_RKT3_T4_EUlifE_EEvlNS_15PhiloxCudaStateESF_SG_)
        /*03b0*/ 	.word	0x00000000


	//----- nvinfo : EIATTR_REGCOUNT
	.align		4
.L_194:
        /*03b4*/ 	.byte	0x04, 0x2f
        /*03b6*/ 	.short	(.L_196 - .L_195)
	.align		4
.L_195:
        /*03b8*/ 	.word	index@(_ZN2at6native63_GLOBAL__N__7310b794_30_DistributionGeometricKernel_cu_fa6e70a443distribution_elementwise_grid_stride_kernelIfLi4EZNS0_9templates4cuda21uniform_and_transformIffPNS_17CUDAGeneratorImplEZZZNS4_16geometric_kernelIS7_EEvRNS_18TensorIteratorBaseEdT_ENKUlvE_clEvENKUlvE5_clEvEUlfE_EEvSA_T1_T2_EUlP24curandStatePhilox4_32_10E_ZNS1_27distribution_nullary_kernelIff7double2S7_SJ_SE_EEvSA_SG_RKT3_T4_EUlifE0_EEvlNS_15PhiloxCudaStateESF_SG_)
        /*03bc*/ 	.word	0x00000028


	//----- nvinfo : EIATTR_FRAME_SIZE
	.align		4
.L_196:
        /*03c0*/ 	.byte	0x04, 0x11
        /*03c2*/ 	.short	(.L_198 - .L_197)
	.align		4
.L_197:
        /*03c4*/ 	.word	index@($__internal_10_$__cuda_sm20_div_s64)
        /*03c8*/ 	.word	0x00000000


	//----- nvinfo : EIATTR_FRAME_SIZE
	.align		4
.L_198:
        /*03cc*/ 	.byte	0x04, 0x11
        /*03ce*/ 	.short	(.L_200 - .L_199)
	.align		4
.L_199:
        /*03d0*/ 	.word	index@(_ZN2at6native63_GLOBAL__N__7310b794_30_DistributionGeometricKernel_cu_fa6e70a443distribution_elementwise_grid_stride_kernelIfLi4EZNS0_9templates4cuda21uniform_and_transformIffPNS_17CUDAGeneratorImplEZZZNS4_16geometric_kernelIS7_EEvRNS_18TensorIteratorBaseEdT_ENKUlvE_clEvENKUlvE5_clEvEUlfE_EEvSA_T1_T2_EUlP24curandStatePhilox4_32_10E_ZNS1_27distribution_nullary_kernelIff7double2S7_SJ_SE_EEvSA_SG_RKT3_T4_EUlifE0_EEvlNS_15PhiloxCudaStateESF_SG_)
        /*03d4*/ 	.word	0x00000000


	//----- nvinfo : EIATTR_REGCOUNT
	.align		4
.L_200:
        /*03d8*/ 	.byte	0x04, 0x2f
        /*03da*/ 	.short	(.L_202 - .L_201)
	.align		4
.L_201:
        /*03dc*/ 	.word	index@(_ZN2at6native63_GLOBAL__N__7310b794_30_DistributionGeometricKernel_cu_fa6e70a443distribution_elementwise_grid_stride_kernelIfLi4EZNS0_9templates4cuda21uniform_and_transformIffPNS_17CUDAGeneratorImplEZZZNS4_16geometric_kernelIS7_EEvRNS_18TensorIteratorBaseEdT_ENKUlvE_clEvENKUlvE5_clEvEUlfE_EEvSA_T1_T2_EUlP24curandStatePhilox4_32_10E0_ZNS1_27distribution_nullary_kernelIff6float4S7_SJ_SE_EEvSA_SG_RKT3_T4_EUlifE_EEvlNS_15PhiloxCudaStateESF_SG_)
        /*03e0*/ 	.word	0x00000034


	//----- nvinfo : EIATTR_FRAME_SIZE
	.align		4
.L_202:
        /*03e4*/ 	.byte	0x04, 0x11
        /*03e6*/ 	.short	(.L_204 - .L_203)
	.align		4
.L_203:
        /*03e8*/ 	.word	index@($__internal_9_$__cuda_sm20_div_s64)
        /*03ec*/ 	.word	0x00000000


	//----- nvinfo : EIATTR_FRAME_SIZE
	.align		4
.L_204:
        /*03f0*/ 	.byte	0x04, 0x11
        /*03f2*/ 	.short	(.L_206 - .L_205)
	.align		4
.L_205:
        /*03f4*/ 	.word	index@(_ZN2at6native63_GLOBAL__N__7310b794_30_DistributionGeometricKernel_cu_fa6e70a443distribution_elementwise_grid_stride_kernelIfLi4EZNS0_9templates4cuda21uniform_and_transformIffPNS_17CUDAGeneratorImplEZZZNS4_16geometric_kernelIS7_EEvRNS_18TensorIteratorBaseEdT_ENKUlvE_clEvENKUlvE5_clEvEUlfE_EEvSA_T1_T2_EUlP24curandStatePhilox4_32_10E0_ZNS1_27distribution_nullary_kernelIff6float4S7_SJ_SE_EEvSA_SG_RKT3_T4_EUlifE_EEvlNS_15PhiloxCudaStateESF_SG_)
        /*03f8*/ 	.word	0x00000000


	//----- nvinfo : EIATTR_REGCOUNT
	.align		4
.L_206:
        /*03fc*/ 	.byte	0x04, 0x2f
        /*03fe*/ 	.short	(.L_208 - .L_207)
	.align		4
.L_207:
        /*0400*/ 	.word	index@(_ZN2at6native63_GLOBAL__N__7310b794_30_DistributionGeometricKernel_cu_fa6e70a443distribution_elementwise_grid_stride_kernelIfLi4EZNS0_9templates4cuda21uniform_and_transformIffPNS_17CUDAGeneratorImplEZZZNS4_16geometric_kernelIS7_EEvRNS_18TensorIteratorBaseEdT_ENKUlvE_clEvENKUlvE5_clEvEUlfE_EEvSA_T1_T2_EUlP24curandStatePhilox4_32_10E0_ZNS1_27distribution_nullary_kernelIff6float4S7_SJ_SE_EEvSA_SG_RKT3_T4_EUlifE0_EEvlNS_15PhiloxCudaStateESF_SG_)
        /*0404*/ 	.word	0x00000028


	//----- nvinfo : EIATTR_FRAME_SIZE
	.align		4
.L_208:
        /*0408*/ 	.byte	0x04, 0x11
        /*040a*/ 	.short	(.L_210 - .L_209)
	.align		4
.L_209:
        /*040c*/ 	.word	index@($__internal_8_$__cuda_sm20_div_s64)
        /*0410*/ 	.word	0x00000000


	//----- nvinfo : EIATTR_FRAME_SIZE
	.align		4
.L_210:
        /*0414*/ 	.byte	0x04, 0x11
        /*0416*/ 	.short	(.L_212 - .L_211)
	.align		4
.L_211:
        /*0418*/ 	.word	index@(_ZN2at6native63_GLOBAL__N__7310b794_30_DistributionGeometricKernel_cu_fa6e70a443distribution_elementwise_grid_stride_kernelIfLi4EZNS0_9templates4cuda21uniform_and_transformIffPNS_17CUDAGeneratorImplEZZZNS4_16geometric_kernelIS7_EEvRNS_18TensorIteratorBaseEdT_ENKUlvE_clEvENKUlvE5_clEvEUlfE_EEvSA_T1_T2_EUlP24curandStatePhilox4_32_10E0_ZNS1_27distribution_nullary_kernelIff6float4S7_SJ_SE_EEvSA_SG_RKT3_T4_EUlifE0_EEvlNS_15PhiloxCudaStateESF_SG_)
        /*041c*/ 	.word	0x00000000


	//----- nvinfo : EIATTR_REGCOUNT
	.align		4
.L_212:
        /*0420*/ 	.byte	0x04, 0x2f
        /*0422*/ 	.short	(.L_214 - .L_213)
	.align		4
.L_213:
        /*0424*/ 	.word	index@(_ZN2at6native63_GLOBAL__N__7310b794_30_DistributionGeometricKernel_cu_fa6e70a443distribution_elementwise_grid_stride_kernelIfLi4EZNS0_9templates4cuda21uniform_and_transformIN3c104HalfEfPNS_17CUDAGeneratorImplEZZZNS4_16geometric_kernelIS9_EEvRNS_18TensorIteratorBaseEdT_ENKUlvE_clEvENKUlvE6_clEvEUlfE_EEvSC_T1_T2_EUlP24curandStatePhilox4_32_10E_ZNS1_27distribution_nullary_kernelIS7_f7double2S9_SL_SG_EEvSC_SI_RKT3_T4_EUlifE_EEvlNS_15PhiloxCudaStateESH_SI_)
        /*0428*/ 	.word	0x00000030


	//----- nvinfo : EIATTR_FRAME_SIZE
	.align		4
.L_214:
        /*042c*/ 	.byte	0x04, 0x11
        /*042e*/ 	.short	(.L_216 - .L_215)
	.align		4
.L_215:
        /*0430*/ 	.word	index@($__internal_7_$__cuda_sm20_div_s64)
        /*0434*/ 	.word	0x00000000


	//----- nvinfo : EIATTR_FRAME_SIZE
	.align		4
.L_216:
        /*0438*/ 	.byte	0x04, 0x11
        /*043a*/ 	.short	(.L_218 - .L_217)
	.align		4
.L_217:
        /*043c*/ 	.word	index@(_ZN2at6native63_GLOBAL__N__7310b794_30_DistributionGeometricKernel_cu_fa6e70a443distribution_elementwise_grid_stride_kernelIfLi4EZNS0_9templates4cuda21uniform_and_transformIN3c104HalfEfPNS_17CUDAGeneratorImplEZZZNS4_16geometric_kernelIS9_EEvRNS_18TensorIteratorBaseEdT_ENKUlvE_clEvENKUlvE6_clEvEUlfE_EEvSC_T1_T2_EUlP24curandStatePhilox4_32_10E_ZNS1_27distribution_nullary_kernelIS7_f7double2S9_SL_SG_EEvSC_SI_RKT3_T4_EUlifE_EEvlNS_15PhiloxCudaStateESH_SI_)
        /*0440*/ 	.word	0x00000000


	//----- nvinfo : EIATTR_REGCOUNT
	.align		4
.L_218:
        /*0444*/ 	.byte	0x04, 0x2f
        /*0446*/ 	.short	(.L_220 - .L_219)
	.align		4
.L_219:
        /*0448*/ 	.word	index@(_ZN2at6native63_GLOBAL__N__7310b794_30_DistributionGeometricKernel_cu_fa6e70a443distribution_elementwise_grid_stride_kernelIfLi4EZNS0_9templates4cuda21uniform_and_transformIN3c104HalfEfPNS_17CUDAGeneratorImplEZZZNS4_16geometric_kernelIS9_EEvRNS_18TensorIteratorBaseEdT_ENKUlvE_clEvENKUlvE6_clEvEUlfE_EEvSC_T1_T2_EUlP24curandStatePhilox4_32_10E_ZNS1_27distribution_nullary_kernelIS7_f7double2S9_SL_SG_EEvSC_SI_RKT3_T4_EUlifE0_EEvlNS_15PhiloxCudaStateESH_SI_)
        /*044c*/ 	.word	0x00000028


	//----- nvinfo : EIATTR_FRAME_SIZE
	.align		4
.L_220:
        /*0450*/ 	.byte	0x04, 0x11
        /*0452*/ 	.short	(.L_222 - .L_221)
	.align		4
.L_221:
        /*0454*/ 	.word	index@($__internal_6_$__cuda_sm20_div_s64)
        /*0458*/ 	.word	0x00000000


	//----- nvinfo : EIATTR_FRAME_SIZE
	.align		4
.L_222:
        /*045c*/ 	.byte	0x04, 0x11
        /*045e*/ 	.short	(.L_224 - .L_223)
	.align		4
.L_223:
        /*0460*/ 	.word	index@(_ZN2at6native63_GLOBAL__N__7310b794_30_DistributionGeometricKernel_cu_fa6e70a443distribution_elementwise_grid_stride_kernelIfLi4EZNS0_9templates4cuda21uniform_and_transformIN3c104HalfEfPNS_17CUDAGeneratorImplEZZZNS4_16geometric_kernelIS9_EEvRNS_18TensorIteratorBaseEdT_ENKUlvE_clEvENKUlvE6_clEvEUlfE_EEvSC_T1_T2_EUlP24curandStatePhilox4_32_10E_ZNS1_27distribution_nullary_kernelIS7_f7double2S9_SL_SG_EEvSC_SI_RKT3_T4_EUlifE0_EEvlNS_15PhiloxCudaStateESH_SI_)
        /*0464*/ 	.word	0x00000000


	//----- nvinfo : EIATTR_REGCOUNT
	.align		4
.L_224:
        /*0468*/ 	.byte	0x04, 0x2f
        /*046a*/ 	.short	(.L_226 - .L_225)
	.align		4
.L_225:
        /*046c*/ 	.word	index@(_ZN2at6native63_GLOBAL__N__7310b794_30_DistributionGeometricKernel_cu_fa6e70a443distribution_elementwise_grid_stride_kernelIfLi4EZNS0_9templates4cuda21uniform_and_transformIN3c104HalfEfPNS_17CUDAGeneratorImplEZZZNS4_16geometric_kernelIS9_EEvRNS_18TensorIteratorBaseEdT_ENKUlvE_clEvENKUlvE6_clEvEUlfE_EEvSC_T1_T2_EUlP24curandStatePhilox4_32_10E0_ZNS1_27distribution_nullary_kernelIS7_f6float4S9_SL_SG_EEvSC_SI_RKT3_T4_EUlifE_EEvlNS_15PhiloxCudaStateESH_SI_)
        /*0470*/ 	.word	0x00000034


	//----- nvinfo : EIATTR_FRAME_SIZE
	.align		4
.L_226:
        /*0474*/ 	.byte	0x04, 0x11
        /*0476*/ 	.short	(.L_228 - .L_227)
	.align		4
.L_227:
        /*0478*/ 	.word	index@($__internal_5_$__cuda_sm20_div_s64)
        /*047c*/ 	.word	0x00000000


	//----- nvinfo : EIATTR_FRAME_SIZE
	.align		4
.L_228:
        /*0480*/ 	.byte	0x04, 0x11
        /*0482*/ 	.short	(.L_230 - .L_229)
	.align		4
.L_229:
        /*0484*/ 	.word	index@(_ZN2at6native63_GLOBAL__N__7310b794_30_DistributionGeometricKernel_cu_fa6e70a443distribution_elementwise_grid_stride_kernelIfLi4EZNS0_9templates4cuda21uniform_and_transformIN3c104HalfEfPNS_17CUDAGeneratorImplEZZZNS4_16geometric_kernelIS9_EEvRNS_18TensorIteratorBaseEdT_ENKUlvE_clEvENKUlvE6_clEvEUlfE_EEvSC_T1_T2_EUlP24curandStatePhilox4_32_10E0_ZNS1_27distribution_nullary_kernelIS7_f6float4S9_SL_SG_EEvSC_SI_RKT3_T4_EUlifE_EEvlNS_15PhiloxCudaStateESH_SI_)
        /*0488*/ 	.word	0x00000000


	//----- nvinfo : EIATTR_REGCOUNT
	.align		4
.L_230:
        /*048c*/ 	.byte	0x04, 0x2f
        /*048e*/ 	.short	(.L_232 - .L_231)
	.align		4
.L_231:
        /*0490*/ 	.word	index@(_ZN2at6native63_GLOBAL__N__7310b794_30_DistributionGeometricKernel_cu_fa6e70a443distribution_elementwise_grid_stride_kernelIfLi4EZNS0_9templates4cuda21uniform_and_transformIN3c104HalfEfPNS_17CUDAGeneratorImplEZZZNS4_16geometric_kernelIS9_EEvRNS_18TensorIteratorBaseEdT_ENKUlvE_clEvENKUlvE6_clEvEUlfE_EEvSC_T1_T2_EUlP24curandStatePhilox4_32_10E0_ZNS1_27distribution_nullary_kernelIS7_f6float4S9_SL_SG_EEvSC_SI_RKT3_T4_EUlifE0_EEvlNS_15PhiloxCudaStateESH_SI_)
        /*0494*/ 	.word	0x00000028


	//----- nvinfo : EIATTR_FRAME_SIZE
	.align		4
.L_232:
        /*0498*/ 	.byte	0x04, 0x11
        /*049a*/ 	.short	(.L_234 - .L_233)
	.align		4
.L_233:
        /*049c*/ 	.word	index@($__internal_4_$__cuda_sm20_div_s64)
        /*04a0*/ 	.word	0x00000000


	//----- nvinfo : EIATTR_FRAME_SIZE
	.align		4
.L_234:
        /*04a4*/ 	.byte	0x04, 0x11
        /*04a6*/ 	.short	(.L_236 - .L_235)
	.align		4
.L_235:
        /*04a8*/ 	.word	index@(_ZN2at6native63_GLOBAL__N__7310b794_30_DistributionGeometricKernel_cu_fa6e70a443distribution_elementwise_grid_stride_kernelIfLi4EZNS0_9templates4cuda21uniform_and_transformIN3c104HalfEfPNS_17CUDAGeneratorImplEZZZNS4_16geometric_kernelIS9_EEvRNS_18TensorIteratorBaseEdT_ENKUlvE_clEvENKUlvE6_clEvEUlfE_EEvSC_T1_T2_EUlP24curandStatePhilox4_32_10E0_ZNS1_27distribution_nullary_kernelIS7_f6float4S9_SL_SG_EEvSC_SI_RKT3_T4_EUlifE0_EEvlNS_15PhiloxCudaStateESH_SI_)
        /*04ac*/ 	.word	0x00000000


	//----- nvinfo : EIATTR_REGCOUNT
	.align		4
.L_236:
        /*04b0*/ 	.byte	0x04, 0x2f
        /*04b2*/ 	.short	(.L_238 - .L_237)
	.align		4
.L_237:
        /*04b4*/ 	.word	index@(_ZN2at6native63_GLOBAL__N__7310b794_30_DistributionGeometricKernel_cu_fa6e70a443distribution_elementwise_grid_stride_kernelIfLi4EZNS0_9templates4cuda21uniform_and_transformIN3c108BFloat16EfPNS_17CUDAGeneratorImplEZZZNS4_16geometric_kernelIS9_EEvRNS_18TensorIteratorBaseEdT_ENKUlvE_clEvENKUlvE7_clEvEUlfE_EEvSC_T1_T2_EUlP24curandStatePhilox4_32_10E_ZNS1_27distribution_nullary_kernelIS7_f7double2S9_SL_SG_EEvSC_SI_RKT3_T4_EUlifE_EEvlNS_15PhiloxCudaStateESH_SI_)
        /*04b8*/ 	.word	0x00000030


	//----- nvinfo : EIATTR_FRAME_SIZE
	.align		4
.L_238:
        /*04bc*/ 	.byte	0x04, 0x11
        /*04be*/ 	.short	(.L_240 - .L_239)
	.align		4
.L_239:
        /*04c0*/ 	.word	index@($__internal_3_$__cuda_sm20_div_s64)
        /*04c4*/ 	.word	0x00000000


	//----- nvinfo : EIATTR_FRAME_SIZE
	.align		4
.L_240:
        /*04c8*/ 	.byte	0x04, 0x11
        /*04ca*/ 	.short	(.L_242 - .L_241)
	.align		4
.L_241:
        /*04cc*/ 	.word	index@(_ZN2at6native63_GLOBAL__N__7310b794_30_DistributionGeometricKernel_cu_fa6e70a443distribution_elementwise_grid_stride_kernelIfLi4EZNS0_9templates4cuda21uniform_and_transformIN3c108BFloat16EfPNS_17CUDAGeneratorImplEZZZNS4_16geometric_kernelIS9_EEvRNS_18TensorIteratorBaseEdT_ENKUlvE_clEvENKUlvE7_clEvEUlfE_EEvSC_T1_T2_EUlP24curandStatePhilox4_32_10E_ZNS1_27distribution_nullary_kernelIS7_f7double2S9_SL_SG_EEvSC_SI_RKT3_T4_EUlifE_EEvlNS_15PhiloxCudaStateESH_SI_)
        /*04d0*/ 	.word	0x00000000


	//----- nvinfo : EIATTR_REGCOUNT
	.align		4
.L_242:
        /*04d4*/ 	.byte	0x04, 0x2f
        /*04d6*/ 	.short	(.L_244 - .L_243)
	.align		4
.L_243:
        /*04d8*/ 	.word	index@(_ZN2at6native63_GLOBAL__N__7310b794_30_DistributionGeometricKernel_cu_fa6e70a443distribution_elementwise_grid_stride_kernelIfLi4EZNS0_9templates4cuda21uniform_and_transformIN3c108BFloat16EfPNS_17CUDAGeneratorImplEZZZNS4_16geometric_kernelIS9_EEvRNS_18TensorIteratorBaseEdT_ENKUlvE_clEvENKUlvE7_clEvEUlfE_EEvSC_T1_T2_EUlP24curandStatePhilox4_32_10E_ZNS1_27distribution_nullary_kernelIS7_f7double2S9_SL_SG_EEvSC_SI_RKT3_T4_EUlifE0_EEvlNS_15PhiloxCudaStateESH_SI_)
        /*04dc*/ 	.word	0x00000028


	//----- nvinfo : EIATTR_FRAME_SIZE
	.align		4
.L_244:
        /*04e0*/ 	.byte	0x04, 0x11
        /*04e2*/ 	.short	(.L_246 - .L_245)
	.align		4
.L_245:
        /*04e4*/ 	.word	index@($__internal_2_$__cuda_sm20_div_s64)
        /*04e8*/ 	.word	0x00000000


	//----- nvinfo : EIATTR_FRAME_SIZE
	.align		4
.L_246:
        /*04ec*/ 	.byte	0x04, 0x11
        /*04ee*/ 	.short	(.L_248 - .L_247)
	.align		4
.L_247:
        /*04f0*/ 	.word	index@(_ZN2at6native63_GLOBAL__N__7310b794_30_DistributionGeometricKernel_cu_fa6e70a443distribution_elementwise_grid_stride_kernelIfLi4EZNS0_9templates4cuda21uniform_and_transformIN3c108BFloat16EfPNS_17CUDAGeneratorImplEZZZNS4_16geometric_kernelIS9_EEvRNS_18TensorIteratorBaseEdT_ENKUlvE_clEvENKUlvE7_clEvEUlfE_EEvSC_T1_T2_EUlP24curandStatePhilox4_32_10E_ZNS1_27distribution_nullary_kernelIS7_f7double2S9_SL_SG_EEvSC_SI_RKT3_T4_EUlifE0_EEvlNS_15PhiloxCudaStateESH_SI_)
        /*04f4*/ 	.word	0x00000000


	//----- nvinfo : EIATTR_REGCOUNT
	.align		4
.L_248:
        /*04f8*/ 	.byte	0x04, 0x2f
        /*04fa*/ 	.short	(.L_250 - .L_249)
	.align		4
.L_249:
        /*04fc*/ 	.word	index@(_ZN2at6native63_GLOBAL__N__7310b794_30_DistributionGeometricKernel_cu_fa6e70a443distribution_elementwise_grid_stride_kernelIfLi4EZNS0_9templates4cuda21uniform_and_transformIN3c108BFloat16EfPNS_17CUDAGeneratorImplEZZZNS4_16geometric_kernelIS9_EEvRNS_18TensorIteratorBaseEdT_ENKUlvE_clEvENKUlvE7_clEvEUlfE_EEvSC_T1_T2_EUlP24curandStatePhilox4_32_10E0_ZNS1_27distribution_nullary_kernelIS7_f6float4S9_SL_SG_EEvSC_SI_RKT3_T4_EUlifE_EEvlNS_15PhiloxCudaStateESH_SI_)
        /*0500*/ 	.word	0x00000034


	//----- nvinfo : EIATTR_FRAME_SIZE
	.align		4
.L_250:
        /*0504*/ 	.byte	0x04, 0x11
        /*0506*/ 	.short	(.L_252 - .L_251)
	.align		4
.L_251:
        /*0508*/ 	.word	index@($__internal_1_$__cuda_sm20_div_s64)
        /*050c*/ 	.word	0x00000000


	//----- nvinfo : EIATTR_FRAME_SIZE
	.align		4
.L_252:
        /*0510*/ 	.byte	0x04, 0x11
        /*0512*/ 	.short	(.L_254 - .L_253)
	.align		4
.L_253:
        /*0514*/ 	.word	index@(_ZN2at6native63_GLOBAL__N__7310b794_30_DistributionGeometricKernel_cu_fa6e70a443distribution_elementwise_grid_stride_kernelIfLi4EZNS0_9templates4cuda21uniform_and_transformIN3c108BFloat16EfPNS_17CUDAGeneratorImplEZZZNS4_16geometric_kernelIS9_EEvRNS_18TensorIteratorBaseEdT_ENKUlvE_clEvENKUlvE7_clEvEUlfE_EEvSC_T1_T2_EUlP24curandStatePhilox4_32_10E0_ZNS1_27distribution_nullary_kernelIS7_f6float4S9_SL_SG_EEvSC_SI_RKT3_T4_EUlifE_EEvlNS_15PhiloxCudaStateESH_SI_)
        /*0518*/ 	.word	0x00000000


	//----- nvinfo : EIATTR_REGCOUNT
	.align		4
.L_254:
        /*051c*/ 	.byte	0x04, 0x2f
        /*051e*/ 	.short	(.L_256 - .L_255)
	.align		4
.L_255:
        /*0520*/ 	.word	index@(_ZN2at6native63_GLOBAL__N__7310b794_30_DistributionGeometricKernel_cu_fa6e70a443distribution_elementwise_grid_stride_kernelIfLi4EZNS0_9templates4cuda21uniform_and_transformIN3c108BFloat16EfPNS_17CUDAGeneratorImplEZZZNS4_16geometric_kernelIS9_EEvRNS_18TensorIteratorBaseEdT_ENKUlvE_clEvENKUlvE7_clEvEUlfE_EEvSC_T1_T2_EUlP24curandStatePhilox4_32_10E0_ZNS1_27distribution_nullary_kernelIS7_f6float4S9_SL_SG_EEvSC_SI_RKT3_T4_EUlifE0_EEvlNS_15PhiloxCudaStateESH_SI_)
        /*0524*/ 	.word	0x00000028


	//----- nvinfo : EIATTR_FRAME_SIZE
	.align		4
.L_256:
        /*0528*/ 	.byte	0x04, 0x11
        /*052a*/ 	.short	(.L_258 - .L_257)
	.align		4
.L_257:
        /*052c*/ 	.word	index@($__internal_0_$__cuda_sm20_div_s64)
        /*0530*/ 	.word	0x00000000


	//----- nvinfo : EIATTR_FRAME_SIZE
	.align		4
.L_258:
        /*0534*/ 	.byte	0x04, 0x11
        /*0536*/ 	.short	(.L_260 - .L_259)
	.align		4
.L_259:
        /*0538*/ 	.word	index@(_ZN2at6native63_GLOBAL__N__7310b794_30_DistributionGeometricKernel_cu_fa6e70a443distribution_elementwise_grid_stride_kernelIfLi4EZNS0_9templates4cuda21uniform_and_transformIN3c108BFloat16EfPNS_17CUDAGeneratorImplEZZZNS4_16geometric_kernelIS9_EEvRNS_18TensorIteratorBaseEdT_ENKUlvE_clEvENKUlvE7_clEvEUlfE_EEvSC_T1_T2_EUlP24curandStatePhilox4_32_10E0_ZNS1_27distribution_nullary_kernelIS7_f6float4S9_SL_SG_EEvSC_SI_RKT3_T4_EUlifE0_EEvlNS_15PhiloxCudaStateESH_SI_)
        /*053c*/ 	.word	0x00000000


	//----- nvinfo : EIATTR_MIN_STACK_SIZE
	.align		4
.L_260:
        /*0540*/ 	.byte	0x04, 0x12
        /*0542*/ 	.short	(.L_262 - .L_261)
	.align		4
.L_261:
        /*0544*/ 	.word	index@(_ZN2at6native63_GLOBAL__N__7310b794_30_DistributionGeometricKernel_cu_fa6e70a443distribution_elementwise_grid_stride_kernelIfLi4EZNS0_9templates4cuda21uniform_and_transformIN3c108BFloat16EfPNS_17CUDAGeneratorImplEZZZNS4_16geometric_kernelIS9_EEvRNS_18TensorIteratorBaseEdT_ENKUlvE_clEvENKUlvE7_clEvEUlfE_EEvSC_T1_T2_EUlP24curandStatePhilox4_32_10E0_ZNS1_27distribution_nullary_kernelIS7_f6float4S9_SL_SG_EEvSC_SI_RKT3_T4_EUlifE0_EEvlNS_15PhiloxCudaStateESH_SI_)
        /*0548*/ 	.word	0x00000000


	//----- nvinfo : EIATTR_MIN_STACK_SIZE
	.align		4
.L_262:
        /*054c*/ 	.byte	0x04, 0x12
        /*054e*/ 	.short	(.L_264 - .L_263)
	.align		4
.L_263:
        /*0550*/ 	.word	index@(_ZN2at6native63_GLOBAL__N__7310b794_30_DistributionGeometricKernel_cu_fa6e70a443distribution_elementwise_grid_stride_kernelIfLi4EZNS0_9templates4cuda21uniform_and_transformIN3c108BFloat16EfPNS_17CUDAGeneratorImplEZZZNS4_16geometric_kernelIS9_EEvRNS_18TensorIteratorBaseEdT_ENKUlvE_clEvENKUlvE7_clEvEUlfE_EEvSC_T1_T2_EUlP24curandStatePhilox4_32_10E0_ZNS1_27distribution_nullary_kernelIS7_f6float4S9_SL_SG_EEvSC_SI_RKT3_T4_EUlifE_EEvlNS_15PhiloxCudaStateESH_SI_)
        /*0554*/ 	.word	0x00000000


	//----- nvinfo : EIATTR_MIN_STACK_SIZE
	.align		4
.L_264:
        /*0558*/ 	.byte	0x04, 0x12
        /*055a*/ 	.short	(.L_266 - .L_265)
	.align		4
.L_265:
        /*055c*/ 	.word	index@(_ZN2at6native63_GLOBAL__N__7310b794_30_DistributionGeometricKernel_cu_fa6e70a443distribution_elementwise_grid_stride_kernelIfLi4EZNS0_9templates4cuda21uniform_and_transformIN3c108BFloat16EfPNS_17CUDAGeneratorImplEZZZNS4_16geometric_kernelIS9_EEvRNS_18TensorIteratorBaseEdT_ENKUlvE_clEvENKUlvE7_clEvEUlfE_EEvSC_T1_T2_EUlP24curandStatePhilox4_32_10E_ZNS1_27distribution_nullary_kernelIS7_f7double2S9_SL_SG_EEvSC_SI_RKT3_T4_EUlifE0_EEvlNS_15PhiloxCudaStateESH_SI_)
        /*0560*/ 	.word	0x00000000


	//----- nvinfo : EIATTR_MIN_STACK_SIZE
	.align		4
.L_266:
        /*0564*/ 	.byte	0x04, 0x12
        /*0566*/ 	.short	(.L_268 - .L_267)
	.align		4
.L_267:
        /*0568*/ 	.word	index@(_ZN2at6native63_GLOBAL__N__7310b794_30_DistributionGeometricKernel_cu_fa6e70a443distribution_elementwise_grid_stride_kernelIfLi4EZNS0_9templates4cuda21uniform_and_transformIN3c108BFloat16EfPNS_17CUDAGeneratorImplEZZZNS4_16geometric_kernelIS9_EEvRNS_18TensorIteratorBaseEdT_ENKUlvE_clEvENKUlvE7_clEvEUlfE_EEvSC_T1_T2_EUlP24curandStatePhilox4_32_10E_ZNS1_27distribution_nullary_kernelIS7_f7double2S9_SL_SG_EEvSC_SI_RKT3_T4_EUlifE_EEvlNS_15PhiloxCudaStateESH_SI_)
        /*056c*/ 	.word	0x00000000


	//----- nvinfo : EIATTR_MIN_STACK_SIZE
	.align		4
.L_268:
        /*0570*/ 	.byte	0x04, 0x12
        /*0572*/ 	.short	(.L_270 - .L_269)
	.align		4
.L_269:
        /*0574*/ 	.word	index@(_ZN2at6native63_GLOBAL__N__7310b794_30_DistributionGeometricKernel_cu_fa6e70a443distribution_elementwise_grid_stride_kernelIfLi4EZNS0_9templates4cuda21uniform_and_transformIN3c104HalfEfPNS_17CUDAGeneratorImplEZZZNS4_16geometric_kernelIS9_EEvRNS_18TensorIteratorBaseEdT_ENKUlvE_clEvENKUlvE6_clEvEUlfE_EEvSC_T1_T2_EUlP24curandStatePhilox4_32_10E0_ZNS1_27distribution_nullary_kernelIS7_f6float4S9_SL_SG_EEvSC_SI_RKT3_T4_EUlifE0_EEvlNS_15PhiloxCudaStateESH_SI_)
        /*0578*/ 	.word	0x00000000


	//----- nvinfo : EIATTR_MIN_STACK_SIZE
	.align		4
.L_270:
        /*057c*/ 	.byte	0x04, 0x12
        /*057e*/ 	.short	(.L_272 - .L_271)
	.align		4
.L_271:
        /*0580*/ 	.word	index@(_ZN2at6native63_GLOBAL__N__7310b794_30_DistributionGeometricKernel_cu_fa6e70a443distribution_elementwise_grid_stride_kernelIfLi4EZNS0_9templates4cuda21uniform_and_transformIN3c104HalfEfPNS_17CUDAGeneratorImplEZZZNS4_16geometric_kernelIS9_EEvRNS_18TensorIteratorBaseEdT_ENKUlvE_clEvENKUlvE6_clEvEUlfE_EEvSC_T1_T2_EUlP24curandStatePhilox4_32_10E0_ZNS1_27distribution_nullary_kernelIS7_f6float4S9_SL_SG_EEvSC_SI_RKT3_T4_EUlifE_EEvlNS_15PhiloxCudaStateESH_SI_)
        /*0584*/ 	.word	0x00000000


	//----- nvinfo : EIATTR_MIN_STACK_SIZE
	.align		4
.L_272:
        /*0588*/ 	.byte	0x04, 0x12
        /*058a*/ 	.short	(.L_274 - .L_273)
	.align		4
.L_273:
        /*058c*/ 	.word	index@(_ZN2at6native63_GLOBAL__N__7310b794_30_DistributionGeometricKernel_cu_fa6e70a443distribution_elementwise_grid_stride_kernelIfLi4EZNS0_9templates4cuda21uniform_and_transformIN3c104HalfEfPNS_17CUDAGeneratorImplEZZZNS4_16geometric_kernelIS9_EEvRNS_18TensorIteratorBaseEdT_ENKUlvE_clEvENKUlvE6_clEvEUlfE_EEvSC_T1_T2_EUlP24curandStatePhilox4_32_10E_ZNS1_27distribution_nullary_kernelIS7_f7double2S9_SL_SG_EEvSC_SI_RKT3_T4_EUlifE0_EEvlNS_15PhiloxCudaStateESH_SI_)
        /*0590*/ 	.word	0x00000000


	//----- nvinfo : EIATTR_MIN_STACK_SIZE
	.align		4
.L_274:
        /*0594*/ 	.byte	0x04, 0x12
        /*0596*/ 	.short	(.L_276 - .L_275)
	.align		4
.L_275:
        /*0598*/ 	.word	index@(_ZN2at6native63_GLOBAL__N__7310b794_30_DistributionGeometricKernel_cu_fa6e70a443distribution_elementwise_grid_stride_kernelIfLi4EZNS0_9templates4cuda21uniform_and_transformIN3c104HalfEfPNS_17CUDAGeneratorImplEZZZNS4_16geometric_kernelIS9_EEvRNS_18TensorIteratorBaseEdT_ENKUlvE_clEvENKUlvE6_clEvEUlfE_EEvSC_T1_T2_EUlP24curandStatePhilox4_32_10E_ZNS1_27distribution_nullary_kernelIS7_f7double2S9_SL_SG_EEvSC_SI_RKT3_T4_EUlifE_EEvlNS_15PhiloxCudaStateESH_SI_)
        /*059c*/ 	.word	0x00000000


	//----- nvinfo : EIATTR_MIN_STACK_SIZE
	.align		4
.L_276:
        /*05a0*/ 	.byte	0x04, 0x12
        /*05a2*/ 	.short	(.L_278 - .L_277)
	.align		4
.L_277:
        /*05a4*/ 	.word	index@(_ZN2at6native63_GLOBAL__N__7310b794_30_DistributionGeometricKernel_cu_fa6e70a443distribution_elementwise_grid_stride_kernelIfLi4EZNS0_9templates4cuda21uniform_and_transformIffPNS_17CUDAGeneratorImplEZZZNS4_16geometric_kernelIS7_EEvRNS_18TensorIteratorBaseEdT_ENKUlvE_clEvENKUlvE5_clEvEUlfE_EEvSA_T1_T2_EUlP24curandStatePhilox4_32_10E0_ZNS1_27distribution_nullary_kernelIff6float4S7_SJ_SE_EEvSA_SG_RKT3_T4_EUlifE0_EEvlNS_15PhiloxCudaStateESF_SG_)
        /*05a8*/ 	.word	0x00000000


	//----- nvinfo : EIATTR_MIN_STACK_SIZE
	.align		4
.L_278:
        /*05ac*/ 	.byte	0x04, 0x12
        /*05ae*/ 	.short	(.L_280 - .L_279)
	.align		4
.L_279:
        /*05b0*/ 	.word	index@(_ZN2at6native63_GLOBAL__N__7310b794_30_DistributionGeometricKernel_cu_fa6e70a443distribution_elementwise_grid_stride_kernelIfLi4EZNS0_9templates4cuda21uniform_and_transformIffPNS_17CUDAGeneratorImplEZZZNS4_16geometric_kernelIS7_EEvRNS_18TensorIteratorBaseEdT_ENKUlvE_clEvENKUlvE5_clEvEUlfE_EEvSA_T1_T2_EUlP24curandStatePhilox4_32_10E0_ZNS1_27distribution_nullary_kernelIff6float4S7_SJ_SE_EEvSA_SG_RKT3_T4_EUlifE_EEvlNS_15PhiloxCudaStateESF_SG_)
        /*05b4*/ 	.word	0x00000000


	//----- nvinfo : EIATTR_MIN_STACK_SIZE
	.align		4
.L_280:
        /*05b8*/ 	.byte	0x04, 0x12
        /*05ba*/ 	.short	(.L_282 - .L_281)
	.align		4
.L_281:
        /*05bc*/ 	.word	index@(_ZN2at6native63_GLOBAL__N__7310b794_30_DistributionGeometricKernel_cu_fa6e70a443distribution_elementwise_grid_stride_kernelIfLi4EZNS0_9templates4cuda21uniform_and_transformIffPNS_17CUDAGeneratorImplEZZZNS4_16geometric_kernelIS7_EEvRNS_18TensorIteratorBaseEdT_ENKUlvE_clEvENKUlvE5_clEvEUlfE_EEvSA_T1_T2_EUlP24curandStatePhilox4_32_10E_ZNS1_27distribution_nullary_kernelIff7double2S7_SJ_SE_EEvSA_SG_RKT3_T4_EUlifE0_EEvlNS_15PhiloxCudaStateESF_SG_)
        /*05c0*/ 	.word	0x00000000


	//----- nvinfo : EIATTR_MIN_STACK_SIZE
	.align		4
.L_282:
        /*05c4*/ 	.byte	0x04, 0x12
        /*05c6*/ 	.short	(.L_284 - .L_283)
	.align		4
.L_283:
        /*05c8*/ 	.word	index@(_ZN2at6native63_GLOBAL__N__7310b794_30_DistributionGeometricKernel_cu_fa6e70a443distribution_elementwise_grid_stride_kernelIfLi4EZNS0_9templates4cuda21uniform_and_transformIffPNS_17CUDAGeneratorImplEZZZNS4_16geometric_kernelIS7_EEvRNS_18TensorIteratorBaseEdT_ENKUlvE_clEvENKUlvE5_clEvEUlfE_EEvSA_T1_T2_EUlP24curandStatePhilox4_32_10E_ZNS1_27distribution_nullary_kernelIff7double2S7_SJ_SE_EEvSA_SG_RKT3_T4_EUlifE_EEvlNS_15PhiloxCudaStateESF_SG_)
        /*05cc*/ 	.word	0x00000000


	//----- nvinfo : EIATTR_MIN_STACK_SIZE
	.align		4
.L_284:
        /*05d0*/ 	.byte	0x04, 0x12
        /*05d2*/ 	.short	(.L_286 - .L_285)
	.align		4
.L_285:
        /*05d4*/ 	.word	index@(_ZN2at6native63_GLOBAL__N__7310b794_30_DistributionGeometricKernel_cu_fa6e70a443distribution_elementwise_grid_stride_kernelIdLi2EZNS0_9templates4cuda21uniform_and_transformIddPNS_17CUDAGeneratorImplEZZZNS4_16geometric_kernelIS7_EEvRNS_18TensorIteratorBaseEdT_ENKUlvE_clEvENKUlvE4_clEvEUldE_EEvSA_T1_T2_EUlP24curandStatePhilox4_32_10E0_ZNS1_27distribution_nullary_kernelIdd6float4S7_SJ_SE_EEvSA_SG_RKT3_T4_EUlidE0_EEvlNS_15PhiloxCudaStateESF_SG_)
        /*05d8*/ 	.word	0x00000000


	//----- nvinfo : EIATTR_MIN_STACK_SIZE
	.align		4
.L_286:
        /*05dc*/ 	.byte	0x04, 0x12
        /*05de*/ 	.short	(.L_288 - .L_287)
	.align		4
.L_287:
        /*05e0*/ 	.word	index@(_ZN2at6native63_GLOBAL__N__7310b794_30_DistributionGeometricKernel_cu_fa6e70a443distribution_elementwise_grid_stride_kernelIdLi2EZNS0_9templates4cuda21uniform_and_transformIddPNS_17CUDAGeneratorImplEZZZNS4_16geometric_kernelIS7_EEvRNS_18TensorIteratorBaseEdT_ENKUlvE_clEvENKUlvE4_clEvEUldE_EEvSA_T1_T2_EUlP24curandStatePhilox4_32_10E0_ZNS1_27distribution_nullary_kernelIdd6float4S7_SJ_SE_EEvSA_SG_RKT3_T4_EUlidE_EEvlNS_15PhiloxCudaStateESF_SG_)
        /*05e4*/ 	.word	0x00000000


	//----- nvinfo : EIATTR_MIN_STACK_SIZE
	.align		4
.L_288:
        /*05e8*/ 	.byte	0x04, 0x12
        /*05ea*/ 	.short	(.L_290 - .L_289)
	.align		4
.L_289:
        /*05ec*/ 	.word	index@(_ZN2at6native63_GLOBAL__N__7310b794_30_DistributionGeometricKernel_cu_fa6e70a443distribution_elementwise_grid_stride_kernelIdLi2EZNS0_9templates4cuda21uniform_and_transformIddPNS_17CUDAGeneratorImplEZZZNS4_16geometric_kernelIS7_EEvRNS_18TensorIteratorBaseEdT_ENKUlvE_clEvENKUlvE4_clEvEUldE_EEvSA_T1_T2_EUlP24curandStatePhilox4_32_10E_ZNS1_27distribution_nullary_kernelIdd7double2S7_SJ_SE_EEvSA_SG_RKT3_T4_EUlidE0_EEvlNS_15PhiloxCudaStateESF_SG_)
        /*05f0*/ 	.word	0x00000000


	//----- nvinfo : EIATTR_MIN_STACK_SIZE
	.align		4
.L_290:
        /*05f4*/ 	.byte	0x04, 0x12
        /*05f6*/ 	.short	(.L_292 - .L_291)
	.align		4
.L_291:
        /*05f8*/ 	.word	index@(_ZN2at6native63_GLOBAL__N__7310b794_30_DistributionGeometricKernel_cu_fa6e70a443distribution_elementwise_grid_stride_kernelIdLi2EZNS0_9templates4cuda21uniform_and_transformIddPNS_17CUDAGeneratorImplEZZZNS4_16geometric_kernelIS7_EEvRNS_18TensorIteratorBaseEdT_ENKUlvE_clEvENKUlvE4_clEvEUldE_EEvSA_T1_T2_EUlP24curandStatePhilox4_32_10E_ZNS1_27distribution_nullary_kernelIdd7double2S7_SJ_SE_EEvSA_SG_RKT3_T4_EUlidE_EEvlNS_15PhiloxCudaStateESF_SG_)
        /*05fc*/ 	.word	0x00000000


	//----- nvinfo : EIATTR_MIN_STACK_SIZE
	.align		4
.L_292:
        /*0600*/ 	.byte	0x04, 0x12
        /*0602*/ 	.short	(.L_294 - .L_293)
	.align		4
.L_293:
        /*0604*/ 	.word	index@(_ZN2at6native63_GLOBAL__N__7310b794_30_DistributionGeometricKernel_cu_fa6e70a443distribution_elementwise_grid_stride_kernelIfLi4EZNS0_9templates4cuda21uniform_and_transformIsfPNS_17CUDAGeneratorImplEZZZNS4_16geometric_kernelIS7_EEvRNS_18TensorIteratorBaseEdT_ENKUlvE_clEvENKUlvE3_clEvEUlfE_EEvSA_T1_T2_EUlP24curandStatePhilox4_32_10E0_ZNS1_27distribution_nullary_kernelIsf6float4S7_SJ_SE_EEvSA_SG_RKT3_T4_EUlifE0_EEvlNS_15PhiloxCudaStateESF_SG_)
        /*0608*/ 	.word	0x00000000


	//----- nvinfo : EIATTR_MIN_STACK_SIZE
	.align		4
.L_294:
        /*060c*/ 	.byte	0x04, 0x12
        /*060e*/ 	.short	(.L_296 - .L_295)
	.align		4
.L_295:
        /*0610*/ 	.word	index@(_ZN2at6native63_GLOBAL__N__7310b794_30_DistributionGeometricKernel_cu_fa6e70a443distribution_elementwise_grid_stride_kernelIfLi4EZNS0_9templates4cuda21uniform_and_transformIsfPNS_17CUDAGeneratorImplEZZZNS4_16geometric_kernelIS7_EEvRNS_18TensorIteratorBaseEdT_ENKUlvE_clEvENKUlvE3_clEvEUlfE_EEvSA_T1_T2_EUlP24curandStatePhilox4_32_10E0_ZNS1_27distribution_nullary_kernelIsf6float4S7_SJ_SE_EEvSA_SG_RKT3_T4_EUlifE_EEvlNS_15PhiloxCudaStateESF_SG_)
        /*0614*/ 	.word	0x00000000


	//----- nvinfo : EIATTR_MIN_STACK_SIZE
	.align		4
.L_296:
        /*0618*/ 	.byte	0x04, 0x12
        /*061a*/ 	.short	(.L_298 - .L_297)
	.align		4
.L_297:
        /*061c*/ 	.word	index@(_ZN2at6native63_GLOBAL__N__7310b794_30_DistributionGeometricKernel_cu_fa6e70a443distribution_elementwise_grid_stride_kernelIfLi4EZNS0_9templates4cuda21uniform_and_transformIsfPNS_17CUDAGeneratorImplEZZZNS4_16geometric_kernelIS7_EEvRNS_18TensorIteratorBaseEdT_ENKUlvE_clEvENKUlvE3_clEvEUlfE_EEvSA_T1_T2_EUlP24curandStatePhilox4_32_10E_ZNS1_27distribution_nullary_kernelIsf7double2S7_SJ_SE_EEvSA_SG_RKT3_T4_EUlifE0_EEvlNS_15PhiloxCudaStateESF_SG_)
        /*0620*/ 	.word	0x00000000


	//----- nvinfo : EIATTR_MIN_STACK_SIZE
	.align		4
.L_298:
        /*0624*/ 	.byte	0x04, 0x12
        /*0626*/ 	.short	(.L_300 - .L_299)
	.align		4
.L_299:
        /*0628*/ 	.word	index@(_ZN2at6native63_GLOBAL__N__7310b794_30_DistributionGeometricKernel_cu_fa6e70a443distribution_elementwise_grid_stride_kernelIfLi4EZNS0_9templates4cuda21uniform_and_transformIsfPNS_17CUDAGeneratorImplEZZZNS4_16geometric_kernelIS7_EEvRNS_18TensorIteratorBaseEdT_ENKUlvE_clEvENKUlvE3_clEvEUlfE_EEvSA_T1_T2_EUlP24curandStatePhilox4_32_10E_ZNS1_27distribution_nullary_kernelIsf7double2S7_SJ_SE_EEvSA_SG_RKT3_T4_EUlifE_EEvlNS_15PhiloxCudaStateESF_SG_)
        /*062c*/ 	.word	0x00000000


	//----- nvinfo : EIATTR_MIN_STACK_SIZE
	.align		4
.L_300:
        /*0630*/ 	.byte	0x04, 0x12
        /*0632*/ 	.short	(.L_302 - .L_301)
	.align		4
.L_301:
        /*0634*/ 	.word	index@(_ZN2at6native63_GLOBAL__N__7310b794_30_DistributionGeometricKernel_cu_fa6e70a443distribution_elementwise_grid_stride_kernelIfLi4EZNS0_9templates4cuda21uniform_and_transformIlfPNS_17CUDAGeneratorImplEZZZNS4_16geometric_kernelIS7_EEvRNS_18TensorIteratorBaseEdT_ENKUlvE_clEvENKUlvE2_clEvEUlfE_EEvSA_T1_T2_EUlP24curandStatePhilox4_32_10E0_ZNS1_27distribution_nullary_kernelIlf6float4S7_SJ_SE_EEvSA_SG_RKT3_T4_EUlifE0_EEvlNS_15PhiloxCudaStateESF_SG_)
        /*0638*/ 	.word	0x00000000


	//----- nvinfo : EIATTR_MIN_STACK_SIZE
	.align		4
.L_302:
        /*063c*/ 	.byte	0x04, 0x12
        /*063e*/ 	.short	(.L_304 - .L_303)
	.align		4
.L_303:
        /*0640*/ 	.word	index@(_ZN2at6native63_GLOBAL__N__7310b794_30_DistributionGeometricKernel_cu_fa6e70a443distribution_elementwise_grid_stride_kernelIfLi4EZNS0_9templates4cuda21uniform_and_transformIlfPNS_17CUDAGeneratorImplEZZZNS4_16geometric_kernelIS7_EEvRNS_18TensorIteratorBaseEdT_ENKUlvE_clEvENKUlvE2_clEvEUlfE_EEvSA_T1_T2_EUlP24curandStatePhilox4_32_10E0_ZNS1_27distribution_nullary_kernelIlf6float4S7_SJ_SE_EEvSA_SG_RKT3_T4_EUlifE_EEvlNS_15PhiloxCudaStateESF_SG_)
        /*0644*/ 	.word	0x00000000


	//----- nvinfo : EIATTR_MIN_STACK_SIZE
	.align		4
.L_304:
        /*0648*/ 	.byte	0x04, 0x12
        /*064a*/ 	.short	(.L_306 - .L_305)
	.align		4
.L_305:
        /*064c*/ 	.word	index@(_ZN2at6native63_GLOBAL__N__7310b794_30_DistributionGeometricKernel_cu_fa6e70a443distribution_elementwise_grid_stride_kernelIfLi4EZNS0_9templates4cuda21uniform_and_transformIlfPNS_17CUDAGeneratorImplEZZZNS4_16geometric_kernelIS7_EEvRNS_18TensorIteratorBaseEdT_ENKUlvE_clEvENKUlvE2_clEvEUlfE_EEvSA_T1_T2_EUlP24curandStatePhilox4_32_10E_ZNS1_27distribution_nullary_kernelIlf7double2S7_SJ_SE_EEvSA_SG_RKT3_T4_EUlifE0_EEvlNS_15PhiloxCudaStateESF_SG_)
        /*0650*/ 	.word	0x00000000


	//----- nvinfo : EIATTR_MIN_STACK_SIZE
	.align		4
.L_306:
        /*0654*/ 	.byte	0x04, 0x12
        /*0656*/ 	.short	(.L_308 - .L_307)
	.align		4
.L_307:
        /*0658*/ 	.word	index@(_ZN2at6native63_GLOBAL__N__7310b794_30_DistributionGeometricKernel_cu_fa6e70a443distribution_elementwise_grid_stride_kernelIfLi4EZNS0_9templates4cuda21uniform_and_transformIlfPNS_17CUDAGeneratorImplEZZZNS4_16geometric_kernelIS7_EEvRNS_18TensorIteratorBaseEdT_ENKUlvE_clEvENKUlvE2_clEvEUlfE_EEvSA_T1_T2_EUlP24curandStatePhilox4_32_10E_ZNS1_27distribution_nullary_kernelIlf7double2S7_SJ_SE_EEvSA_SG_RKT3_T4_EUlifE_EEvlNS_15PhiloxCudaStateESF_SG_)
        /*065c*/ 	.word	0x00000000


	//----- nvinfo : EIATTR_MIN_STACK_SIZE
	.align		4
.L_308:
        /*0660*/ 	.byte	0x04, 0x12
        /*0662*/ 	.short	(.L_310 - .L_309)
	.align		4
.L_309:
        /*0664*/ 	.word	index@(_ZN2at6native63_GLOBAL__N__7310b794_30_DistributionGeometricKernel_cu_fa6e70a443distribution_elementwise_grid_stride_kernelIfLi4EZNS0_9templates4cuda21uniform_and_transformIifPNS_17CUDAGeneratorImplEZZZNS4_16geometric_kernelIS7_EEvRNS_18TensorIteratorBaseEdT_ENKUlvE_clEvENKUlvE1_clEvEUlfE_EEvSA_T1_T2_EUlP24curandStatePhilox4_32_10E0_ZNS1_27distribution_nullary_kernelIif6float4S7_SJ_SE_EEvSA_SG_RKT3_T4_EUlifE0_EEvlNS_15PhiloxCudaStateESF_SG_)
        /*0668*/ 	.word	0x00000000


	//----- nvinfo : EIATTR_MIN_STACK_SIZE
	.align		4
.L_310:
        /*066c*/ 	.byte	0x04, 0x12
        /*066e*/ 	.short	(.L_312 - .L_311)
	.align		4
.L_311:
        /*0670*/ 	.word	index@(_ZN2at6native63_GLOBAL__N__7310b794_30_DistributionGeometricKernel_cu_fa6e70a443distribution_elementwise_grid_stride_kernelIfLi4EZNS0_9templates4cuda21uniform_and_transformIifPNS_17CUDAGeneratorImplEZZZNS4_16geometric_kernelIS7_EEvRNS_18TensorIteratorBaseEdT_ENKUlvE_clEvENKUlvE1_clEvEUlfE_EEvSA_T1_T2_EUlP24curandStatePhilox4_32_10E0_ZNS1_27distribution_nullary_kernelIif6float4S7_SJ_SE_EEvSA_SG_RKT3_T4_EUlifE_EEvlNS_15PhiloxCudaStateESF_SG_)
        /*0674*/ 	.word	0x00000000


	//----- nvinfo : EIATTR_MIN_STACK_SIZE
	.align		4
.L_312:
        /*0678*/ 	.byte	0x04, 0x12
        /*067a*/ 	.short	(.L_314 - .L_313)
	.align		4
.L_313:
        /*067c*/ 	.word	index@(_ZN2at6native63_GLOBAL__N__7310b794_30_DistributionGeometricKernel_cu_fa6e70a443distribution_elementwise_grid_stride_kernelIfLi4EZNS0_9templates4cuda21uniform_and_transformIifPNS_17CUDAGeneratorImplEZZZNS4_16geometric_kernelIS7_EEvRNS_18TensorIteratorBaseEdT_ENKUlvE_clEvENKUlvE1_clEvEUlfE_EEvSA_T1_T2_EUlP24curandStatePhilox4_32_10E_ZNS1_27distribution_nullary_kernelIif7double2S7_SJ_SE_EEvSA_SG_RKT3_T4_EUlifE0_EEvlNS_15PhiloxCudaStateESF_SG_)
        /*0680*/ 	.word	0x00000000


	//----- nvinfo : EIATTR_MIN_STACK_SIZE
	.align		4
.L_314:
        /*0684*/ 	.byte	0x04, 0x12
        /*0686*/ 	.short	(.L_316 - .L_315)
	.align		4
.L_315:
        /*0688*/ 	.word	index@(_ZN2at6native63_GLOBAL__N__7310b794_30_DistributionGeometricKernel_cu_fa6e70a443distribution_elementwise_grid_stride_kernelIfLi4EZNS0_9templates4cuda21uniform_and_transformIifPNS_17CUDAGeneratorImplEZZZNS4_16geometric_kernelIS7_EEvRNS_18TensorIteratorBaseEdT_ENKUlvE_clEvENKUlvE1_clEvEUlfE_EEvSA_T1_T2_EUlP24curandStatePhilox4_32_10E_ZNS1_27distribution_nullary_kernelIif7double2S7_SJ_SE_EEvSA_SG_RKT3_T4_EUlifE_EEvlNS_15PhiloxCudaStateESF_SG_)
        /*068c*/ 	.word	0x00000000


	//----- nvinfo : EIATTR_MIN_STACK_SIZE
	.align		4
.L_316:
        /*0690*/ 	.byte	0x04, 0x12
        /*0692*/ 	.short	(.L_318 - .L_317)
	.align		4
.L_317:
        /*0694*/ 	.word	index@(_ZN2at6native63_GLOBAL__N__7310b794_30_DistributionGeometricKernel_cu_fa6e70a443distribution_elementwise_grid_stride_kernelIfLi4EZNS0_9templates4cuda21uniform_and_transformIafPNS_17CUDAGeneratorImplEZZZNS4_16geometric_kernelIS7_EEvRNS_18TensorIteratorBaseEdT_ENKUlvE_clEvENKUlvE0_clEvEUlfE_EEvSA_T1_T2_EUlP24curandStatePhilox4_32_10E0_ZNS1_27distribution_nullary_kernelIaf6float4S7_SJ_SE_EEvSA_SG_RKT3_T4_EUlifE0_EEvlNS_15PhiloxCudaStateESF_SG_)
        /*0698*/ 	.word	0x00000000


	//----- nvinfo : EIATTR_MIN_STACK_SIZE
	.align		4
.L_318:
        /*069c*/ 	.byte	0x04, 0x12
        /*069e*/ 	.short	(.L_320 - .L_319)
	.align		4
.L_319:
        /*06a0*/ 	.word	index@(_ZN2at6native63_GLOBAL__N__7310b794_30_DistributionGeometricKernel_cu_fa6e70a443distribution_elementwise_grid_stride_kernelIfLi4EZNS0_9templates4cuda21uniform_and_transformIafPNS_17CUDAGeneratorImplEZZZNS4_16geometric_kernelIS7_EEvRNS_18TensorIteratorBaseEdT_ENKUlvE_clEvENKUlvE0_clEvEUlfE_EEvSA_T1_T2_EUlP24curandStatePhilox4_32_10E0_ZNS1_27distribution_nullary_kernelIaf6float4S7_SJ_SE_EEvSA_SG_RKT3_T4_EUlifE_EEvlNS_15PhiloxCudaStateESF_SG_)
        /*06a4*/ 	.word	0x00000000


	//----- nvinfo : EIATTR_MIN_STACK_SIZE
	.align		4
.L_320:
        /*06a8*/ 	.byte	0x04, 0x12
        /*06aa*/ 	.short	(.L_322 - .L_321)
	.align		4
.L_321:
        /*06ac*/ 	.word	index@(_ZN2at6native63_GLOBAL__N__7310b794_30_DistributionGeometricKernel_cu_fa6e70a443distribution_elementwise_grid_stride_kernelIfLi4EZNS0_9templates4cuda21uniform_and_transformIafPNS_17CUDAGeneratorImplEZZZNS4_16geometric_kernelIS7_EEvRNS_18TensorIteratorBaseEdT_ENKUlvE_clEvENKUlvE0_clEvEUlfE_EEvSA_T1_T2_EUlP24curandStatePhilox4_32_10E_ZNS1_27distribution_nullary_kernelIaf7double2S7_SJ_SE_EEvSA_SG_RKT3_T4_EUlifE0_EEvlNS_15PhiloxCudaStateESF_SG_)
        /*06b0*/ 	.word	0x00000000


	//----- nvinfo : EIATTR_MIN_STACK_SIZE
	.align		4
.L_322:
        /*06b4*/ 	.byte	0x04, 0x12
        /*06b6*/ 	.short	(.L_324 - .L_323)
	.align		4
.L_323:
        /*06b8*/ 	.word	index@(_ZN2at6native63_GLOBAL__N__7310b794_30_DistributionGeometricKernel_cu_fa6e70a443distribution_elementwise_grid_stride_kernelIfLi4EZNS0_9templates4cuda21uniform_and_transformIafPNS_17CUDAGeneratorImplEZZZNS4_16geometric_kernelIS7_EEvRNS_18TensorIteratorBaseEdT_ENKUlvE_clEvENKUlvE0_clEvEUlfE_EEvSA_T1_T2_EUlP24curandStatePhilox4_32_10E_ZNS1_27distribution_nullary_kernelIaf7double2S7_SJ_SE_EEvSA_SG_RKT3_T4_EUlifE_EEvlNS_15PhiloxCudaStateESF_SG_)
        /*06bc*/ 	.word	0x00000000


	//----- nvinfo : EIATTR_MIN_STACK_SIZE
	.align		4
.L_324:
        /*06c0*/ 	.byte	0x04, 0x12
        /*06c2*/ 	.short	(.L_326 - .L_325)
	.align		4
.L_325:
        /*06c4*/ 	.word	index@(_ZN2at6native63_GLOBAL__N__7310b794_30_DistributionGeometricKernel_cu_fa6e70a443distribution_elementwise_grid_stride_kernelIfLi4EZNS0_9templates4cuda21uniform_and_transformIhfPNS_17CUDAGeneratorImplEZZZNS4_16geometric_kernelIS7_EEvRNS_18TensorIteratorBaseEdT_ENKUlvE_clEvENKUlvE_clEvEUlfE_EEvSA_T1_T2_EUlP24curandStatePhilox4_32_10E0_ZNS1_27distribution_nullary_kernelIhf6float4S7_SJ_SE_EEvSA_SG_RKT3_T4_EUlifE0_EEvlNS_15PhiloxCudaStateESF_SG_)
        /*06c8*/ 	.word	0x00000000


	//----- nvinfo : EIATTR_MIN_STACK_SIZE
	.align		4
.L_326:
        /*06cc*/ 	.byte	0x04, 0x12
        /*06ce*/ 	.short	(.L_328 - .L_327)
	.align		4
.L_327:
        /*06d0*/ 	.word	index@(_ZN2at6native63_GLOBAL__N__7310b794_30_DistributionGeometricKernel_cu_fa6e70a443distribution_elementwise_grid_stride_kernelIfLi4EZNS0_9templates4cuda21uniform_and_transformIhfPNS_17CUDAGeneratorImplEZZZNS4_16geometric_kernelIS7_EEvRNS_18TensorIteratorBaseEdT_ENKUlvE_clEvENKUlvE_clEvEUlfE_EEvSA_T1_T2_EUlP24curandStatePhilox4_32_10E0_ZNS1_27distribution_nullary_kernelIhf6float4S7_SJ_SE_EEvSA_SG_RKT3_T4_EUlifE_EEvlNS_15PhiloxCudaStateESF_SG_)
        /*06d4*/ 	.word	0x00000000


	//----- nvinfo : EIATTR_MIN_STACK_SIZE
	.align		4
.L_328:
        /*06d8*/ 	.byte	0x04, 0x12
        /*06da*/ 	.short	(.L_330 - .L_329)
	.align		4
.L_329:
        /*06dc*/ 	.word	index@(_ZN2at6native63_GLOBAL__N__7310b794_30_DistributionGeometricKernel_cu_fa6e70a443distribution_elementwise_grid_stride_kernelIfLi4EZNS0_9templates4cuda21uniform_and_transformIhfPNS_17CUDAGeneratorImplEZZZNS4_16geometric_kernelIS7_EEvRNS_18TensorIteratorBaseEdT_ENKUlvE_clEvENKUlvE_clEvEUlfE_EEvSA_T1_T2_EUlP24curandStatePhilox4_32_10E_ZNS1_27distribution_nullary_kernelIhf7double2S7_SJ_SE_EEvSA_SG_RKT3_T4_EUlifE0_EEvlNS_15PhiloxCudaStateESF_SG_)
        /*06e0*/ 	.word	0x00000000


	//----- nvinfo : EIATTR_MIN_STACK_SIZE
	.align		4
.L_330:
        /*06e4*/ 	.byte	0x04, 0x12
        /*06e6*/ 	.short	(.L_332 - .L_331)
	.align		4
.L_331:
        /*06e8*/ 	.word	index@(_ZN2at6native63_GLOBAL__N__7310b794_30_DistributionGeometricKernel_cu_fa6e70a443distribution_elementwise_grid_stride_kernelIfLi4EZNS0_9templates4cuda21uniform_and_transformIhfPNS_17CUDAGeneratorImplEZZZNS4_16geometric_kernelIS7_EEvRNS_18TensorIteratorBaseEdT_ENKUlvE_clEvENKUlvE_clEvEUlfE_EEvSA_T1_T2_EUlP24curandStatePhilox4_32_10E_ZNS1_27distribution_nullary_kernelIhf7double2S7_SJ_SE_EEvSA_SG_RKT3_T4_EUlifE_EEvlNS_15PhiloxCudaStateESF_SG_)
        /*06ec*/ 	.word	0x00000000
.L_332:


//--------------------- .nv.info._ZN2at6native63_GLOBAL__N__7310b794_30_DistributionGeometricKernel_cu_fa6e70a443distribution_elementwise_grid_stride_kernelIfLi4EZNS0_9templates4cuda21uniform_and_transformIN3c108BFloat16EfPNS_17CUDAGeneratorImplEZZZNS4_16geometric_kernelIS9_EEvRNS_18TensorIteratorBaseEdT_ENKUlvE_clEvENKUlvE7_clEvEUlfE_EEvSC_T1_T2_EUlP24curandStatePhilox4_32_10E0_ZNS1_27distribution_nullary_kernelIS7_f6float4S9_SL_SG_EEvSC_SI_RKT3_T4_EUlifE0_EEvlNS_15PhiloxCudaStateESH_SI_ --------------------------
	.section	.nv.info._ZN2at6native63_GLOBAL__N__7310b794_30_DistributionGeometricKernel_cu_fa6e70a443distribution_elementwise_grid_stride_kernelIfLi4EZNS0_9templates4cuda21uniform_and_transformIN3c108BFloat16EfPNS_17CUDAGeneratorImplEZZZNS4_16geometric_kernelIS9_EEvRNS_18TensorIteratorBaseEdT_ENKUlvE_clEvENKUlvE7_clEvEUlfE_EEvSC_T1_T2_EUlP24curandStatePhilox4_32_10E0_ZNS1_27distribution_nullary_kernelIS7_f6float4S9_SL_SG_EEvSC_SI_RKT3_T4_EUlifE0_EEvlNS_15PhiloxCudaStateESH_SI_,"",@"SHT_CUDA_INFO"
	.sectionflags	@""
	.align	4


	//----- nvinfo : EIATTR_CUDA_API_VERSION
	.align		4
        /*0000*/ 	.byte	0x04, 0x37
        /*0002*/ 	.short	(.L_334 - .L_333)
.L_333:
        /*0004*/ 	.word	0x00000082


	//----- nvinfo : EIATTR_SW2861232_WAR
	.align		4
.L_334:
        /*0008*/ 	.byte	0x01, 0x35
	.zero		2


	//----- nvinfo : EIATTR_PARAM_CBANK
	.align		4
        /*000c*/ 	.byte	0x04, 0x0a
        /*000e*/ 	.short	(.L_336 - .L_335)
	.align		4
.L_335:
        /*0010*/ 	.word	index@(.nv.constant0._ZN2at6native63_GLOBAL__N__7310b794_30_DistributionGeometricKernel_cu_fa6e70a443distribution_elementwise_grid_stride_kernelIfLi4EZNS0_9templates4cuda21uniform_and_transformIN3c108BFloat16EfPNS_17CUDAGeneratorImplEZZZNS4_16geometric_kernelIS9_EEvRNS_18TensorIteratorBaseEdT_ENKUlvE_clEvENKUlvE7_clEvEUlfE_EEvSC_T1_T2_EUlP24curandStatePhilox4_32_10E0_ZNS1_27distribution_nullary_kernelIS7_f6float4S9_SL_SG_EEvSC_SI_RKT3_T4_EUlifE0_EEvlNS_15PhiloxCudaStateESH_SI_)
        /*0014*/ 	.short	0x0160
        /*0016*/ 	.short	0x01d0


	//----- nvinfo : EIATTR_CBANK_PARAM_SIZE
	.align		4
.L_336:
        /*0018*/ 	.byte	0x03, 0x19
        /*001a*/ 	.short	0x01d0


	//----- nvinfo : EIATTR_KPARAM_INFO
	.align		4
        /*001c*/ 	.byte	0x04, 0x17
        /*001e*/ 	.short	(.L_338 - .L_337)
.L_337:
        /*0020*/ 	.word	0x00000000
        /*0024*/ 	.short	0x0003
        /*0026*/ 	.short	0x0028
        /*0028*/ 	.byte	0x00, 0xf0, 0xa1, 0x06


	//----- nvinfo : EIATTR_KPARAM_INFO
	.align		4
.L_338:
        /*002c*/ 	.byte	0x04, 0x17
        /*002e*/ 	.short	(.L_340 - .L_339)
.L_339:
        /*0030*/ 	.word	0x00000000
        /*0034*/ 	.short	0x0002
        /*0036*/ 	.short	0x0020
        /*0038*/ 	.byte	0x00, 0xf0, 0x05, 0x00


	//----- nvinfo : EIATTR_KPARAM_INFO
	.align		4
.L_340:
        /*003c*/ 	.byte	0x04, 0x17
        /*003e*/ 	.short	(.L_342 - .L_341)
.L_341:
        /*0040*/ 	.word	0x00000000
        /*0044*/ 	.short	0x0001
        /*0046*/ 	.short	0x0008
        /*0048*/ 	.byte	0x00, 0xf0, 0x61, 0x00


	//----- nvinfo : EIATTR_KPARAM_INFO
	.align		4
.L_342:
        /*004c*/ 	.byte	0x04, 0x17
        /*004e*/ 	.short	(.L_344 - .L_343)
.L_343:
        /*0050*/ 	.word	0x00000000
        /*0054*/ 	.short	0x0000
        /*0056*/ 	.short	0x0000
        /*0058*/ 	.byte	0x00, 0xf0, 0x21, 0x00


	//----- nvinfo : EIATTR_MAXREG_COUNT
	.align		4
.L_344:
        /*005c*/ 	.byte	0x03, 0x1b
        /*005e*/ 	.short	0x0040


	//----- nvinfo : EIATTR_NUM_BARRIERS
	.align		4
        /*0060*/ 	.byte	0x02, 0x4c
        /*0062*/ 	.byte	0x01
	.zero		1


	//----- nvinfo : EIATTR_MERCURY_ISA_VERSION
	.align		4
        /*0064*/ 	.byte	0x03, 0x5f
        /*0066*/ 	.short	0x0000


	//----- nvinfo : EIATTR_EXIT_INSTR_OFFSETS
	.align		4
        /*0068*/ 	.byte	0x04, 0x1c
        /*006a*/ 	.short	(.L_346 - .L_345)


	//   ....[0]....
.L_345:
        /*006c*/ 	.word	0x00000810


	//   ....[1]....
        /*0070*/ 	.word	0x00004a50


	//----- nvinfo : EIATTR_MAX_THREADS
	.align		4
.L_346:
        /*0074*/ 	.byte	0x04, 0x05
        /*0076*/ 	.short	(.L_348 - .L_347)
.L_347:
        /*0078*/ 	.word	0x00000100
        /*007c*/ 	.word	0x00000001
        /*0080*/ 	.word	0x00000001


	//----- nvinfo : EIATTR_CRS_STACK_SIZE
	.align		4
.L_348:
        /*0084*/ 	.byte	0x04, 0x1e
        /*0086*/ 	.short	(.L_350 - .L_349)
.L_349:
        /*0088*/ 	.word	0x00000000
.L_350:


//--------------------- .nv.info._ZN2at6native63_GLOBAL__N__7310b794_30_DistributionGeometricKernel_cu_fa6e70a443distribution_elementwise_grid_stride_kernelIfLi4EZNS0_9templates4cuda21uniform_and_transformIN3c108BFloat16EfPNS_17CUDAGeneratorImplEZZZNS4_16geometric_kernelIS9_EEvRNS_18TensorIteratorBaseEdT_ENKUlvE_clEvENKUlvE7_clEvEUlfE_EEvSC_T1_T2_EUlP24curandStatePhilox4_32_10E0_ZNS1_27distribution_nullary_kernelIS7_f6float4S9_SL_SG_EEvSC_SI_RKT3_T4_EUlifE_EEvlNS_15PhiloxCudaStateESH_SI_ --------------------------
	.section	.nv.info._ZN2at6native63_GLOBAL__N__7310b794_30_DistributionGeometricKernel_cu_fa6e70a443distribution_elementwise_grid_stride_kernelIfLi4EZNS0_9templates4cuda21uniform_and_transformIN3c108BFloat16EfPNS_17CUDAGeneratorImplEZZZNS4_16geometric_kernelIS9_EEvRNS_18TensorIteratorBaseEdT_ENKUlvE_clEvENKUlvE7_clEvEUlfE_EEvSC_T1_T2_EUlP24curandStatePhilox4_32_10E0_ZNS1_27distribution_nullary_kernelIS7_f6float4S9_SL_SG_EEvSC_SI_RKT3_T4_EUlifE_EEvlNS_15PhiloxCudaStateESH_SI_,"",@"SHT_CUDA_INFO"
	.sectionflags	@""
	.align	4


	//----- nvinfo : EIATTR_CUDA_API_VERSION
	.align		4
        /*0000*/ 	.byte	0x04, 0x37
        /*0002*/ 	.short	(.L_352 - .L_351)
.L_351:
        /*0004*/ 	.word	0x00000082


	//----- nvinfo : EIATTR_SW2861232_WAR
	.align		4
.L_352:
        /*0008*/ 	.byte	0x01, 0x35
	.zero		2


	//----- nvinfo : EIATTR_PARAM_CBANK
	.align		4
        /*000c*/ 	.byte	0x04, 0x0a
        /*000e*/ 	.short	(.L_354 - .L_353)
	.align		4
.L_353:
        /*0010*/ 	.word	index@(.nv.constant0._ZN2at6native63_GLOBAL__N__7310b794_30_DistributionGeometricKernel_cu_fa6e70a443distribution_elementwise_grid_stride_kernelIfLi4EZNS0_9templates4cuda21uniform_and_transformIN3c108BFloat16EfPNS_17CUDAGeneratorImplEZZZNS4_16geometric_kernelIS9_EEvRNS_18TensorIteratorBaseEdT_ENKUlvE_clEvENKUlvE7_clEvEUlfE_EEvSC_T1_T2_EUlP24curandStatePhilox4_32_10E0_ZNS1_27distribution_nullary_kernelIS7_f6float4S9_SL_SG_EEvSC_SI_RKT3_T4_EUlifE_EEvlNS_15PhiloxCudaStateESH_SI_)
        /*0014*/ 	.short	0x0160
        /*0016*/ 	.short	0x0040


	//----- nvinfo : EIATTR_CBANK_PARAM_SIZE
	.align		4
.L_354:
        /*0018*/ 	.byte	0x03, 0x19
        /*001a*/ 	.short	0x0040


	//----- nvinfo : EIATTR_KPARAM_INFO
	.align		4
        /*001c*/ 	.byte	0x04, 0x17
        /*001e*/ 	.short	(.L_356 - .L_355)
.L_355:
        /*0020*/ 	.word	0x00000000
        /*0024*/ 	.short	0x0003
        /*0026*/ 	.short	0x0028
        /*0028*/ 	.byte	0x00, 0xf0, 0x61, 0x00


	//----- nvinfo : EIATTR_KPARAM_INFO
	.align		4
.L_356:
        /*002c*/ 	.byte	0x04, 0x17
        /*002e*/ 	.short	(.L_358 - .L_357)
.L_357:
        /*0030*/ 	.word	0x00000000
        /*0034*/ 	.short	0x0002
        /*0036*/ 	.short	0x0020
        /*0038*/ 	.byte	0x00, 0xf0, 0x05, 0x00


	//----- nvinfo : EIATTR_KPARAM_INFO
	.align		4
.L_358:
        /*003c*/ 	.byte	0x04, 0x17
        /*003e*/ 	.short	(.L_360 - .L_359)
.L_359:
        /*0040*/ 	.word	0x00000000
        /*0044*/ 	.short	0x0001
        /*0046*/ 	.short	0x0008
        /*0048*/ 	.byte	0x00, 0xf0, 0x61, 0x00


	//----- nvinfo : EIATTR_KPARAM_INFO
	.align		4
.L_360:
        /*004c*/ 	.byte	0x04, 0x17
        /*004e*/ 	.short	(.L_362 - .L_361)
.L_361:
        /*0050*/ 	.word	0x00000000
        /*0054*/ 	.short	0x0000
        /*0056*/ 	.short	0x0000
        /*0058*/ 	.byte	0x00, 0xf0, 0x21, 0x00


	//----- nvinfo : EIATTR_MAXREG_COUNT
	.align		4
.L_362:
        /*005c*/ 	.byte	0x03, 0x1b
        /*005e*/ 	.short	0x0040


	//----- nvinfo : EIATTR_NUM_BARRIERS
	.align		4
        /*0060*/ 	.byte	0x02, 0x4c
        /*0062*/ 	.byte	0x01
	.zero		1


	//----- nvinfo : EIATTR_MERCURY_ISA_VERSION
	.align		4
        /*0064*/ 	.byte	0x03, 0x5f
        /*0066*/ 	.short	0x0000


	//----- nvinfo : EIATTR_EXIT_INSTR_OFFSETS
	.align		4
        /*0068*/ 	.byte	0x04, 0x1c
        /*006a*/ 	.short	(.L_364 - .L_363)


	//   ....[0]....
.L_363:
        /*006c*/ 	.word	0x00000830


	//   ....[1]....
        /*0070*/ 	.word	0x000013a0


	//----- nvinfo : EIATTR_MAX_THREADS
	.align		4
.L_364:
        /*0074*/ 	.byte	0x04, 0x05
        /*0076*/ 	.short	(.L_366 - .L_365)
.L_365:
        /*0078*/ 	.word	0x00000100
        /*007c*/ 	.word	0x00000001
        /*0080*/ 	.word	0x00000001


	//----- nvinfo : EIATTR_CRS_STACK_SIZE
	.align		4
.L_366:
        /*0084*/ 	.byte	0x04, 0x1e
        /*0086*/ 	.short	(.L_368 - .L_367)
.L_367:
        /*0088*/ 	.word	0x00000000
.L_368:


//--------------------- .nv.info._ZN2at6native63_GLOBAL__N__7310b794_30_DistributionGeometricKernel_cu_fa6e70a443distribution_elementwise_grid_stride_kernelIfLi4EZNS0_9templates4cuda21uniform_and_transformIN3c108BFloat16EfPNS_17CUDAGeneratorImplEZZZNS4_16geometric_kernelIS9_EEvRNS_18TensorIteratorBaseEdT_ENKUlvE_clEvENKUlvE7_clEvEUlfE_EEvSC_T1_T2_EUlP24curandStatePhilox4_32_10E_ZNS1_27distribution_nullary_kernelIS7_f7double2S9_SL_SG_EEvSC_SI_RKT3_T4_EUlifE0_EEvlNS_15PhiloxCudaStateESH_SI_ --------------------------
	.section	.nv.info._ZN2at6native63_GLOBAL__N__7310b794_30_DistributionGeometricKernel_cu_fa6e70a443distribution_elementwise_grid_stride_kernelIfLi4EZNS0_9templates4cuda21uniform_and_transformIN3c108BFloat16EfPNS_17CUDAGeneratorImplEZZZNS4_16geometric_kernelIS9_EEvRNS_18TensorIteratorBaseEdT_ENKUlvE_clEvENKUlvE7_clEvEUlfE_EEvSC_T1_T2_EUlP24curandStatePhilox4_32_10E_ZNS1_27distribution_nullary_kernelIS7_f7double2S9_SL_SG_EEvSC_SI_RKT3_T4_EUlifE0_EEvlNS_15PhiloxCudaStateESH_SI_,"",@"SHT_CUDA_INFO"
	.sectionflags	@""
	.align	4


	//----- nvinfo : EIATTR_CUDA_API_VERSION
	.align		4
        /*0000*/ 	.byte	0x04, 0x37
        /*0002*/ 	.short	(.L_370 - .L_369)
.L_369:
        /*0004*/ 	.word	0x00000082


	//----- nvinfo : EIATTR_SW2861232_WAR
	.align		4
.L_370:
        /*0008*/ 	.byte	0x01, 0x35
	.zero		2


	//----- nvinfo : EIATTR_PARAM_CBANK
	.align		4
        /*000c*/ 	.byte	0x04, 0x0a
        /*000e*/ 	.short	(.L_372 - .L_371)
	.align		4
.L_371:
        /*0010*/ 	.word	index@(.nv.constant0._ZN2at6native63_GLOBAL__N__7310b794_30_DistributionGeometricKernel_cu_fa6e70a443distribution_elementwise_grid_stride_kernelIfLi4EZNS0_9templates4cuda21uniform_and_transformIN3c108BFloat16EfPNS_17CUDAGeneratorImplEZZZNS4_16geometric_kernelIS9_EEvRNS_18TensorIteratorBaseEdT_ENKUlvE_clEvENKUlvE7_clEvEUlfE_EEvSC_T1_T2_EUlP24curandStatePhilox4_32_10E_ZNS1_27distribution_nullary_kernelIS7_f7double2S9_SL_SG_EEvSC_SI_RKT3_T4_EUlifE0_EEvlNS_15PhiloxCudaStateESH_SI_)
        /*0014*/ 	.short	0x0160
        /*0016*/ 	.short	0x01d0


	//----- nvinfo : EIATTR_CBANK_PARAM_SIZE
	.align		4
.L_372:
        /*0018*/ 	.byte	0x03, 0x19
        /*001a*/ 	.short	0x01d0


	//----- nvinfo : EIATTR_KPARAM_INFO
	.align		4
        /*001c*/ 	.byte	0x04, 0x17
        /*001e*/ 	.short	(.L_374 - .L_373)
.L_373:
        /*0020*/ 	.word	0x00000000
        /*0024*/ 	.short	0x0003
        /*0026*/ 	.short	0x0028
        /*0028*/ 	.byte	0x00, 0xf0, 0xa1, 0x06


	//----- nvinfo : EIATTR_KPARAM_INFO
	.align		4
.L_374:
        /*002c*/ 	.byte	0x04, 0x17
        /*002e*/ 	.short	(.L_376 - .L_375)
.L_375:
        /*0030*/ 	.word	0x00000000
        /*0034*/ 	.short	0x0002
        /*0036*/ 	.short	0x0020
        /*0038*/ 	.byte	0x00, 0xf0, 0x05, 0x00


	//----- nvinfo : EIATTR_KPARAM_INFO
	.align		4
.L_376:
        /*003c*/ 	.byte	0x04, 0x17
        /*003e*/ 	.short	(.L_378 - .L_377)
.L_377:
        /*0040*/ 	.word	0x00000000
        /*0044*/ 	.short	0x0001
        /*0046*/ 	.short	0x0008
        /*0048*/ 	.byte	0x00, 0xf0, 0x61, 0x00


	//----- nvinfo : EIATTR_KPARAM_INFO
	.align		4
.L_378:
        /*004c*/ 	.byte	0x04, 0x17
        /*004e*/ 	.short	(.L_380 - .L_379)
.L_379:
        /*0050*/ 	.word	0x00000000
        /*0054*/ 	.short	0x0000
        /*0056*/ 	.short	0x0000
        /*0058*/ 	.byte	0x00, 0xf0, 0x21, 0x00


	//----- nvinfo : EIATTR_MAXREG_COUNT
	.align		4
.L_380:
        /*005c*/ 	.byte	0x03, 0x1b
        /*005e*/ 	.short	0x0040


	//----- nvinfo : EIATTR_NUM_BARRIERS
	.align		4
        /*0060*/ 	.byte	0x02, 0x4c
        /*0062*/ 	.byte	0x01
	.zero		1


	//----- nvinfo : EIATTR_MERCURY_ISA_VERSION
	.align		4
        /*0064*/ 	.byte	0x03, 0x5f
        /*0066*/ 	.short	0x0000


	//----- nvinfo : EIATTR_EXIT_INSTR_OFFSETS
	.align		4
        /*0068*/ 	.byte	0x04, 0x1c
        /*006a*/ 	.short	(.L_382 - .L_381)


	//   ....[0]....
.L_381:
        /*006c*/ 	.word	0x00000810


	//   ....[1]....
        /*0070*/ 	.word	0x00004990


	//----- nvinfo : EIATTR_MAX_THREADS
	.align		4
.L_382:
        /*0074*/ 	.byte	0x04, 0x05
        /*0076*/ 	.short	(.L_384 - .L_383)
.L_383:
        /*0078*/ 	.word	0x00000100
        /*007c*/ 	.word	0x00000001
        /*0080*/ 	.word	0x00000001


	//----- nvinfo : EIATTR_CRS_STACK_SIZE
	.align		4
.L_384:
        /*0084*/ 	.byte	0x04, 0x1e
        /*0086*/ 	.short	(.L_386 - .L_385)
.L_385:
        /*0088*/ 	.word	0x00000000
.L_386:


//--------------------- .nv.info._ZN2at6native63_GLOBAL__N__7310b794_30_DistributionGeometricKernel_cu_fa6e70a443distribution_elementwise_grid_stride_kernelIfLi4EZNS0_9templates4cuda21uniform_and_transformIN3c108BFloat16EfPNS_17CUDAGeneratorImplEZZZNS4_16geometric_kernelIS9_EEvRNS_18TensorIteratorBaseEdT_ENKUlvE_clEvENKUlvE7_clEvEUlfE_EEvSC_T1_T2_EUlP24curandStatePhilox4_32_10E_ZNS1_27distribution_nullary_kernelIS7_f7double2S9_SL_SG_EEvSC_SI_RKT3_T4_EUlifE_EEvlNS_15PhiloxCudaStateESH_SI_ --------------------------
	.section	.nv.info._ZN2at6native63_GLOBAL__N__7310b794_30_DistributionGeometricKernel_cu_fa6e70a443distribution_elementwise_grid_stride_kernelIfLi4EZNS0_9templates4cuda21uniform_and_transformIN3c108BFloat16EfPNS_17CUDAGeneratorImplEZZZNS4_16geometric_kernelIS9_EEvRNS_18TensorIteratorBaseEdT_ENKUlvE_clEvENKUlvE7_clEvEUlfE_EEvSC_T1_T2_EUlP24curandStatePhilox4_32_10E_ZNS1_27distribution_nullary_kernelIS7_f7double2S9_SL_SG_EEvSC_SI_RKT3_T4_EUlifE_EEvlNS_15PhiloxCudaStateESH_SI_,"",@"SHT_CUDA_INFO"
	.sectionflags	@""
	.align	4


	//----- nvinfo : EIATTR_CUDA_API_VERSION
	.align		4
        /*0000*/ 	.byte	0x04, 0x37
        /*0002*/ 	.short	(.L_388 - .L_387)
.L_387:
        /*0004*/ 	.word	0x00000082


	//----- nvinfo : EIATTR_SW2861232_WAR
	.align		4
.L_388:
        /*0008*/ 	.byte	0x01, 0x35
	.zero		2


	//----- nvinfo : EIATTR_PARAM_CBANK
	.align		4
        /*000c*/ 	.byte	0x04, 0x0a
        /*000e*/ 	.short	(.L_390 - .L_389)
	.align		4
.L_389:
        /*0010*/ 	.word	index@(.nv.constant0._ZN2at6native63_GLOBAL__N__7310b794_30_DistributionGeometricKernel_cu_fa6e70a443distribution_elementwise_grid_stride_kernelIfLi4EZNS0_9templates4cuda21uniform_and_transformIN3c108BFloat16EfPNS_17CUDAGeneratorImplEZZZNS4_16geometric_kernelIS9_EEvRNS_18TensorIteratorBaseEdT_ENKUlvE_clEvENKUlvE7_clEvEUlfE_EEvSC_T1_T2_EUlP24curandStatePhilox4_32_10E_ZNS1_27distribution_nullary_kernelIS7_f7double2S9_SL_SG_EEvSC_SI_RKT3_T4_EUlifE_EEvlNS_15PhiloxCudaStateESH_SI_)
        /*0014*/ 	.short	0x0160
        /*0016*/ 	.short	0x0040


	//----- nvinfo : EIATTR_CBANK_PARAM_SIZE
	.align		4
.L_390:
        /*0018*/ 	.byte	0x03, 0x19
        /*001a*/ 	.short	0x0040


	//----- nvinfo : EIATTR_KPARAM_INFO
	.align		4
        /*001c*/ 	.byte	0x04, 0x17
        /*001e*/ 	.short	(.L_392 - .L_391)
.L_391:
        /*0020*/ 	.word	0x00000000
        /*0024*/ 	.short	0x0003
        /*0026*/ 	.short	0x0028
        /*0028*/ 	.byte	0x00, 0xf0, 0x61, 0x00


	//----- nvinfo : EIATTR_KPARAM_INFO
	.align		4
.L_392:
        /*002c*/ 	.byte	0x04, 0x17
        /*002e*/ 	.short	(.L_394 - .L_393)
.L_393:
        /*0030*/ 	.word	0x00000000
        /*0034*/ 	.short	0x0002
        /*0036*/ 	.short	0x0020
        /*0038*/ 	.byte	0x00, 0xf0, 0x05, 0x00


	//----- nvinfo : EIATTR_KPARAM_INFO
	.align		4
.L_394:
        /*003c*/ 	.byte	0x04, 0x17
        /*003e*/ 	.short	(.L_396 - .L_395)
.L_395:
        /*0040*/ 	.word	0x00000000
        /*0044*/ 	.short	0x0001
        /*0046*/ 	.short	0x0008
        /*0048*/ 	.byte	0x00, 0xf0, 0x61, 0x00


	//----- nvinfo : EIATTR_KPARAM_INFO
	.align		4
.L_396:
        /*004c*/ 	.byte	0x04, 0x17
        /*004e*/ 	.short	(.L_398 - .L_397)
.L_397:
        /*0050*/ 	.word	0x00000000
        /*0054*/ 	.short	0x0000
        /*0056*/ 	.short	0x0000
        /*0058*/ 	.byte	0x00, 0xf0, 0x21, 0x00


	//----- nvinfo : EIATTR_MAXREG_COUNT
	.align		4
.L_398:
        /*005c*/ 	.byte	0x03, 0x1b
        /*005e*/ 	.short	0x0040


	//----- nvinfo : EIATTR_NUM_BARRIERS
	.align		4
        /*0060*/ 	.byte	0x02, 0x4c
        /*0062*/ 	.byte	0x01
	.zero		1


	//----- nvinfo : EIATTR_MERCURY_ISA_VERSION
	.align		4
        /*0064*/ 	.byte	0x03, 0x5f
        /*0066*/ 	.short	0x0000


	//----- nvinfo : EIATTR_EXIT_INSTR_OFFSETS
	.align		4
        /*0068*/ 	.byte	0x04, 0x1c
        /*006a*/ 	.short	(.L_400 - .L_399)


	//   ....[0]....
.L_399:
        /*006c*/ 	.word	0x00000830


	//   ....[1]....
        /*0070*/ 	.word	0x00001380


	//----- nvinfo : EIATTR_MAX_THREADS
	.align		4
.L_400:
        /*0074*/ 	.byte	0x04, 0x05
        /*0076*/ 	.short	(.L_402 - .L_401)
.L_401:
        /*0078*/ 	.word	0x00000100
        /*007c*/ 	.word	0x00000001
        /*0080*/ 	.word	0x00000001


	//----- nvinfo : EIATTR_CRS_STACK_SIZE
	.align		4
.L_402:
        /*0084*/ 	.byte	0x04, 0x1e
        /*0086*/ 	.short	(.L_404 - .L_403)
.L_403:
        /*0088*/ 	.word	0x00000000
.L_404:


//--------------------- .nv.info._ZN2at6native63_GLOBAL__N__7310b794_30_DistributionGeometricKernel_cu_fa6e70a443distribution_elementwise_grid_stride_kernelIfLi4EZNS0_9templates4cuda21uniform_and_transformIN3c104HalfEfPNS_17CUDAGeneratorImplEZZZNS4_16geometric_kernelIS9_EEvRNS_18TensorIteratorBaseEdT_ENKUlvE_clEvENKUlvE6_clEvEUlfE_EEvSC_T1_T2_EUlP24curandStatePhilox4_32_10E0_ZNS1_27distribution_nullary_kernelIS7_f6float4S9_SL_SG_EEvSC_SI_RKT3_T4_EUlifE0_EEvlNS_15PhiloxCudaStateESH_SI_ --------------------------
	.section	.nv.info._ZN2at6native63_GLOBAL__N__7310b794_30_DistributionGeometricKernel_cu_fa6e70a443distribution_elementwise_grid_stride_kernelIfLi4EZNS0_9templates4cuda21uniform_and_transformIN3c104HalfEfPNS_17CUDAGeneratorImplEZZZNS4_16geometric_kernelIS9_EEvRNS_18TensorIteratorBaseEdT_ENKUlvE_clEvENKUlvE6_clEvEUlfE_EEvSC_T1_T2_EUlP24curandStatePhilox4_32_10E0_ZNS1_27distribution_nullary_kernelIS7_f6float4S9_SL_SG_EEvSC_SI_RKT3_T4_EUlifE0_EEvlNS_15PhiloxCudaStateESH_SI_,"",@"SHT_CUDA_INFO"
	.sectionflags	@""
	.align	4


	//----- nvinfo : EIATTR_CUDA_API_VERSION
	.align		4
        /*0000*/ 	.byte	0x04, 0x37
        /*0002*/ 	.short	(.L_406 - .L_405)
.L_405:
        /*0004*/ 	.word	0x00000082


	//----- nvinfo : EIATTR_SW2861232_WAR
	.align		4
.L_406:
        /*0008*/ 	.byte	0x01, 0x35
	.zero		2


	//----- nvinfo : EIATTR_PARAM_CBANK
	.align		4
        /*000c*/ 	.byte	0x04, 0x0a
        /*000e*/ 	.short	(.L_408 - .L_407)
	.align		4
.L_407:
        /*0010*/ 	.word	index@(.nv.constant0._ZN2at6native63_GLOBAL__N__7310b794_30_DistributionGeometricKernel_cu_fa6e70a443distribution_elementwise_grid_stride_kernelIfLi4EZNS0_9templates4cuda21uniform_and_transformIN3c104HalfEfPNS_17CUDAGeneratorImplEZZZNS4_16geometric_kernelIS9_EEvRNS_18TensorIteratorBaseEdT_ENKUlvE_clEvENKUlvE6_clEvEUlfE_EEvSC_T1_T2_EUlP24curandStatePhilox4_32_10E0_ZNS1_27distribution_nullary_kernelIS7_f6float4S9_SL_SG_EEvSC_SI_RKT3_T4_EUlifE0_EEvlNS_15PhiloxCudaStateESH_SI_)
        /*0014*/ 	.short	0x0160
        /*0016*/ 	.short	0x01d0


	//----- nvinfo : EIATTR_CBANK_PARAM_SIZE
	.align		4
.L_408:
        /*0018*/ 	.byte	0x03, 0x19
        /*001a*/ 	.short	0x01d0


	//----- nvinfo : EIATTR_KPARAM_INFO
	.align		4
        /*001c*/ 	.byte	0x04, 0x17
        /*001e*/ 	.short	(.L_410 - .L_409)
.L_409:
        /*0020*/ 	.word	0x00000000
        /*0024*/ 	.short	0x0003
        /*0026*/ 	.short	0x0028
        /*0028*/ 	.byte	0x00, 0xf0, 0xa1, 0x06


	//----- nvinfo : EIATTR_KPARAM_INFO
	.align		4
.L_410:
        /*002c*/ 	.byte	0x04, 0x17
        /*002e*/ 	.short	(.L_412 - .L_411)
.L_411:
        /*0030*/ 	.word	0x00000000
        /*0034*/ 	.short	0x0002
        /*0036*/ 	.short	0x0020
        /*0038*/ 	.byte	0x00, 0xf0, 0x05, 0x00


	//----- nvinfo : EIATTR_KPARAM_INFO
	.align		4
.L_412:
        /*003c*/ 	.byte	0x04, 0x17
        /*003e*/ 	.short	(.L_414 - .L_413)
.L_413:
        /*0040*/ 	.word	0x00000000
        /*0044*/ 	.short	0x0001
        /*0046*/ 	.short	0x0008
        /*0048*/ 	.byte	0x00, 0xf0, 0x61, 0x00


	//----- nvinfo : EIATTR_KPARAM_INFO
	.align		4
.L_414:
        /*004c*/ 	.byte	0x04, 0x17
        /*004e*/ 	.short	(.L_416 - .L_415)
.L_415:
        /*0050*/ 	.word	0x00000000
        /*0054*/ 	.short	0x0000
        /*0056*/ 	.short	0x0000
        /*0058*/ 	.byte	0x00, 0xf0, 0x21, 0x00


	//----- nvinfo : EIATTR_MAXREG_COUNT
	.align		4
.L_416:
        /*005c*/ 	.byte	0x03, 0x1b
        /*005e*/ 	.short	0x0040


	//----- nvinfo : EIATTR_NUM_BARRIERS
	.align		4
        /*0060*/ 	.byte	0x02, 0x4c
        /*0062*/ 	.byte	0x01
	.zero		1


	//----- nvinfo : EIATTR_MERCURY_ISA_VERSION
	.align		4
        /*0064*/ 	.byte	0x03, 0x5f
        /*0066*/ 	.short	0x0000


	//----- nvinfo : EIATTR_EXIT_INSTR_OFFSETS
	.align		4
        /*0068*/ 	.byte	0x04, 0x1c
        /*006a*/ 	.short	(.L_418 - .L_417)


	//   ....[0]....
.L_417:
        /*006c*/ 	.word	0x00000810


	//   ....[1]....
        /*0070*/ 	.word	0x00004a50


	//----- nvinfo : EIATTR_MAX_THREADS
	.align		4
.L_418:
        /*0074*/ 	.byte	0x04, 0x05
        /*0076*/ 	.short	(.L_420 - .L_419)
.L_419:
        /*0078*/ 	.word	0x00000100
        /*007c*/ 	.word	0x00000001
        /*0080*/ 	.word	0x00000001


	//----- nvinfo : EIATTR_CRS_STACK_SIZE
	.align		4
.L_420:
        /*0084*/ 	.byte	0x04, 0x1e
        /*0086*/ 	.short	(.L_422 - .L_421)
.L_421:
        /*0088*/ 	.word	0x00000000
.L_422:


//--------------------- .nv.info._ZN2at6native63_GLOBAL__N__7310b794_30_DistributionGeometricKernel_cu_fa6e70a443distribution_elementwise_grid_stride_kernelIfLi4EZNS0_9templates4cuda21uniform_and_transformIN3c104HalfEfPNS_17CUDAGeneratorImplEZZZNS4_16geometric_kernelIS9_EEvRNS_18TensorIteratorBaseEdT_ENKUlvE_clEvENKUlvE6_clEvEUlfE_EEvSC_T1_T2_EUlP24curandStatePhilox4_32_10E0_ZNS1_27distribution_nullary_kernelIS7_f6float4S9_SL_SG_EEvSC_SI_RKT3_T4_EUlifE_EEvlNS_15PhiloxCudaStateESH_SI_ --------------------------
	.section	.nv.info._ZN2at6native63_GLOBAL__N__7310b794_30_DistributionGeometricKernel_cu_fa6e70a443distribution_elementwise_grid_stride_kernelIfLi4EZNS0_9templates4cuda21uniform_and_transformIN3c104HalfEfPNS_17CUDAGeneratorImplEZZZNS4_16geometric_kernelIS9_EEvRNS_18TensorIteratorBaseEdT_ENKUlvE_clEvENKUlvE6_clEvEUlfE_EEvSC_T1_T2_EUlP24curandStatePhilox4_32_10E0_ZNS1_27distribution_nullary_kernelIS7_f6float4S9_SL_SG_EEvSC_SI_RKT3_T4_EUlifE_EEvlNS_15PhiloxCudaStateESH_SI_,"",@"SHT_CUDA_INFO"
	.sectionflags	@""
	.align	4


	//----- nvinfo : EIATTR_CUDA_API_VERSION
	.align		4
        /*0000*/ 	.byte	0x04, 0x37
        /*0002*/ 	.short	(.L_424 - .L_423)
.L_423:
        /*0004*/ 	.word	0x00000082


	//----- nvinfo : EIATTR_SW2861232_WAR
	.align		4
.L_424:
        /*0008*/ 	.byte	0x01, 0x35
	.zero		2


	//----- nvinfo : EIATTR_PARAM_CBANK
	.align		4
        /*000c*/ 	.byte	0x04, 0x0a
        /*000e*/ 	.short	(.L_426 - .L_425)
	.align		4
.L_425:
        /*0010*/ 	.word	index@(.nv.constant0._ZN2at6native63_GLOBAL__N__7310b794_30_DistributionGeometricKernel_cu_fa6e70a443distribution_elementwise_grid_stride_kernelIfLi4EZNS0_9templates4cuda21uniform_and_transformIN3c104HalfEfPNS_17CUDAGeneratorImplEZZZNS4_16geometric_kernelIS9_EEvRNS_18TensorIteratorBaseEdT_ENKUlvE_clEvENKUlvE6_clEvEUlfE_EEvSC_T1_T2_EUlP24curandStatePhilox4_32_10E0_ZNS1_27distribution_nullary_kernelIS7_f6float4S9_SL_SG_EEvSC_SI_RKT3_T4_EUlifE_EEvlNS_15PhiloxCudaStateESH_SI_)
        /*0014*/ 	.short	0x0160
        /*0016*/ 	.short	0x0040


	//----- nvinfo : EIATTR_CBANK_PARAM_SIZE
	.align		4
.L_426:
        /*0018*/ 	.byte	0x03, 0x19
        /*001a*/ 	.short	0x0040


	//----- nvinfo : EIATTR_KPARAM_INFO
	.align		4
        /*001c*/ 	.byte	0x04, 0x17
        /*001e*/ 	.short	(.L_428 - .L_427)
.L_427:
        /*0020*/ 	.word	0x00000000
        /*0024*/ 	.short	0x0003
        /*0026*/ 	.short	0x0028
        /*0028*/ 	.byte	0x00, 0xf0, 0x61, 0x00


	//----- nvinfo : EIATTR_KPARAM_INFO
	.align		4
.L_428:
        /*002c*/ 	.byte	0x04, 0x17
        /*002e*/ 	.short	(.L_430 - .L_429)
.L_429:
        /*0030*/ 	.word	0x00000000
        /*0034*/ 	.short	0x0002
        /*0036*/ 	.short	0x0020
        /*0038*/ 	.byte	0x00, 0xf0, 0x05, 0x00


	//----- nvinfo : EIATTR_KPARAM_INFO
	.align		4
.L_430:
        /*003c*/ 	.byte	0x04, 0x17
        /*003e*/ 	.short	(.L_432 - .L_431)
.L_431:
        /*0040*/ 	.word	0x00000000
        /*0044*/ 	.short	0x0001
        /*0046*/ 	.short	0x0008
        /*0048*/ 	.byte	0x00, 0xf0, 0x61, 0x00


	//----- nvinfo : EIATTR_KPARAM_INFO
	.align		4
.L_432:
        /*004c*/ 	.byte	0x04, 0x17
        /*004e*/ 	.short	(.L_434 - .L_433)
.L_433:
        /*0050*/ 	.word	0x00000000
        /*0054*/ 	.short	0x0000
        /*0056*/ 	.short	0x0000
        /*0058*/ 	.byte	0x00, 0xf0, 0x21, 0x00


	//----- nvinfo : EIATTR_MAXREG_COUNT
	.align		4
.L_434:
        /*005c*/ 	.byte	0x03, 0x1b
        /*005e*/ 	.short	0x0040


	//----- nvinfo : EIATTR_NUM_BARRIERS
	.align		4
        /*0060*/ 	.byte	0x02, 0x4c
        /*0062*/ 	.byte	0x01
	.zero		1


	//----- nvinfo : EIATTR_MERCURY_ISA_VERSION
	.align		4
        /*0064*/ 	.byte	0x03, 0x5f
        /*0066*/ 	.short	0x0000


	//----- nvinfo : EIATTR_EXIT_INSTR_OFFSETS
	.align		4
        /*0068*/ 	.byte	0x04, 0x1c
        /*006a*/ 	.short	(.L_436 - .L_435)


	//   ....[0]....
.L_435:
        /*006c*/ 	.word	0x00000830


	//   ....[1]....
        /*0070*/ 	.word	0x000013a0


	//----- nvinfo : EIATTR_MAX_THREADS
	.align		4
.L_436:
        /*0074*/ 	.byte	0x04, 0x05
        /*0076*/ 	.short	(.L_438 - .L_437)
.L_437:
        /*0078*/ 	.word	0x00000100
        /*007c*/ 	.word	0x00000001
        /*0080*/ 	.word	0x00000001


	//----- nvinfo : EIATTR_CRS_STACK_SIZE
	.align		4
.L_438:
        /*0084*/ 	.byte	0x04, 0x1e
        /*0086*/ 	.short	(.L_440 - .L_439)
.L_439:
        /*0088*/ 	.word	0x00000000
.L_440:


//--------------------- .nv.info._ZN2at6native63_GLOBAL__N__7310b794_30_DistributionGeometricKernel_cu_fa6e70a443distribution_elementwise_grid_stride_kernelIfLi4EZNS0_9templates4cuda21uniform_and_transformIN3c104HalfEfPNS_17CUDAGeneratorImplEZZZNS4_16geometric_kernelIS9_EEvRNS_18TensorIteratorBaseEdT_ENKUlvE_clEvENKUlvE6_clEvEUlfE_EEvSC_T1_T2_EUlP24curandStatePhilox4_32_10E_ZNS1_27distribution_nullary_kernelIS7_f7double2S9_SL_SG_EEvSC_SI_RKT3_T4_EUlifE0_EEvlNS_15PhiloxCudaStateESH_SI_ --------------------------
	.section	.nv.info._ZN2at6native63_GLOBAL__N__7310b794_30_DistributionGeometricKernel_cu_fa6e70a443distribution_elementwise_grid_stride_kernelIfLi4EZNS0_9templates4cuda21uniform_and_transformIN3c104HalfEfPNS_17CUDAGeneratorImplEZZZNS4_16geometric_kernelIS9_EEvRNS_18TensorIteratorBaseEdT_ENKUlvE_clEvENKUlvE6_clEvEUlfE_EEvSC_T1_T2_EUlP24curandStatePhilox4_32_10E_ZNS1_27distribution_nullary_kernelIS7_f7double2S9_SL_SG_EEvSC_SI_RKT3_T4_EUlifE0_EEvlNS_15PhiloxCudaStateESH_SI_,"",@"SHT_CUDA_INFO"
	.sectionflags	@""
	.align	4


	//----- nvinfo : EIATTR_CUDA_API_VERSION
	.align		4
        /*0000*/ 	.byte	0x04, 0x37
        /*0002*/ 	.short	(.L_442 - .L_441)
.L_441:
        /*0004*/ 	.word	0x00000082


	//----- nvinfo : EIATTR_SW2861232_WAR
	.align		4
.L_442:
        /*0008*/ 	.byte	0x01, 0x35
	.zero		2


	//----- nvinfo : EIATTR_PARAM_CBANK
	.align		4
        /*000c*/ 	.byte	0x04, 0x0a
        /*000e*/ 	.short	(.L_444 - .L_443)
	.align		4
.L_443:
        /*0010*/ 	.word	index@(.nv.constant0._ZN2at6native63_GLOBAL__N__7310b794_30_DistributionGeometricKernel_cu_fa6e70a443distribution_elementwise_grid_stride_kernelIfLi4EZNS0_9templates4cuda21uniform_and_transformIN3c104HalfEfPNS_17CUDAGeneratorImplEZZZNS4_16geometric_kernelIS9_EEvRNS_18TensorIteratorBaseEdT_ENKUlvE_clEvENKUlvE6_clEvEUlfE_EEvSC_T1_T2_EUlP24curandStatePhilox4_32_10E_ZNS1_27distribution_nullary_kernelIS7_f7double2S9_SL_SG_EEvSC_SI_RKT3_T4_EUlifE0_EEvlNS_15PhiloxCudaStateESH_SI_)
        /*0014*/ 	.short	0x0160
        /*0016*/ 	.short	0x01d0


	//----- nvinfo : EIATTR_CBANK_PARAM_SIZE
	.align		4
.L_444:
        /*0018*/ 	.byte	0x03, 0x19
        /*001a*/ 	.short	0x01d0


	//----- nvinfo : EIATTR_KPARAM_INFO
	.align		4
        /*001c*/ 	.byte	0x04, 0x17
        /*001e*/ 	.short	(.L_446 - .L_445)
.L_445:
        /*0020*/ 	.word	0x00000000
        /*0024*/ 	.short	0x0003
        /*0026*/ 	.short	0x0028
        /*0028*/ 	.byte	0x00, 0xf0, 0xa1, 0x06


	//----- nvinfo : EIATTR_KPARAM_INFO
	.align		4
.L_446:
        /*002c*/ 	.byte	0x04, 0x17
        /*002e*/ 	.short	(.L_448 - .L_447)
.L_447:
        /*0030*/ 	.word	0x00000000
        /*0034*/ 	.short	0x0002
        /*0036*/ 	.short	0x0020
        /*0038*/ 	.byte	0x00, 0xf0, 0x05, 0x00


	//----- nvinfo : EIATTR_KPARAM_INFO
	.align		4
.L_448:
        /*003c*/ 	.byte	0x04, 0x17
        /*003e*/ 	.short	(.L_450 - .L_449)
.L_449:
        /*0040*/ 	.word	0x00000000
        /*0044*/ 	.short	0x0001
        /*0046*/ 	.short	0x0008
        /*0048*/ 	.byte	0x00, 0xf0, 0x61, 0x00


	//----- nvinfo : EIATTR_KPARAM_INFO
	.align		4
.L_450:
        /*004c*/ 	.byte	0x04, 0x17
        /*004e*/ 	.short	(.L_452 - .L_451)
.L_451:
        /*0050*/ 	.word	0x00000000
        /*0054*/ 	.short	0x0000
        /*0056*/ 	.short	0x0000
        /*0058*/ 	.byte	0x00, 0xf0, 0x21, 0x00


	//----- nvinfo : EIATTR_MAXREG_COUNT
	.align		4
.L_452:
        /*005c*/ 	.byte	0x03, 0x1b
        /*005e*/ 	.short	0x0040


	//----- nvinfo : EIATTR_NUM_BARRIERS
	.align		4
        /*0060*/ 	.byte	0x02, 0x4c
        /*0062*/ 	.byte	0x01
	.zero		1


	//----- nvinfo : EIATTR_MERCURY_ISA_VERSION
	.align		4
        /*0064*/ 	.byte	0x03, 0x5f
        /*0066*/ 	.short	0x0000


	//----- nvinfo : EIATTR_EXIT_INSTR_OFFSETS
	.align		4
        /*0068*/ 	.byte	0x04, 0x1c
        /*006a*/ 	.short	(.L_454 - .L_453)


	//   ....[0]....
.L_453:
        /*006c*/ 	.word	0x00000810


	//   ....[1]....
        /*0070*/ 	.word	0x00004990


	//----- nvinfo : EIATTR_MAX_THREADS
	.align		4
.L_454:
        /*0074*/ 	.byte	0x04, 0x05
        /*0076*/ 	.short	(.L_456 - .L_455)
.L_455:
        /*0078*/ 	.word	0x00000100
        /*007c*/ 	.word	0x00000001
        /*0080*/ 	.word	0x00000001


	//----- nvinfo : EIATTR_CRS_STACK_SIZE
	.align		4
.L_456:
        /*0084*/ 	.byte	0x04, 0x1e
        /*0086*/ 	.short	(.L_458 - .L_457)
.L_457:
        /*0088*/ 	.word	0x00000000
.L_458:


//--------------------- .nv.info._ZN2at6native63_GLOBAL__N__7310b794_30_DistributionGeometricKernel_cu_fa6e70a443distribution_elementwise_grid_stride_kernelIfLi4EZNS0_9templates4cuda21uniform_and_transformIN3c104HalfEfPNS_17CUDAGeneratorImplEZZZNS4_16geometric_kernelIS9_EEvRNS_18TensorIteratorBaseEdT_ENKUlvE_clEvENKUlvE6_clEvEUlfE_EEvSC_T1_T2_EUlP24curandStatePhilox4_32_10E_ZNS1_27distribution_nullary_kernelIS7_f7double2S9_SL_SG_EEvSC_SI_RKT3_T4_EUlifE_EEvlNS_15PhiloxCudaStateESH_SI_ --------------------------
	.section	.nv.info._ZN2at6native63_GLOBAL__N__7310b794_30_DistributionGeometricKernel_cu_fa6e70a443distribution_elementwise_grid_stride_kernelIfLi4EZNS0_9templates4cuda21uniform_and_transformIN3c104HalfEfPNS_17CUDAGeneratorImplEZZZNS4_16geometric_kernelIS9_EEvRNS_18TensorIteratorBaseEdT_ENKUlvE_clEvENKUlvE6_clEvEUlfE_EEvSC_T1_T2_EUlP24curandStatePhilox4_32_10E_ZNS1_27distribution_nullary_kernelIS7_f7double2S9_SL_SG_EEvSC_SI_RKT3_T4_EUlifE_EEvlNS_15PhiloxCudaStateESH_SI_,"",@"SHT_CUDA_INFO"
	.sectionflags	@""
	.align	4


	//----- nvinfo : EIATTR_CUDA_API_VERSION
	.align		4
        /*0000*/ 	.byte	0x04, 0x37
        /*0002*/ 	.short	(.L_460 - .L_459)
.L_459:
        /*0004*/ 	.word	0x00000082


	//----- nvinfo : EIATTR_SW2861232_WAR
	.align		4
.L_460:
        /*0008*/ 	.byte	0x01, 0x35
	.zero		2


	//----- nvinfo : EIATTR_PARAM_CBANK
	.align		4
        /*000c*/ 	.byte	0x04, 0x0a
        /*000e*/ 	.short	(.L_462 - .L_461)
	.align		4
.L_461:
        /*0010*/ 	.word	index@(.nv.constant0._ZN2at6native63_GLOBAL__N__7310b794_30_DistributionGeometricKernel_cu_fa6e70a443distribution_elementwise_grid_stride_kernelIfLi4EZNS0_9templates4cuda21uniform_and_transformIN3c104HalfEfPNS_17CUDAGeneratorImplEZZZNS4_16geometric_kernelIS9_EEvRNS_18TensorIteratorBaseEdT_ENKUlvE_clEvENKUlvE6_clEvEUlfE_EEvSC_T1_T2_EUlP24curandStatePhilox4_32_10E_ZNS1_27distribution_nullary_kernelIS7_f7double2S9_SL_SG_EEvSC_SI_RKT3_T4_EUlifE_EEvlNS_15PhiloxCudaStateESH_SI_)
        /*0014*/ 	.short	0x0160
        /*0016*/ 	.short	0x0040


	//----- nvinfo : EIATTR_CBANK_PARAM_SIZE
	.align		4
.L_462:
        /*0018*/ 	.byte	0x03, 0x19
        /*001a*/ 	.short	0x0040


	//----- nvinfo : EIATTR_KPARAM_INFO
	.align		4
        /*001c*/ 	.byte	0x04, 0x17
        /*001e*/ 	.short	(.L_464 - .L_463)
.L_463:
        /*0020*/ 	.word	0x00000000
        /*0024*/ 	.short	0x0003
        /*0026*/ 	.short	0x0028
        /*0028*/ 	.byte	0x00, 0xf0, 0x61, 0x00


	//----- nvinfo : EIATTR_KPARAM_INFO
	.align		4
.L_464:
        /*002c*/ 	.byte	0x04, 0x17
        /*002e*/ 	.short	(.L_466 - .L_465)
.L_465:
        /*0030*/ 	.word	0x00000000
        /*0034*/ 	.short	0x0002
        /*0036*/ 	.short	0x0020
        /*0038*/ 	.byte	0x00, 0xf0, 0x05, 0x00


	//----- nvinfo : EIATTR_KPARAM_INFO
	.align		4
.L_466:
        /*003c*/ 	.byte	0x04, 0x17
        /*003e*/ 	.short	(.L_468 - .L_467)
.L_467:
        /*0040*/ 	.word	0x00000000
        /*0044*/ 	.short	0x0001
        /*0046*/ 	.short	0x0008
        /*0048*/ 	.byte	0x00, 0xf0, 0x61, 0x00


	//----- nvinfo : EIATTR_KPARAM_INFO
	.align		4
.L_468:
        /*004c*/ 	.byte	0x04, 0x17
        /*004e*/ 	.short	(.L_470 - .L_469)
.L_469:
        /*0050*/ 	.word	0x00000000
        /*0054*/ 	.short	0x0000
        /*0056*/ 	.short	0x0000
        /*0058*/ 	.byte	0x00, 0xf0, 0x21, 0x00


	//----- nvinfo : EIATTR_MAXREG_COUNT
	.align		4
.L_470:
        /*005c*/ 	.byte	0x03, 0x1b
        /*005e*/ 	.short	0x0040


	//----- nvinfo : EIATTR_NUM_BARRIERS
	.align		4
        /*0060*/ 	.byte	0x02, 0x4c
        /*0062*/ 	.byte	0x01
	.zero		1


	//----- nvinfo : EIATTR_MERCURY_ISA_VERSION
	.align		4
        /*0064*/ 	.byte	0x03, 0x5f
        /*0066*/ 	.short	0x0000


	//----- nvinfo : EIATTR_EXIT_INSTR_OFFSETS
	.align		4
        /*0068*/ 	.byte	0x04, 0x1c
        /*006a*/ 	.short	(.L_472 - .L_471)


	//   ....[0]....
.L_471:
        /*006c*/ 	.word	0x00000830


	//   ....[1]....
        /*0070*/ 	.word	0x00001380


	//----- nvinfo : EIATTR_MAX_THREADS
	.align		4
.L_472:
        /*0074*/ 	.byte	0x04, 0x05
        /*0076*/ 	.short	(.L_474 - .L_473)
.L_473:
        /*0078*/ 	.word	0x00000100
        /*007c*/ 	.word	0x00000001
        /*0080*/ 	.word	0x00000001


	//----- nvinfo : EIATTR_CRS_STACK_SIZE
	.align		4
.L_474:
        /*0084*/ 	.byte	0x04, 0x1e
        /*0086*/ 	.short	(.L_476 - .L_475)
.L_475:
        /*0088*/ 	.word	0x00000000
.L_476:


//--------------------- .nv.info._ZN2at6native63_GLOBAL__N__7310b794_30_DistributionGeometricKernel_cu_fa6e70a443distribution_elementwise_grid_stride_kernelIfLi4EZNS0_9templates4cuda21uniform_and_transformIffPNS_17CUDAGeneratorImplEZZZNS4_16geometric_kernelIS7_EEvRNS_18TensorIteratorBaseEdT_ENKUlvE_clEvENKUlvE5_clEvEUlfE_EEvSA_T1_T2_EUlP24curandStatePhilox4_32_10E0_ZNS1_27distribution_nullary_kernelIff6float4S7_SJ_SE_EEvSA_SG_RKT3_T4_EUlifE0_EEvlNS_15PhiloxCudaStateESF_SG_ --------------------------
	.section	.nv.info._ZN2at6native63_GLOBAL__N__7310b794_30_DistributionGeometricKernel_cu_fa6e70a443distribution_elementwise_grid_stride_kernelIfLi4EZNS0_9templates4cuda21uniform_and_transformIffPNS_17CUDAGeneratorImplEZZZNS4_16geometric_kernelIS7_EEvRNS_18TensorIteratorBaseEdT_ENKUlvE_clEvENKUlvE5_clEvEUlfE_EEvSA_T1_T2_EUlP24curandStatePhilox4_32_10E0_ZNS1_27distribution_nullary_kernelIff6float4S7_SJ_SE_EEvSA_SG_RKT3_T4_EUlifE0_EEvlNS_15PhiloxCudaStateESF_SG_,"",@"SHT_CUDA_INFO"
	.sectionflags	@""
	.align	4


	//----- nvinfo : EIATTR_CUDA_API_VERSION
	.align		4
        /*0000*/ 	.byte	0x04, 0x37
        /*0002*/ 	.short	(.L_478 - .L_477)
.L_477:
        /*0004*/ 	.word	0x00000082


	//----- nvinfo : EIATTR_SW2861232_WAR
	.align		4
.L_478:
        /*0008*/ 	.byte	0x01, 0x35
	.zero		2


	//----- nvinfo : EIATTR_PARAM_CBANK
	.align		4
        /*000c*/ 	.byte	0x04, 0x0a
        /*000e*/ 	.short	(.L_480 - .L_479)
	.align		4
.L_479:
        /*0010*/ 	.word	index@(.nv.constant0._ZN2at6native63_GLOBAL__N__7310b794_30_DistributionGeometricKernel_cu_fa6e70a443distribution_elementwise_grid_stride_kernelIfLi4EZNS0_9templates4cuda21uniform_and_transformIffPNS_17CUDAGeneratorImplEZZZNS4_16geometric_kernelIS7_EEvRNS_18TensorIteratorBaseEdT_ENKUlvE_clEvENKUlvE5_clEvEUlfE_EEvSA_T1_T2_EUlP24curandStatePhilox4_32_10E0_ZNS1_27distribution_nullary_kernelIff6float4S7_SJ_SE_EEvSA_SG_RKT3_T4_EUlifE0_EEvlNS_15PhiloxCudaStateESF_SG_)
        /*0014*/ 	.short	0x0160
        /*0016*/ 	.short	0x01d0


	//----- nvinfo : EIATTR_CBANK_PARAM_SIZE
	.align		4
.L_480:
        /*0018*/ 	.byte	0x03, 0x19
        /*001a*/ 	.short	0x01d0


	//----- nvinfo : EIATTR_KPARAM_INFO
	.align		4
        /*001c*/ 	.byte	0x04, 0x17
        /*001e*/ 	.short	(.L_482 - .L_481)
.L_481:
        /*0020*/ 	.word	0x00000000
        /*0024*/ 	.short	0x0003
        /*0026*/ 	.short	0x0028
        /*0028*/ 	.byte	0x00, 0xf0, 0xa1, 0x06


	//----- nvinfo : EIATTR_KPARAM_INFO
	.align		4
.L_482:
        /*002c*/ 	.byte	0x04, 0x17
        /*002e*/ 	.short	(.L_484 - .L_483)
.L_483:
        /*0030*/ 	.word	0x00000000
        /*0034*/ 	.short	0x0002
        /*0036*/ 	.short	0x0020
        /*0038*/ 	.byte	0x00, 0xf0, 0x05, 0x00


	//----- nvinfo : EIATTR_KPARAM_INFO
	.align		4
.L_484:
        /*003c*/ 	.byte	0x04, 0x17
        /*003e*/ 	.short	(.L_486 - .L_485)
.L_485:
        /*0040*/ 	.word	0x00000000
        /*0044*/ 	.short	0x0001
        /*0046*/ 	.short	0x0008
        /*0048*/ 	.byte	0x00, 0xf0, 0x61, 0x00


	//----- nvinfo : EIATTR_KPARAM_INFO
	.align		4
.L_486:
        /*004c*/ 	.byte	0x04, 0x17
        /*004e*/ 	.short	(.L_488 - .L_487)
.L_487:
        /*0050*/ 	.word	0x00000000
        /*0054*/ 	.short	0x0000
        /*0056*/ 	.short	0x0000
        /*0058*/ 	.byte	0x00, 0xf0, 0x21, 0x00


	//----- nvinfo : EIATTR_MAXREG_COUNT
	.align		4
.L_488:
        /*005c*/ 	.byte	0x03, 0x1b
        /*005e*/ 	.short	0x0040


	//----- nvinfo : EIATTR_NUM_BARRIERS
	.align		4
        /*0060*/ 	.byte	0x02, 0x4c
        /*0062*/ 	.byte	0x01
	.zero		1


	//----- nvinfo : EIATTR_MERCURY_ISA_VERSION
	.align		4
        /*0064*/ 	.byte	0x03, 0x5f
        /*0066*/ 	.short	0x0000


	//----- nvinfo : EIATTR_EXIT_INSTR_OFFSETS
	.align		4
        /*0068*/ 	.byte	0x04, 0x1c
        /*006a*/ 	.short	(.L_490 - .L_489)


	//   ....[0]....
.L_489:
        /*006c*/ 	.word	0x00000810


	//   ....[1]....
        /*0070*/ 	.word	0x00004920


	//----- nvinfo : EIATTR_MAX_THREADS
	.align		4
.L_490:
        /*0074*/ 	.byte	0x04, 0x05
        /*0076*/ 	.short	(.L_492 - .L_491)
.L_491:
        /*0078*/ 	.word	0x00000100
        /*007c*/ 	.word	0x00000001
        /*0080*/ 	.word	0x00000001


	//----- nvinfo : EIATTR_CRS_STACK_SIZE
	.align		4
.L_492:
        /*0084*/ 	.byte	0x04, 0x1e
        /*0086*/ 	.short	(.L_494 - .L_493)
.L_493:
        /*0088*/ 	.word	0x00000000
.L_494:


//--------------------- .nv.info._ZN2at6native63_GLOBAL__N__7310b794_30_DistributionGeometricKernel_cu_fa6e70a443distribution_elementwise_grid_stride_kernelIfLi4EZNS0_9templates4cuda21uniform_and_transformIffPNS_17CUDAGeneratorImplEZZZNS4_16geometric_kernelIS7_EEvRNS_18TensorIteratorBaseEdT_ENKUlvE_clEvENKUlvE5_clEvEUlfE_EEvSA_T1_T2_EUlP24curandStatePhilox4_32_10E0_ZNS1_27distribution_nullary_kernelIff6float4S7_SJ_SE_EEvSA_SG_RKT3_T4_EUlifE_EEvlNS_15PhiloxCudaStateESF_SG_ --------------------------
	.section	.nv.info._ZN2at6native63_GLOBAL__N__7310b794_30_DistributionGeometricKernel_cu_fa6e70a443distribution_elementwise_grid_stride_kernelIfLi4EZNS0_9templates4cuda21uniform_and_transformIffPNS_17CUDAGeneratorImplEZZZNS4_16geometric_kernelIS7_EEvRNS_18TensorIteratorBaseEdT_ENKUlvE_clEvENKUlvE5_clEvEUlfE_EEvSA_T1_T2_EUlP24curandStatePhilox4_32_10E0_ZNS1_27distribution_nullary_kernelIff6float4S7_SJ_SE_EEvSA_SG_RKT3_T4_EUlifE_EEvlNS_15PhiloxCudaStateESF_SG_,"",@"SHT_CUDA_INFO"
	.sectionflags	@""
	.align	4


	//----- nvinfo : EIATTR_CUDA_API_VERSION
	.align		4
        /*0000*/ 	.byte	0x04, 0x37
        /*0002*/ 	.short	(.L_496 - .L_495)
.L_495:
        /*0004*/ 	.word	0x00000082


	//----- nvinfo : EIATTR_SW2861232_WAR
	.align		4
.L_496:
        /*0008*/ 	.byte	0x01, 0x35
	.zero		2


	//----- nvinfo : EIATTR_PARAM_CBANK
	.align		4
        /*000c*/ 	.byte	0x04, 0x0a
        /*000e*/ 	.short	(.L_498 - .L_497)
	.align		4
.L_497:
        /*0010*/ 	.word	index@(.nv.constant0._ZN2at6native63_GLOBAL__N__7310b794_30_DistributionGeometricKernel_cu_fa6e70a443distribution_elementwise_grid_stride_kernelIfLi4EZNS0_9templates4cuda21uniform_and_transformIffPNS_17CUDAGeneratorImplEZZZNS4_16geometric_kernelIS7_EEvRNS_18TensorIteratorBaseEdT_ENKUlvE_clEvENKUlvE5_clEvEUlfE_EEvSA_T1_T2_EUlP24curandStatePhilox4_32_10E0_ZNS1_27distribution_nullary_kernelIff6float4S7_SJ_SE_EEvSA_SG_RKT3_T4_EUlifE_EEvlNS_15PhiloxCudaStateESF_SG_)
        /*0014*/ 	.short	0x0160
        /*0016*/ 	.short	0x0040


	//----- nvinfo : EIATTR_CBANK_PARAM_SIZE
	.align		4
.L_498:
        /*0018*/ 	.byte	0x03, 0x19
        /*001a*/ 	.short	0x0040


	//----- nvinfo : EIATTR_KPARAM_INFO
	.align		4
        /*001c*/ 	.byte	0x04, 0x17
        /*001e*/ 	.short	(.L_500 - .L_499)
.L_499:
        /*0020*/ 	.word	0x00000000
        /*0024*/ 	.short	0x0003
        /*0026*/ 	.short	0x0028
        /*0028*/ 	.byte	0x00, 0xf0, 0x61, 0x00


	//----- nvinfo : EIATTR_KPARAM_INFO
	.align		4
.L_500:
        /*002c*/ 	.byte	0x04, 0x17
        /*002e*/ 	.short	(.L_502 - .L_501)
.L_501:
        /*0030*/ 	.word	0x00000000
        /*0034*/ 	.short	0x0002
        /*0036*/ 	.short	0x0020
        /*0038*/ 	.byte	0x00, 0xf0, 0x05, 0x00


	//----- nvinfo : EIATTR_KPARAM_INFO
	.align		4
.L_502:
        /*003c*/ 	.byte	0x04, 0x17
        /*003e*/ 	.short	(.L_504 - .L_503)
.L_503:
        /*0040*/ 	.word	0x00000000
        /*0044*/ 	.short	0x0001
        /*0046*/ 	.short	0x0008
        /*0048*/ 	.byte	0x00, 0xf0, 0x61, 0x00


	//----- nvinfo : EIATTR_KPARAM_INFO
	.align		4
.L_504:
        /*004c*/ 	.byte	0x04, 0x17
        /*004e*/ 	.short	(.L_506 - .L_505)
.L_505:
        /*0050*/ 	.word	0x00000000
        /*0054*/ 	.short	0x0000
        /*0056*/ 	.short	0x0000
        /*0058*/ 	.byte	0x00, 0xf0, 0x21, 0x00


	//----- nvinfo : EIATTR_MAXREG_COUNT
	.align		4
.L_506:
        /*005c*/ 	.byte	0x03, 0x1b
        /*005e*/ 	.short	0x0040


	//----- nvinfo : EIATTR_NUM_BARRIERS
	.align		4
        /*0060*/ 	.byte	0x02, 0x4c
        /*0062*/ 	.byte	0x01
	.zero		1


	//----- nvinfo : EIATTR_MERCURY_ISA_VERSION
	.align		4
        /*0064*/ 	.byte	0x03, 0x5f
        /*0066*/ 	.short	0x0000


	//----- nvinfo : EIATTR_EXIT_INSTR_OFFSETS
	.align		4
        /*0068*/ 	.byte	0x04, 0x1c
        /*006a*/ 	.short	(.L_508 - .L_507)


	//   ....[0]....
.L_507:
        /*006c*/ 	.word	0x00000830


	//   ....[1]....
        /*0070*/ 	.word	0x00001360


	//----- nvinfo : EIATTR_MAX_THREADS
	.align		4
.L_508:
        /*0074*/ 	.byte	0x04, 0x05
        /*0076*/ 	.short	(.L_510 - .L_509)
.L_509:
        /*0078*/ 	.word	0x00000100
        /*007c*/ 	.word	0x00000001
        /*0080*/ 	.word	0x00000001


	//----- nvinfo : EIATTR_CRS_STACK_SIZE
	.align		4
.L_510:
        /*0084*/ 	.byte	0x04, 0x1e
        /*0086*/ 	.short	(.L_512 - .L_511)
.L_511:
        /*0088*/ 	.word	0x00000000
.L_512:


//--------------------- .nv.info._ZN2at6native63_GLOBAL__N__7310b794_30_DistributionGeometricKernel_cu_fa6e70a443distribution_elementwise_grid_stride_kernelIfLi4EZNS0_9templates4cuda21uniform_and_transformIffPNS_17CUDAGeneratorImplEZZZNS4_16geometric_kernelIS7_EEvRNS_18TensorIteratorBaseEdT_ENKUlvE_clEvENKUlvE5_clEvEUlfE_EEvSA_T1_T2_EUlP24curandStatePhilox4_32_10E_ZNS1_27distribution_nullary_kernelIff7double2S7_SJ_SE_EEvSA_SG_RKT3_T4_EUlifE0_EEvlNS_15PhiloxCudaStateESF_SG_ --------------------------
	.section	.nv.info._ZN2at6native63_GLOBAL__N__7310b794_30_DistributionGeometricKernel_cu_fa6e70a443distribution_elementwise_grid_stride_kernelIfLi4EZNS0_9templates4cuda21uniform_and_transformIffPNS_17CUDAGeneratorImplEZZZNS4_16geometric_kernelIS7_EEvRNS_18TensorIteratorBaseEdT_ENKUlvE_clEvENKUlvE5_clEvEUlfE_EEvSA_T1_T2_EUlP24curandStatePhilox4_32_10E_ZNS1_27distribution_nullary_kernelIff7double2S7_SJ_SE_EEvSA_SG_RKT3_T4_EUlifE0_EEvlNS_15PhiloxCudaStateESF_SG_,"",@"SHT_CUDA_INFO"
	.sectionflags	@""
	.align	4


	//----- nvinfo : EIATTR_CUDA_API_VERSION
	.align		4
        /*0000*/ 	.byte	0x04, 0x37
        /*0002*/ 	.short	(.L_514 - .L_513)
.L_513:
        /*0004*/ 	.word	0x00000082


	//----- nvinfo : EIATTR_SW2861232_WAR
	.align		4
.L_514:
        /*0008*/ 	.byte	0x01, 0x35
	.zero		2


	//----- nvinfo : EIATTR_PARAM_CBANK
	.align		4
        /*000c*/ 	.byte	0x04, 0x0a
        /*000e*/ 	.short	(.L_516 - .L_515)
	.align		4
.L_515:
        /*0010*/ 	.word	index@(.nv.constant0._ZN2at6native63_GLOBAL__N__7310b794_30_DistributionGeometricKernel_cu_fa6e70a443distribution_elementwise_grid_stride_kernelIfLi4EZNS0_9templates4cuda21uniform_and_transformIffPNS_17CUDAGeneratorImplEZZZNS4_16geometric_kernelIS7_EEvRNS_18TensorIteratorBaseEdT_ENKUlvE_clEvENKUlvE5_clEvEUlfE_EEvSA_T1_T2_EUlP24curandStatePhilox4_32_10E_ZNS1_27distribution_nullary_kernelIff7double2S7_SJ_SE_EEvSA_SG_RKT3_T4_EUlifE0_EEvlNS_15PhiloxCudaStateESF_SG_)
        /*0014*/ 	.short	0x0160
        /*0016*/ 	.short	0x01d0


	//----- nvinfo : EIATTR_CBANK_PARAM_SIZE
	.align		4
.L_516:
        /*0018*/ 	.byte	0x03, 0x19
        /*001a*/ 	.short	0x01d0


	//----- nvinfo : EIATTR_KPARAM_INFO
	.align		4
        /*001c*/ 	.byte	0x04, 0x17
        /*001e*/ 	.short	(.L_518 - .L_517)
.L_517:
        /*0020*/ 	.word	0x00000000
        /*0024*/ 	.short	0x0003
        /*0026*/ 	.short	0x0028
        /*0028*/ 	.byte	0x00, 0xf0, 0xa1, 0x06


	//----- nvinfo : EIATTR_KPARAM_INFO
	.align		4
.L_518:
        /*002c*/ 	.byte	0x04, 0x17
        /*002e*/ 	.short	(.L_520 - .L_519)
.L_519:
        /*0030*/ 	.word	0x00000000
        /*0034*/ 	.short	0x0002
        /*0036*/ 	.short	0x0020
        /*0038*/ 	.byte	0x00, 0xf0, 0x05, 0x00


	//----- nvinfo : EIATTR_KPARAM_INFO
	.align		4
.L_520:
        /*003c*/ 	.byte	0x04, 0x17
        /*003e*/ 	.short	(.L_522 - .L_521)
.L_521:
        /*0040*/ 	.word	0x00000000
        /*0044*/ 	.short	0x0001
        /*0046*/ 	.short	0x0008
        /*0048*/ 	.byte	0x00, 0xf0, 0x61, 0x00


	//----- nvinfo : EIATTR_KPARAM_INFO
	.align		4
.L_522:
        /*004c*/ 	.byte	0x04, 0x17
        /*004e*/ 	.short	(.L_524 - .L_523)
.L_523:
        /*0050*/ 	.word	0x00000000
        /*0054*/ 	.short	0x0000
        /*0056*/ 	.short	0x0000
        /*0058*/ 	.byte	0x00, 0xf0, 0x21, 0x00


	//----- nvinfo : EIATTR_MAXREG_COUNT
	.align		4
.L_524:
        /*005c*/ 	.byte	0x03, 0x1b
        /*005e*/ 	.short	0x0040


	//----- nvinfo : EIATTR_NUM_BARRIERS
	.align		4
        /*0060*/ 	.byte	0x02, 0x4c
        /*0062*/ 	.byte	0x01
	.zero		1


	//----- nvinfo : EIATTR_MERCURY_ISA_VERSION
	.align		4
        /*0064*/ 	.byte	0x03, 0x5f
        /*0066*/ 	.short	0x0000


	//----- nvinfo : EIATTR_EXIT_INSTR_OFFSETS
	.align		4
        /*0068*/ 	.byte	0x04, 0x1c
        /*006a*/ 	.short	(.L_526 - .L_525)


	//   ....[0]....
.L_525:
        /*006c*/ 	.word	0x00000830


	//   ....[1]....
        /*0070*/ 	.word	0x00004970


	//----- nvinfo : EIATTR_MAX_THREADS
	.align		4
.L_526:
        /*0074*/ 	.byte	0x04, 0x05
        /*0076*/ 	.short	(.L_528 - .L_527)
.L_527:
        /*0078*/ 	.word	0x00000100
        /*007c*/ 	.word	0x00000001
        /*0080*/ 	.word	0x00000001


	//----- nvinfo : EIATTR_CRS_STACK_SIZE
	.align		4
.L_528:
        /*0084*/ 	.byte	0x04, 0x1e
        /*0086*/ 	.short	(.L_530 - .L_529)
.L_529:
        /*0088*/ 	.word	0x00000000
.L_530:


//--------------------- .nv.info._ZN2at6native63_GLOBAL__N__7310b794_30_DistributionGeometricKernel_cu_fa6e70a443distribution_elementwise_grid_stride_kernelIfLi4EZNS0_9templates4cuda21uniform_and_transformIffPNS_17CUDAGeneratorImplEZZZNS4_16geometric_kernelIS7_EEvRNS_18TensorIteratorBaseEdT_ENKUlvE_clEvENKUlvE5_clEvEUlfE_EEvSA_T1_T2_EUlP24curandStatePhilox4_32_10E_ZNS1_27distribution_nullary_kernelIff7double2S7_SJ_SE_EEvSA_SG_RKT3_T4_EUlifE_EEvlNS_15PhiloxCudaStateESF_SG_ --------------------------
	.section	.nv.info._ZN2at6native63_GLOBAL__N__7310b794_30_DistributionGeometricKernel_cu_fa6e70a443distribution_elementwise_grid_stride_kernelIfLi4EZNS0_9templates4cuda21uniform_and_transformIffPNS_17CUDAGeneratorImplEZZZNS4_16geometric_kernelIS7_EEvRNS_18TensorIteratorBaseEdT_ENKUlvE_clEvENKUlvE5_clEvEUlfE_EEvSA_T1_T2_EUlP24curandStatePhilox4_32_10E_ZNS1_27distribution_nullary_kernelIff7double2S7_SJ_SE_EEvSA_SG_RKT3_T4_EUlifE_EEvlNS_15PhiloxCudaStateESF_SG_,"",@"SHT_CUDA_INFO"
	.sectionflags	@""
	.align	4


	//----- nvinfo : EIATTR_CUDA_API_VERSION
	.align		4
        /*0000*/ 	.byte	0x04, 0x37
        /*0002*/ 	.short	(.L_532 - .L_531)
.L_531:
        /*0004*/ 	.word	0x00000082


	//----- nvinfo : EIATTR_SW2861232_WAR
	.align		4
.L_532:
        /*0008*/ 	.byte	0x01, 0x35
	.zero		2


	//----- nvinfo : EIATTR_PARAM_CBANK
	.align		4
        /*000c*/ 	.byte	0x04, 0x0a
        /*000e*/ 	.short	(.L_534 - .L_533)
	.align		4
.L_533:
        /*0010*/ 	.word	index@(.nv.constant0._ZN2at6native63_GLOBAL__N__7310b794_30_DistributionGeometricKernel_cu_fa6e70a443distribution_elementwise_grid_stride_kernelIfLi4EZNS0_9templates4cuda21uniform_and_transformIffPNS_17CUDAGeneratorImplEZZZNS4_16geometric_kernelIS7_EEvRNS_18TensorIteratorBaseEdT_ENKUlvE_clEvENKUlvE5_clEvEUlfE_EEvSA_T1_T2_EUlP24curandStatePhilox4_32_10E_ZNS1_27distribution_nullary_kernelIff7double2S7_SJ_SE_EEvSA_SG_RKT3_T4_EUlifE_EEvlNS_15PhiloxCudaStateESF_SG_)
        /*0014*/ 	.short	0x0160
        /*0016*/ 	.short	0x0040


	//----- nvinfo : EIATTR_CBANK_PARAM_SIZE
	.align		4
.L_534:
        /*0018*/ 	.byte	0x03, 0x19
        /*001a*/ 	.short	0x0040


	//----- nvinfo : EIATTR_KPARAM_INFO
	.align		4
        /*001c*/ 	.byte	0x04, 0x17
        /*001e*/ 	.short	(.L_536 - .L_535)
.L_535:
        /*0020*/ 	.word	0x00000000
        /*0024*/ 	.short	0x0003
        /*0026*/ 	.short	0x0028
        /*0028*/ 	.byte	0x00, 0xf0, 0x61, 0x00


	//----- nvinfo : EIATTR_KPARAM_INFO
	.align		4
.L_536:
        /*002c*/ 	.byte	0x04, 0x17
        /*002e*/ 	.short	(.L_538 - .L_537)
.L_537:
        /*0030*/ 	.word	0x00000000
        /*0034*/ 	.short	0x0002
        /*0036*/ 	.short	0x0020
        /*0038*/ 	.byte	0x00, 0xf0, 0x05, 0x00


	//----- nvinfo : EIATTR_KPARAM_INFO
	.align		4
.L_538:
        /*003c*/ 	.byte	0x04, 0x17
        /*003e*/ 	.short	(.L_540 - .L_539)
.L_539:
        /*0040*/ 	.word	0x00000000
        /*0044*/ 	.short	0x0001
        /*0046*/ 	.short	0x0008
        /*0048*/ 	.byte	0x00, 0xf0, 0x61, 0x00


	//----- nvinfo : EIATTR_KPARAM_INFO
	.align		4
.L_540:
        /*004c*/ 	.byte	0x04, 0x17
        /*004e*/ 	.short	(.L_542 - .L_541)
.L_541:
        /*0050*/ 	.word	0x00000000
        /*0054*/ 	.short	0x0000
        /*0056*/ 	.short	0x0000
        /*0058*/ 	.byte	0x00, 0xf0, 0x21, 0x00


	//----- nvinfo : EIATTR_MAXREG_COUNT
	.align		4
.L_542:
        /*005c*/ 	.byte	0x03, 0x1b
        /*005e*/ 	.short	0x0040


	//----- nvinfo : EIATTR_NUM_BARRIERS
	.align		4
        /*0060*/ 	.byte	0x02, 0x4c
        /*0062*/ 	.byte	0x01
	.zero		1


	//----- nvinfo : EIATTR_MERCURY_ISA_VERSION
	.align		4
        /*0064*/ 	.byte	0x03, 0x5f
        /*0066*/ 	.short	0x0000


	//----- nvinfo : EIATTR_EXIT_INSTR_OFFSETS
	.align		4
        /*0068*/ 	.byte	0x04, 0x1c
        /*006a*/ 	.short	(.L_544 - .L_543)


	//   ....[0]....
.L_543:
        /*006c*/ 	.word	0x00000810


	//   ....[1]....
        /*0070*/ 	.word	0x00001320


	//----- nvinfo : EIATTR_MAX_THREADS
	.align		4
.L_544:
        /*0074*/ 	.byte	0x04, 0x05
        /*0076*/ 	.short	(.L_546 - .L_545)
.L_545:
        /*0078*/ 	.word	0x00000100
        /*007c*/ 	.word	0x00000001
        /*0080*/ 	.word	0x00000001


	//----- nvinfo : EIATTR_CRS_STACK_SIZE
	.align		4
.L_546:
        /*0084*/ 	.byte	0x04, 0x1e
        /*0086*/ 	.short	(.L_548 - .L_547)
.L_547:
        /*0088*/ 	.word	0x00000000
.L_548:


//--------------------- .nv.info._ZN2at6native63_GLOBAL__N__7310b794_30_DistributionGeometricKernel_cu_fa6e70a443distribution_elementwise_grid_stride_kernelIdLi2EZNS0_9templates4cuda21uniform_and_transformIddPNS_17CUDAGeneratorImplEZZZNS4_16geometric_kernelIS7_EEvRNS_18TensorIteratorBaseEdT_ENKUlvE_clEvENKUlvE4_clEvEUldE_EEvSA_T1_T2_EUlP24curandStatePhilox4_32_10E0_ZNS1_27distribution_nullary_kernelIdd6float4S7_SJ_SE_EEvSA_SG_RKT3_T4_EUlidE0_EEvlNS_15PhiloxCudaStateESF_SG_ --------------------------
	.section	.nv.info._ZN2at6native63_GLOBAL__N__7310b794_30_DistributionGeometricKernel_cu_fa6e70a443distribution_elementwise_grid_stride_kernelIdLi2EZNS0_9templates4cuda21uniform_and_transformIddPNS_17CUDAGeneratorImplEZZZNS4_16geometric_kernelIS7_EEvRNS_18TensorIteratorBaseEdT_ENKUlvE_clEvENKUlvE4_clEvEUldE_EEvSA_T1_T2_EUlP24curandStatePhilox4_32_10E0_ZNS1_27distribution_nullary_kernelIdd6float4S7_SJ_SE_EEvSA_SG_RKT3_T4_EUlidE0_EEvlNS_15PhiloxCudaStateESF_SG_,"",@"SHT_CUDA_INFO"
	.sectionflags	@""
	.align	4


	//----- nvinfo : EIATTR_CUDA_API_VERSION
	.align		4
        /*0000*/ 	.byte	0x04, 0x37
        /*0002*/ 	.short	(.L_550 - .L_549)
.L_549:
        /*0004*/ 	.word	0x00000082


	//----- nvinfo : EIATTR_SW2861232_WAR
	.align		4
.L_550:
        /*0008*/ 	.byte	0x01, 0x35
	.zero		2


	//----- nvinfo : EIATTR_PARAM_CBANK
	.align		4
        /*000c*/ 	.byte	0x04, 0x0a
        /*000e*/ 	.short	(.L_552 - .L_551)
	.align		4
.L_551:
        /*0010*/ 	.word	index@(.nv.constant0._ZN2at6native63_GLOBAL__N__7310b794_30_DistributionGeometricKernel_cu_fa6e70a443distribution_elementwise_grid_stride_kernelIdLi2EZNS0_9templates4cuda21uniform_and_transformIddPNS_17CUDAGeneratorImplEZZZNS4_16geometric_kernelIS7_EEvRNS_18TensorIteratorBaseEdT_ENKUlvE_clEvENKUlvE4_clEvEUldE_EEvSA_T1_T2_EUlP24curandStatePhilox4_32_10E0_ZNS1_27distribution_nullary_kernelIdd6float4S7_SJ_SE_EEvSA_SG_RKT3_T4_EUlidE0_EEvlNS_15PhiloxCudaStateESF_SG_)
        /*0014*/ 	.short	0x0160
        /*0016*/ 	.short	0x01d0


	//----- nvinfo : EIATTR_CBANK_PARAM_SIZE
	.align		4
.L_552:
        /*0018*/ 	.byte	0x03, 0x19
        /*001a*/ 	.short	0x01d0


	//----- nvinfo : EIATTR_KPARAM_INFO
	.align		4
        /*001c*/ 	.byte	0x04, 0x17
        /*001e*/ 	.short	(.L_554 - .L_553)
.L_553:
        /*0020*/ 	.word	0x00000000
        /*0024*/ 	.short	0x0003
        /*0026*/ 	.short	0x0028
        /*0028*/ 	.byte	0x00, 0xf0, 0xa1, 0x06


	//----- nvinfo : EIATTR_KPARAM_INFO
	.align		4
.L_554:
        /*002c*/ 	.byte	0x04, 0x17
        /*002e*/ 	.short	(.L_556 - .L_555)
.L_555:
        /*0030*/ 	.word	0x00000000
        /*0034*/ 	.short	0x0002
        /*0036*/ 	.short	0x0020
        /*0038*/ 	.byte	0x00, 0xf0, 0x05, 0x00


	//----- nvinfo : EIATTR_KPARAM_INFO
	.align		4
.L_556:
        /*003c*/ 	.byte	0x04, 0x17
        /*003e*/ 	.short	(.L_558 - .L_557)
.L_557:
        /*0040*/ 	.word	0x00000000
        /*0044*/ 	.short	0x0001
        /*0046*/ 	.short	0x0008
        /*0048*/ 	.byte	0x00, 0xf0, 0x61, 0x00


	//----- nvinfo : EIATTR_KPARAM_INFO
	.align		4
.L_558:
        /*004c*/ 	.byte	0x04, 0x17
        /*004e*/ 	.short	(.L_560 - .L_559)
.L_559:
        /*0050*/ 	.word	0x00000000
        /*0054*/ 	.short	0x0000
        /*0056*/ 	.short	0x0000
        /*0058*/ 	.byte	0x00, 0xf0, 0x21, 0x00


	//----- nvinfo : EIATTR_MAXREG_COUNT
	.align		4
.L_560:
        /*005c*/ 	.byte	0x03, 0x1b
        /*005e*/ 	.short	0x0040


	//----- nvinfo : EIATTR_NUM_BARRIERS
	.align		4
        /*0060*/ 	.byte	0x02, 0x4c
        /*0062*/ 	.byte	0x01
	.zero		1


	//----- nvinfo : EIATTR_MERCURY_ISA_VERSION
	.align		4
        /*0064*/ 	.byte	0x03, 0x5f
        /*0066*/ 	.short	0x0000


	//----- nvinfo : EIATTR_EXIT_INSTR_OFFSETS
	.align		4
        /*0068*/ 	.byte	0x04, 0x1c
        /*006a*/ 	.short	(.L_562 - .L_561)


	//   ....[0]....
.L_561:
        /*006c*/ 	.word	0x00000830


	//   ....[1]....
        /*0070*/ 	.word	0x00004220


	//----- nvinfo : EIATTR_MAX_THREADS
	.align		4
.L_562:
        /*0074*/ 	.byte	0x04, 0x05
        /*0076*/ 	.short	(.L_564 - .L_563)
.L_563:
        /*0078*/ 	.word	0x00000100
        /*007c*/ 	.word	0x00000001
        /*0080*/ 	.word	0x00000001


	//----- nvinfo : EIATTR_CRS_STACK_SIZE
	.align		4
.L_564:
        /*0084*/ 	.byte	0x04, 0x1e
        /*0086*/ 	.short	(.L_566 - .L_565)
.L_565:
        /*0088*/ 	.word	0x00000000
.L_566:


//--------------------- .nv.info._ZN2at6native63_GLOBAL__N__7310b794_30_DistributionGeometricKernel_cu_fa6e70a443distribution_elementwise_grid_stride_kernelIdLi2EZNS0_9templates4cuda21uniform_and_transformIddPNS_17CUDAGeneratorImplEZZZNS4_16geometric_kernelIS7_EEvRNS_18TensorIteratorBaseEdT_ENKUlvE_clEvENKUlvE4_clEvEUldE_EEvSA_T1_T2_EUlP24curandStatePhilox4_32_10E0_ZNS1_27distribution_nullary_kernelIdd6float4S7_SJ_SE_EEvSA_SG_RKT3_T4_EUlidE_EEvlNS_15PhiloxCudaStateESF_SG_ --------------------------
	.section	.nv.info._ZN2at6native63_GLOBAL__N__7310b794_30_DistributionGeometricKernel_cu_fa6e70a443distribution_elementwise_grid_stride_kernelIdLi2EZNS0_9templates4cuda21uniform_and_transformIddPNS_17CUDAGeneratorImplEZZZNS4_16geometric_kernelIS7_EEvRNS_18TensorIteratorBaseEdT_ENKUlvE_clEvENKUlvE4_clEvEUldE_EEvSA_T1_T2_EUlP24curandStatePhilox4_32_10E0_ZNS1_27distribution_nullary_kernelIdd6float4S7_SJ_SE_EEvSA_SG_RKT3_T4_EUlidE_EEvlNS_15PhiloxCudaStateESF_SG_,"",@"SHT_CUDA_INFO"
	.sectionflags	@""
	.align	4


	//----- nvinfo : EIATTR_CUDA_API_VERSION
	.align		4
        /*0000*/ 	.byte	0x04, 0x37
        /*0002*/ 	.short	(.L_568 - .L_567)
.L_567:
        /*0004*/ 	.word	0x00000082


	//----- nvinfo : EIATTR_SW2861232_WAR
	.align		4
.L_568:
        /*0008*/ 	.byte	0x01, 0x35
	.zero		2


	//----- nvinfo : EIATTR_PARAM_CBANK
	.align		4
        /*000c*/ 	.byte	0x04, 0x0a
        /*000e*/ 	.short	(.L_570 - .L_569)
	.align		4
.L_569:
        /*0010*/ 	.word	index@(.nv.constant0._ZN2at6native63_GLOBAL__N__7310b794_30_DistributionGeometricKernel_cu_fa6e70a443distribution_elementwise_grid_stride_kernelIdLi2EZNS0_9templates4cuda21uniform_and_transformIddPNS_17CUDAGeneratorImplEZZZNS4_16geometric_kernelIS7_EEvRNS_18TensorIteratorBaseEdT_ENKUlvE_clEvENKUlvE4_clEvEUldE_EEvSA_T1_T2_EUlP24curandStatePhilox4_32_10E0_ZNS1_27distribution_nullary_kernelIdd6float4S7_SJ_SE_EEvSA_SG_RKT3_T4_EUlidE_EEvlNS_15PhiloxCudaStateESF_SG_)
        /*0014*/ 	.short	0x0160
        /*0016*/ 	.short	0x0040


	//----- nvinfo : EIATTR_CBANK_PARAM_SIZE
	.align		4
.L_570:
        /*0018*/ 	.byte	0x03, 0x19
        /*001a*/ 	.short	0x0040


	//----- nvinfo : EIATTR_KPARAM_INFO
	.align		4
        /*001c*/ 	.byte	0x04, 0x17
        /*001e*/ 	.short	(.L_572 - .L_571)
.L_571:
        /*0020*/ 	.word	0x00000000
        /*0024*/ 	.short	0x0003
        /*0026*/ 	.short	0x0028
        /*0028*/ 	.byte	0x00, 0xf0, 0x61, 0x00


	//----- nvinfo : EIATTR_KPARAM_INFO
	.align		4
.L_572:
        /*002c*/ 	.byte	0x04, 0x17
        /*002e*/ 	.short	(.L_574 - .L_573)
.L_573:
        /*0030*/ 	.word	0x00000000
        /*0034*/ 	.short	0x0002
        /*0036*/ 	.short	0x0020
        /*0038*/ 	.byte	0x00, 0xf0, 0x05, 0x00


	//----- nvinfo : EIATTR_KPARAM_INFO
	.align		4
.L_574:
        /*003c*/ 	.byte	0x04, 0x17
        /*003e*/ 	.short	(.L_576 - .L_575)
.L_575:
        /*0040*/ 	.word	0x00000000
        /*0044*/ 	.short	0x0001
        /*0046*/ 	.short	0x0008
        /*0048*/ 	.byte	0x00, 0xf0, 0x61, 0x00


	//----- nvinfo : EIATTR_KPARAM_INFO
	.align		4
.L_576:
        /*004c*/ 	.byte	0x04, 0x17
        /*004e*/ 	.short	(.L_578 - .L_577)
.L_577:
        /*0050*/ 	.word	0x00000000
        /*0054*/ 	.short	0x0000
        /*0056*/ 	.short	0x0000
        /*0058*/ 	.byte	0x00, 0xf0, 0x21, 0x00


	//----- nvinfo : EIATTR_MAXREG_COUNT
	.align		4
.L_578:
        /*005c*/ 	.byte	0x03, 0x1b
        /*005e*/ 	.short	0x0040


	//----- nvinfo : EIATTR_NUM_BARRIERS
	.align		4
        /*0060*/ 	.byte	0x02, 0x4c
        /*0062*/ 	.byte	0x01
	.zero		1


	//----- nvinfo : EIATTR_MERCURY_ISA_VERSION
	.align		4
        /*0064*/ 	.byte	0x03, 0x5f
        /*0066*/ 	.short	0x0000


	//----- nvinfo : EIATTR_EXIT_INSTR_OFFSETS
	.align		4
        /*0068*/ 	.byte	0x04, 0x1c
        /*006a*/ 	.short	(.L_580 - .L_579)


	//   ....[0]....
.L_579:
        /*006c*/ 	.word	0x00000830


	//   ....[1]....
        /*0070*/ 	.word	0x00002690


	//----- nvinfo : EIATTR_MAX_THREADS
	.align		4
.L_580:
        /*0074*/ 	.byte	0x04, 0x05
        /*0076*/ 	.short	(.L_582 - .L_581)
.L_581:
        /*0078*/ 	.word	0x00000100
        /*007c*/ 	.word	0x00000001
        /*0080*/ 	.word	0x00000001


	//----- nvinfo : EIATTR_CRS_STACK_SIZE
	.align		4
.L_582:
        /*0084*/ 	.byte	0x04, 0x1e
        /*0086*/ 	.short	(.L_584 - .L_583)
.L_583:
        /*0088*/ 	.word	0x00000000
.L_584:


//--------------------- .nv.info._ZN2at6native63_GLOBAL__N__7310b794_30_DistributionGeometricKernel_cu_fa6e70a443distribution_elementwise_grid_stride_kernelIdLi2EZNS0_9templates4cuda21uniform_and_transformIddPNS_17CUDAGeneratorImplEZZZNS4_16geometric_kernelIS7_EEvRNS_18TensorIteratorBaseEdT_ENKUlvE_clEvENKUlvE4_clEvEUldE_EEvSA_T1_T2_EUlP24curandStatePhilox4_32_10E_ZNS1_27distribution_nullary_kernelIdd7double2S7_SJ_SE_EEvSA_SG_RKT3_T4_EUlidE0_EEvlNS_15PhiloxCudaStateESF_SG_ --------------------------
	.section	.nv.info._ZN2at6native63_GLOBAL__N__7310b794_30_DistributionGeometricKernel_cu_fa6e70a443distribution_elementwise_grid_stride_kernelIdLi2EZNS0_9templates4cuda21uniform_and_transformIddPNS_17CUDAGeneratorImplEZZZNS4_16geometric_kernelIS7_EEvRNS_18TensorIteratorBaseEdT_ENKUlvE_clEvENKUlvE4_clEvEUldE_EEvSA_T1_T2_EUlP24curandStatePhilox4_32_10E_ZNS1_27distribution_nullary_kernelIdd7double2S7_SJ_SE_EEvSA_SG_RKT3_T4_EUlidE0_EEvlNS_15PhiloxCudaStateESF_SG_,"",@"SHT_CUDA_INFO"
	.sectionflags	@""
	.align	4


	//----- nvinfo : EIATTR_CUDA_API_VERSION
	.align		4
        /*0000*/ 	.byte	0x04, 0x37
        /*0002*/ 	.short	(.L_586 - .L_585)
.L_585:
        /*0004*/ 	.word	0x00000082


	//----- nvinfo : EIATTR_SW2861232_WAR
	.align		4
.L_586:
        /*0008*/ 	.byte	0x01, 0x35
	.zero		2


	//----- nvinfo : EIATTR_PARAM_CBANK
	.align		4
        /*000c*/ 	.byte	0x04, 0x0a
        /*000e*/ 	.short	(.L_588 - .L_587)
	.align		4
.L_587:
        /*0010*/ 	.word	index@(.nv.constant0._ZN2at6native63_GLOBAL__N__7310b794_30_DistributionGeometricKernel_cu_fa6e70a443distribution_elementwise_grid_stride_kernelIdLi2EZNS0_9templates4cuda21uniform_and_transformIddPNS_17CUDAGeneratorImplEZZZNS4_16geometric_kernelIS7_EEvRNS_18TensorIteratorBaseEdT_ENKUlvE_clEvENKUlvE4_clEvEUldE_EEvSA_T1_T2_EUlP24curandStatePhilox4_32_10E_ZNS1_27distribution_nullary_kernelIdd7double2S7_SJ_SE_EEvSA_SG_RKT3_T4_EUlidE0_EEvlNS_15PhiloxCudaStateESF_SG_)
        /*0014*/ 	.short	0x0160
        /*0016*/ 	.short	0x01d0


	//----- nvinfo : EIATTR_CBANK_PARAM_SIZE
	.align		4
.L_588:
        /*0018*/ 	.byte	0x03, 0x19
        /*001a*/ 	.short	0x01d0


	//----- nvinfo : EIATTR_KPARAM_INFO
	.align		4
        /*001c*/ 	.byte	0x04, 0x17
        /*001e*/ 	.short	(.L_590 - .L_589)
.L_589:
        /*0020*/ 	.word	0x00000000
        /*0024*/ 	.short	0x0003
        /*0026*/ 	.short	0x0028
        /*0028*/ 	.byte	0x00, 0xf0, 0xa1, 0x06


	//----- nvinfo : EIATTR_KPARAM_INFO
	.align		4
.L_590:
        /*002c*/ 	.byte	0x04, 0x17
        /*002e*/ 	.short	(.L_592 - .L_591)
.L_591:
        /*0030*/ 	.word	0x00000000
        /*0034*/ 	.short	0x0002
        /*0036*/ 	.short	0x0020
        /*0038*/ 	.byte	0x00, 0xf0, 0x05, 0x00


	//----- nvinfo : EIATTR_KPARAM_INFO
	.align		4
.L_592:
        /*003c*/ 	.byte	0x04, 0x17
        /*003e*/ 	.short	(.L_594 - .L_593)
.L_593:
        /*0040*/ 	.word	0x00000000
        /*0044*/ 	.short	0x0001
        /*0046*/ 	.short	0x0008
        /*0048*/ 	.byte	0x00, 0xf0, 0x61, 0x00


	//----- nvinfo : EIATTR_KPARAM_INFO
	.align		4
.L_594:
        /*004c*/ 	.byte	0x04, 0x17
        /*004e*/ 	.short	(.L_596 - .L_595)
.L_595:
        /*0050*/ 	.word	0x00000000
        /*0054*/ 	.short	0x0000
        /*0056*/ 	.short	0x0000
        /*0058*/ 	.byte	0x00, 0xf0, 0x21, 0x00


	//----- nvinfo : EIATTR_MAXREG_COUNT
	.align		4
.L_596:
        /*005c*/ 	.byte	0x03, 0x1b
        /*005e*/ 	.short	0x0040


	//----- nvinfo : EIATTR_NUM_BARRIERS
	.align		4
        /*0060*/ 	.byte	0x02, 0x4c
        /*0062*/ 	.byte	0x01
	.zero		1


	//----- nvinfo : EIATTR_MERCURY_ISA_VERSION
	.align		4
        /*0064*/ 	.byte	0x03, 0x5f
        /*0066*/ 	.short	0x0000


	//----- nvinfo : EIATTR_EXIT_INSTR_OFFSETS
	.align		4
        /*0068*/ 	.byte	0x04, 0x1c
        /*006a*/ 	.short	(.L_598 - .L_597)


	//   ....[0]....
.L_597:
        /*006c*/ 	.word	0x00000810


	//   ....[1]....
        /*0070*/ 	.word	0x000042f0


	//----- nvinfo : EIATTR_MAX_THREADS
	.align		4
.L_598:
        /*0074*/ 	.byte	0x04, 0x05
        /*0076*/ 	.short	(.L_600 - .L_599)
.L_599:
        /*0078*/ 	.word	0x00000100
        /*007c*/ 	.word	0x00000001
        /*0080*/ 	.word	0x00000001


	//----- nvinfo : EIATTR_CRS_STACK_SIZE
	.align		4
.L_600:
        /*0084*/ 	.byte	0x04, 0x1e
        /*0086*/ 	.short	(.L_602 - .L_601)
.L_601:
        /*0088*/ 	.word	0x00000000
.L_602:


//--------------------- .nv.info._ZN2at6native63_GLOBAL__N__7310b794_30_DistributionGeometricKernel_cu_fa6e70a443distribution_elementwise_grid_stride_kernelIdLi2EZNS0_9templates4cuda21uniform_and_transformIddPNS_17CUDAGeneratorImplEZZZNS4_16geometric_kernelIS7_EEvRNS_18TensorIteratorBaseEdT_ENKUlvE_clEvENKUlvE4_clEvEUldE_EEvSA_T1_T2_EUlP24curandStatePhilox4_32_10E_ZNS1_27distribution_nullary_kernelIdd7double2S7_SJ_SE_EEvSA_SG_RKT3_T4_EUlidE_EEvlNS_15PhiloxCudaStateESF_SG_ --------------------------
	.section	.nv.info._ZN2at6native63_GLOBAL__N__7310b794_30_DistributionGeometricKernel_cu_fa6e70a443distribution_elementwise_grid_stride_kernelIdLi2EZNS0_9templates4cuda21uniform_and_transformIddPNS_17CUDAGeneratorImplEZZZNS4_16geometric_kernelIS7_EEvRNS_18TensorIteratorBaseEdT_ENKUlvE_clEvENKUlvE4_clEvEUldE_EEvSA_T1_T2_EUlP24curandStatePhilox4_32_10E_ZNS1_27distribution_nullary_kernelIdd7double2S7_SJ_SE_EEvSA_SG_RKT3_T4_EUlidE_EEvlNS_15PhiloxCudaStateESF_SG_,"",@"SHT_CUDA_INFO"
	.sectionflags	@""
	.align	4


	//----- nvinfo : EIATTR_CUDA_API_VERSION
	.align		4
        /*0000*/ 	.byte	0x04, 0x37
        /*0002*/ 	.short	(.L_604 - .L_603)
.L_603:
        /*0004*/ 	.word	0x00000082


	//----- nvinfo : EIATTR_SW2861232_WAR
	.align		4
.L_604:
        /*0008*/ 	.byte	0x01, 0x35
	.zero		2


	//----- nvinfo : EIATTR_PARAM_CBANK
	.align		4
        /*000c*/ 	.byte	0x04, 0x0a
        /*000e*/ 	.short	(.L_606 - .L_605)
	.align		4
.L_605:
        /*0010*/ 	.word	index@(.nv.constant0._ZN2at6native63_GLOBAL__N__7310b794_30_DistributionGeometricKernel_cu_fa6e70a443distribution_elementwise_grid_stride_kernelIdLi2EZNS0_9templates4cuda21uniform_and_transformIddPNS_17CUDAGeneratorImplEZZZNS4_16geometric_kernelIS7_EEvRNS_18TensorIteratorBaseEdT_ENKUlvE_clEvENKUlvE4_clEvEUldE_EEvSA_T1_T2_EUlP24curandStatePhilox4_32_10E_ZNS1_27distribution_nullary_kernelIdd7double2S7_SJ_SE_EEvSA_SG_RKT3_T4_EUlidE_EEvlNS_15PhiloxCudaStateESF_SG_)
        /*0014*/ 	.short	0x0160
        /*0016*/ 	.short	0x0040


	//----- nvinfo : EIATTR_CBANK_PARAM_SIZE
	.align		4
.L_606:
        /*0018*/ 	.byte	0x03, 0x19
        /*001a*/ 	.short	0x0040


	//----- nvinfo : EIATTR_KPARAM_INFO
	.align		4
        /*001c*/ 	.byte	0x04, 0x17
        /*001e*/ 	.short	(.L_608 - .L_607)
.L_607:
        /*0020*/ 	.word	0x00000000
        /*0024*/ 	.short	0x0003
        /*0026*/ 	.short	0x0028
        /*0028*/ 	.byte	0x00, 0xf0, 0x61, 0x00


	//----- nvinfo : EIATTR_KPARAM_INFO
	.align		4
.L_608:
        /*002c*/ 	.byte	0x04, 0x17
        /*002e*/ 	.short	(.L_610 - .L_609)
.L_609:
        /*0030*/ 	.word	0x00000000
        /*0034*/ 	.short	0x0002
        /*0036*/ 	.short	0x0020
        /*0038*/ 	.byte	0x00, 0xf0, 0x05, 0x00


	//----- nvinfo : EIATTR_KPARAM_INFO
	.align		4
.L_610:
        /*003c*/ 	.byte	0x04, 0x17
        /*003e*/ 	.short	(.L_612 - .L_611)
.L_611:
        /*0040*/ 	.word	0x00000000
        /*0044*/ 	.short	0x0001
        /*0046*/ 	.short	0x0008
        /*0048*/ 	.byte	0x00, 0xf0, 0x61, 0x00


	//----- nvinfo : EIATTR_KPARAM_INFO
	.align		4
.L_612:
        /*004c*/ 	.byte	0x04, 0x17
        /*004e*/ 	.short	(.L_614 - .L_613)
.L_613:
        /*0050*/ 	.word	0x00000000
        /*0054*/ 	.short	0x0000
        /*0056*/ 	.short	0x0000
        /*0058*/ 	.byte	0x00, 0xf0, 0x21, 0x00


	//----- nvinfo : EIATTR_MAXREG_COUNT
	.align		4
.L_614:
        /*005c*/ 	.byte	0x03, 0x1b
        /*005e*/ 	.short	0x0040


	//----- nvinfo : EIATTR_NUM_BARRIERS
	.align		4
        /*0060*/ 	.byte	0x02, 0x4c
        /*0062*/ 	.byte	0x01
	.zero		1


	//----- nvinfo : EIATTR_MERCURY_ISA_VERSION
	.align		4
        /*0064*/ 	.byte	0x03, 0x5f
        /*0066*/ 	.short	0x0000


	//----- nvinfo : EIATTR_EXIT_INSTR_OFFSETS
	.align		4
        /*0068*/ 	.byte	0x04, 0x1c
        /*006a*/ 	.short	(.L_616 - .L_615)


	//   ....[0]....
.L_615:
        /*006c*/ 	.word	0x00000830


	//   ....[1]....
        /*0070*/ 	.word	0x00002730


	//----- nvinfo : EIATTR_MAX_THREADS
	.align		4
.L_616:
        /*0074*/ 	.byte	0x04, 0x05
        /*0076*/ 	.short	(.L_618 - .L_617)
.L_617:
        /*0078*/ 	.word	0x00000100
        /*007c*/ 	.word	0x00000001
        /*0080*/ 	.word	0x00000001


	//----- nvinfo : EIATTR_CRS_STACK_SIZE
	.align		4
.L_618:
        /*0084*/ 	.byte	0x04, 0x1e
        /*0086*/ 	.short	(.L_620 - .L_619)
.L_619:
        /*0088*/ 	.word	0x00000000
.L_620:


//--------------------- .nv.info._ZN2at6native63_GLOBAL__N__7310b794_30_DistributionGeometricKernel_cu_fa6e70a443distribution_elementwise_grid_stride_kernelIfLi4EZNS0_9templates4cuda21uniform_and_transformIsfPNS_17CUDAGeneratorImplEZZZNS4_16geometric_kernelIS7_EEvRNS_18TensorIteratorBaseEdT_ENKUlvE_clEvENKUlvE3_clEvEUlfE_EEvSA_T1_T2_EUlP24curandStatePhilox4_32_10E0_ZNS1_27distribution_nullary_kernelIsf6float4S7_SJ_SE_EEvSA_SG_RKT3_T4_EUlifE0_EEvlNS_15PhiloxCudaStateESF_SG_ --------------------------
	.section	.nv.info._ZN2at6native63_GLOBAL__N__7310b794_30_DistributionGeometricKernel_cu_fa6e70a443distribution_elementwise_grid_stride_kernelIfLi4EZNS0_9templates4cuda21uniform_and_transformIsfPNS_17CUDAGeneratorImplEZZZNS4_16geometric_kernelIS7_EEvRNS_18TensorIteratorBaseEdT_ENKUlvE_clEvENKUlvE3_clEvEUlfE_EEvSA_T1_T2_EUlP24curandStatePhilox4_32_10E0_ZNS1_27distribution_nullary_kernelIsf6float4S7_SJ_SE_EEvSA_SG_RKT3_T4_EUlifE0_EEvlNS_15PhiloxCudaStateESF_SG_,"",@"SHT_CUDA_INFO"
	.sectionflags	@""
	.align	4


	//----- nvinfo : EIATTR_CUDA_API_VERSION
	.align		4
        /*0000*/ 	.byte	0x04, 0x37
        /*0002*/ 	.short	(.L_622 - .L_621)
.L_621:
        /*0004*/ 	.word	0x00000082


	//----- nvinfo : EIATTR_SW2861232_WAR
	.align		4
.L_622:
        /*0008*/ 	.byte	0x01, 0x35
	.zero		2


	//----- nvinfo : EIATTR_PARAM_CBANK
	.align		4
        /*000c*/ 	.byte	0x04, 0x0a
        /*000e*/ 	.short	(.L_624 - .L_623)
	.align		4
.L_623:
        /*0010*/ 	.word	index@(.nv.constant0._ZN2at6native63_GLOBAL__N__7310b794_30_DistributionGeometricKernel_cu_fa6e70a443distribution_elementwise_grid_stride_kernelIfLi4EZNS0_9templates4cuda21uniform_and_transformIsfPNS_17CUDAGeneratorImplEZZZNS4_16geometric_kernelIS7_EEvRNS_18TensorIteratorBaseEdT_ENKUlvE_clEvENKUlvE3_clEvEUlfE_EEvSA_T1_T2_EUlP24curandStatePhilox4_32_10E0_ZNS1_27distribution_nullary_kernelIsf6float4S7_SJ_SE_EEvSA_SG_RKT3_T4_EUlifE0_EEvlNS_15PhiloxCudaStateESF_SG_)
        /*0014*/ 	.short	0x0160
        /*0016*/ 	.short	0x01d0


	//----- nvinfo : EIATTR_CBANK_PARAM_SIZE
	.align		4
.L_624:
        /*0018*/ 	.byte	0x03, 0x19
        /*001a*/ 	.short	0x01d0


	//----- nvinfo : EIATTR_KPARAM_INFO
	.align		4
        /*001c*/ 	.byte	0x04, 0x17
        /*001e*/ 	.short	(.L_626 - .L_625)
.L_625:
        /*0020*/ 	.word	0x00000000
        /*0024*/ 	.short	0x0003
        /*0026*/ 	.short	0x0028
        /*0028*/ 	.byte	0x00, 0xf0, 0xa1, 0x06


	//----- nvinfo : EIATTR_KPARAM_INFO
	.align		4
.L_626:
        /*002c*/ 	.byte	0x04, 0x17
        /*002e*/ 	.short	(.L_628 - .L_627)
.L_627:
        /*0030*/ 	.word	0x00000000
        /*0034*/ 	.short	0x0002
        /*0036*/ 	.short	0x0020
        /*0038*/ 	.byte	0x00, 0xf0, 0x05, 0x00


	//----- nvinfo : EIATTR_KPARAM_INFO
	.align		4
.L_628:
        /*003c*/ 	.byte	0x04, 0x17
        /*003e*/ 	.short	(.L_630 - .L_629)
.L_629:
        /*0040*/ 	.word	0x00000000
        /*0044*/ 	.short	0x0001
        /*0046*/ 	.short	0x0008
        /*0048*/ 	.byte	0x00, 0xf0, 0x61, 0x00


	//----- nvinfo : EIATTR_KPARAM_INFO
	.align		4
.L_630:
        /*004c*/ 	.byte	0x04, 0x17
        /*004e*/ 	.short	(.L_632 - .L_631)
.L_631:
        /*0050*/ 	.word	0x00000000
        /*0054*/ 	.short	0x0000
        /*0056*/ 	.short	0x0000
        /*0058*/ 	.byte	0x00, 0xf0, 0x21, 0x00


	//----- nvinfo : EIATTR_MAXREG_COUNT
	.align		4
.L_632:
        /*005c*/ 	.byte	0x03, 0x1b
        /*005e*/ 	.short	0x0040


	//----- nvinfo : EIATTR_NUM_BARRIERS
	.align		4
        /*0060*/ 	.byte	0x02, 0x4c
        /*0062*/ 	.byte	0x01
	.zero		1


	//----- nvinfo : EIATTR_MERCURY_ISA_VERSION
	.align		4
        /*0064*/ 	.byte	0x03, 0x5f
        /*0066*/ 	.short	0x0000


	//----- nvinfo : EIATTR_EXIT_INSTR_OFFSETS
	.align		4
        /*0068*/ 	.byte	0x04, 0x1c
        /*006a*/ 	.short	(.L_634 - .L_633)


	//   ....[0]....
.L_633:
        /*006c*/ 	.word	0x00000810


	//   ....[1]....
        /*0070*/ 	.word	0x00004920


	//----- nvinfo : EIATTR_MAX_THREADS
	.align		4
.L_634:
        /*0074*/ 	.byte	0x04, 0x05
        /*0076*/ 	.short	(.L_636 - .L_635)
.L_635:
        /*0078*/ 	.word	0x00000100
        /*007c*/ 	.word	0x00000001
        /*0080*/ 	.word	0x00000001


	//----- nvinfo : EIATTR_CRS_STACK_SIZE
	.align		4
.L_636:
        /*0084*/ 	.byte	0x04, 0x1e
        /*0086*/ 	.short	(.L_638 - .L_637)
.L_637:
        /*0088*/ 	.word	0x00000000
.L_638:


//--------------------- .nv.info._ZN2at6native63_GLOBAL__N__7310b794_30_DistributionGeometricKernel_cu_fa6e70a443distribution_elementwise_grid_stride_kernelIfLi4EZNS0_9templates4cuda21uniform_and_transformIsfPNS_17CUDAGeneratorImplEZZZNS4_16geometric_kernelIS7_EEvRNS_18TensorIteratorBaseEdT_ENKUlvE_clEvENKUlvE3_clEvEUlfE_EEvSA_T1_T2_EUlP24curandStatePhilox4_32_10E0_ZNS1_27distribution_nullary_kernelIsf6float4S7_SJ_SE_EEvSA_SG_RKT3_T4_EUlifE_EEvlNS_15PhiloxCudaStateESF_SG_ --------------------------
	.section	.nv.info._ZN2at6native63_GLOBAL__N__7310b794_30_DistributionGeometricKernel_cu_fa6e70a443distribution_elementwise_grid_stride_kernelIfLi4EZNS0_9templates4cuda21uniform_and_transformIsfPNS_17CUDAGeneratorImplEZZZNS4_16geometric_kernelIS7_EEvRNS_18TensorIteratorBaseEdT_ENKUlvE_clEvENKUlvE3_clEvEUlfE_EEvSA_T1_T2_EUlP24curandStatePhilox4_32_10E0_ZNS1_27distribution_nullary_kernelIsf6float4S7_SJ_SE_EEvSA_SG_RKT3_T4_EUlifE_EEvlNS_15PhiloxCudaStateESF_SG_,"",@"SHT_CUDA_INFO"
	.sectionflags	@""
	.align	4


	//----- nvinfo : EIATTR_CUDA_API_VERSION
	.align		4
        /*0000*/ 	.byte	0x04, 0x37
        /*0002*/ 	.short	(.L_640 - .L_639)
.L_639:
        /*0004*/ 	.word	0x00000082


	//----- nvinfo : EIATTR_SW2861232_WAR
	.align		4
.L_640:
        /*0008*/ 	.byte	0x01, 0x35
	.zero		2


	//----- nvinfo : EIATTR_PARAM_CBANK
	.align		4
        /*000c*/ 	.byte	0x04, 0x0a
        /*000e*/ 	.short	(.L_642 - .L_641)
	.align		4
.L_641:
        /*0010*/ 	.word	index@(.nv.constant0._ZN2at6native63_GLOBAL__N__7310b794_30_DistributionGeometricKernel_cu_fa6e70a443distribution_elementwise_grid_stride_kernelIfLi4EZNS0_9templates4cuda21uniform_and_transformIsfPNS_17CUDAGeneratorImplEZZZNS4_16geometric_kernelIS7_EEvRNS_18TensorIteratorBaseEdT_ENKUlvE_clEvENKUlvE3_clEvEUlfE_EEvSA_T1_T2_EUlP24curandStatePhilox4_32_10E0_ZNS1_27distribution_nullary_kernelIsf6float4S7_SJ_SE_EEvSA_SG_RKT3_T4_EUlifE_EEvlNS_15PhiloxCudaStateESF_SG_)
        /*0014*/ 	.short	0x0160
        /*0016*/ 	.short	0x0040


	//----- nvinfo : EIATTR_CBANK_PARAM_SIZE
	.align		4
.L_642:
        /*0018*/ 	.byte	0x03, 0x19
        /*001a*/ 	.short	0x0040


	//----- nvinfo : EIATTR_KPARAM_INFO
	.align		4
        /*001c*/ 	.byte	0x04, 0x17
        /*001e*/ 	.short	(.L_644 - .L_643)
.L_643:
        /*0020*/ 	.word	0x00000000
        /*0024*/ 	.short	0x0003
        /*0026*/ 	.short	0x0028
        /*0028*/ 	.byte	0x00, 0xf0, 0x61, 0x00


	//----- nvinfo : EIATTR_KPARAM_INFO
	.align		4
.L_644:
        /*002c*/ 	.byte	0x04, 0x17
        /*002e*/ 	.short	(.L_646 - .L_645)
.L_645:
        /*0030*/ 	.word	0x00000000
        /*0034*/ 	.short	0x0002
        /*0036*/ 	.short	0x0020
        /*0038*/ 	.byte	0x00, 0xf0, 0x05, 0x00


	//----- nvinfo : EIATTR_KPARAM_INFO
	.align		4
.L_646:
        /*003c*/ 	.byte	0x04, 0x17
        /*003e*/ 	.short	(.L_648 - .L_647)
.L_647:
        /*0040*/ 	.word	0x00000000
        /*0044*/ 	.short	0x0001
        /*0046*/ 	.short	0x0008
        /*0048*/ 	.byte	0x00, 0xf0, 0x61, 0x00


	//----- nvinfo : EIATTR_KPARAM_INFO
	.align		4
.L_648:
        /*004c*/ 	.byte	0x04, 0x17
        /*004e*/ 	.short	(.L_650 - .L_649)
.L_649:
        /*0050*/ 	.word	0x00000000
        /*0054*/ 	.short	0x0000
        /*0056*/ 	.short	0x0000
        /*0058*/ 	.byte	0x00, 0xf0, 0x21, 0x00


	//----- nvinfo : EIATTR_MAXREG_COUNT
	.align		4
.L_650:
        /*005c*/ 	.byte	0x03, 0x1b
        /*005e*/ 	.short	0x0040


	//----- nvinfo : EIATTR_NUM_BARRIERS
	.align		4
        /*0060*/ 	.byte	0x02, 0x4c
        /*0062*/ 	.byte	0x01
	.zero		1


	//----- nvinfo : EIATTR_MERCURY_ISA_VERSION
	.align		4
        /*0064*/ 	.byte	0x03, 0x5f
        /*0066*/ 	.short	0x0000


	//----- nvinfo : EIATTR_EXIT_INSTR_OFFSETS
	.align		4
        /*0068*/ 	.byte	0x04, 0x1c
        /*006a*/ 	.short	(.L_652 - .L_651)


	//   ....[0]....
.L_651:
        /*006c*/ 	.word	0x00000830


	//   ....[1]....
        /*0070*/ 	.word	0x00001360


	//----- nvinfo : EIATTR_MAX_THREADS
	.align		4
.L_652:
        /*0074*/ 	.byte	0x04, 0x05
        /*0076*/ 	.short	(.L_654 - .L_653)
.L_653:
        /*0078*/ 	.word	0x00000100
        /*007c*/ 	.word	0x00000001
        /*0080*/ 	.word	0x00000001


	//----- nvinfo : EIATTR_CRS_STACK_SIZE
	.align		4
.L_654:
        /*0084*/ 	.byte	0x04, 0x1e
        /*0086*/ 	.short	(.L_656 - .L_655)
.L_655:
        /*0088*/ 	.word	0x00000000
.L_656:


//--------------------- .nv.info._ZN2at6native63_GLOBAL__N__7310b794_30_DistributionGeometricKernel_cu_fa6e70a443distribution_elementwise_grid_stride_kernelIfLi4EZNS0_9templates4cuda21uniform_and_transformIsfPNS_17CUDAGeneratorImplEZZZNS4_16geometric_kernelIS7_EEvRNS_18TensorIteratorBaseEdT_ENKUlvE_clEvENKUlvE3_clEvEUlfE_EEvSA_T1_T2_EUlP24curandStatePhilox4_32_10E_ZNS1_27distribution_nullary_kernelIsf7double2S7_SJ_SE_EEvSA_SG_RKT3_T4_EUlifE0_EEvlNS_15PhiloxCudaStateESF_SG_ --------------------------
	.section	.nv.info._ZN2at6native63_GLOBAL__N__7310b794_30_DistributionGeometricKernel_cu_fa6e70a443distribution_elementwise_grid_stride_kernelIfLi4EZNS0_9templates4cuda21uniform_and_transformIsfPNS_17CUDAGeneratorImplEZZZNS4_16geometric_kernelIS7_EEvRNS_18TensorIteratorBaseEdT_ENKUlvE_clEvENKUlvE3_clEvEUlfE_EEvSA_T1_T2_EUlP24curandStatePhilox4_32_10E_ZNS1_27distribution_nullary_kernelIsf7double2S7_SJ_SE_EEvSA_SG_RKT3_T4_EUlifE0_EEvlNS_15PhiloxCudaStateESF_SG_,"",@"SHT_CUDA_INFO"
	.sectionflags	@""
	.align	4


	//----- nvinfo : EIATTR_CUDA_API_VERSION
	.align		4
        /*0000*/ 	.byte	0x04, 0x37
        /*0002*/ 	.short	(.L_658 - .L_657)
.L_657:
        /*0004*/ 	.word	0x00000082


	//----- nvinfo : EIATTR_SW2861232_WAR
	.align		4
.L_658:
        /*0008*/ 	.byte	0x01, 0x35
	.zero		2


	//----- nvinfo : EIATTR_PARAM_CBANK
	.align		4
        /*000c*/ 	.byte	0x04, 0x0a
        /*000e*/ 	.short	(.L_660 - .L_659)
	.align		4
.L_659:
        /*0010*/ 	.word	index@(.nv.constant0._ZN2at6native63_GLOBAL__N__7310b794_30_DistributionGeometricKernel_cu_fa6e70a443distribution_elementwise_grid_stride_kernelIfLi4EZNS0_9templates4cuda21uniform_and_transformIsfPNS_17CUDAGeneratorImplEZZZNS4_16geometric_kernelIS7_EEvRNS_18TensorIteratorBaseEdT_ENKUlvE_clEvENKUlvE3_clEvEUlfE_EEvSA_T1_T2_EUlP24curandStatePhilox4_32_10E_ZNS1_27distribution_nullary_kernelIsf7double2S7_SJ_SE_EEvSA_SG_RKT3_T4_EUlifE0_EEvlNS_15PhiloxCudaStateESF_SG_)
        /*0014*/ 	.short	0x0160
        /*0016*/ 	.short	0x01d0


	//----- nvinfo : EIATTR_CBANK_PARAM_SIZE
	.align		4
.L_660:
        /*0018*/ 	.byte	0x03, 0x19
        /*001a*/ 	.short	0x01d0


	//----- nvinfo : EIATTR_KPARAM_INFO
	.align		4
        /*001c*/ 	.byte	0x04, 0x17
        /*001e*/ 	.short	(.L_662 - .L_661)
.L_661:
        /*0020*/ 	.word	0x00000000
        /*0024*/ 	.short	0x0003
        /*0026*/ 	.short	0x0028
        /*0028*/ 	.byte	0x00, 0xf0, 0xa1, 0x06


	//----- nvinfo : EIATTR_KPARAM_INFO
	.align		4
.L_662:
        /*002c*/ 	.byte	0x04, 0x17
        /*002e*/ 	.short	(.L_664 - .L_663)
.L_663:
        /*0030*/ 	.word	0x00000000
        /*0034*/ 	.short	0x0002
        /*0036*/ 	.short	0x0020
        /*0038*/ 	.byte	0x00, 0xf0, 0x05, 0x00


	//----- nvinfo : EIATTR_KPARAM_INFO
	.align		4
.L_664:
        /*003c*/ 	.byte	0x04, 0x17
        /*003e*/ 	.short	(.L_666 - .L_665)
.L_665:
        /*0040*/ 	.word	0x00000000
        /*0044*/ 	.short	0x0001
        /*0046*/ 	.short	0x0008
        /*0048*/ 	.byte	0x00, 0xf0, 0x61, 0x00


	//----- nvinfo : EIATTR_KPARAM_INFO
	.align		4
.L_666:
        /*004c*/ 	.byte	0x04, 0x17
        /*004e*/ 	.short	(.L_668 - .L_667)
.L_667:
        /*0050*/ 	.word	0x00000000
        /*0054*/ 	.short	0x0000
        /*0056*/ 	.short	0x0000
        /*0058*/ 	.byte	0x00, 0xf0, 0x21, 0x00


	//----- nvinfo : EIATTR_MAXREG_COUNT
	.align		4
.L_668:
        /*005c*/ 	.byte	0x03, 0x1b
        /*005e*/ 	.short	0x0040


	//----- nvinfo : EIATTR_NUM_BARRIERS
	.align		4
        /*0060*/ 	.byte	0x02, 0x4c
        /*0062*/ 	.byte	0x01
	.zero		1


	//----- nvinfo : EIATTR_MERCURY_ISA_VERSION
	.align		4
        /*0064*/ 	.byte	0x03, 0x5f
        /*0066*/ 	.short	0x0000


	//----- nvinfo : EIATTR_EXIT_INSTR_OFFSETS
	.align		4
        /*0068*/ 	.byte	0x04, 0x1c
        /*006a*/ 	.short	(.L_670 - .L_669)


	//   ....[0]....
.L_669:
        /*006c*/ 	.word	0x00000830


	//   ....[1]....
        /*0070*/ 	.word	0x00004970


	//----- nvinfo : EIATTR_MAX_THREADS
	.align		4
.L_670:
        /*0074*/ 	.byte	0x04, 0x05
        /*0076*/ 	.short	(.L_672 - .L_671)
.L_671:
        /*0078*/ 	.word	0x00000100
        /*007c*/ 	.word	0x00000001
        /*0080*/ 	.word	0x00000001


	//----- nvinfo : EIATTR_CRS_STACK_SIZE
	.align		4
.L_672:
        /*0084*/ 	.byte	0x04, 0x1e
        /*0086*/ 	.short	(.L_674 - .L_673)
.L_673:
        /*0088*/ 	.word	0x00000000
.L_674:


//--------------------- .nv.info._ZN2at6native63_GLOBAL__N__7310b794_30_DistributionGeometricKernel_cu_fa6e70a443distribution_elementwise_grid_stride_kernelIfLi4EZNS0_9templates4cuda21uniform_and_transformIsfPNS_17CUDAGeneratorImplEZZZNS4_16geometric_kernelIS7_EEvRNS_18TensorIteratorBaseEdT_ENKUlvE_clEvENKUlvE3_clEvEUlfE_EEvSA_T1_T2_EUlP24curandStatePhilox4_32_10E_ZNS1_27distribution_nullary_kernelIsf7double2S7_SJ_SE_EEvSA_SG_RKT3_T4_EUlifE_EEvlNS_15PhiloxCudaStateESF_SG_ --------------------------
	.section	.nv.info._ZN2at6native63_GLOBAL__N__7310b794_30_DistributionGeometricKernel_cu_fa6e70a443distribution_elementwise_grid_stride_kernelIfLi4EZNS0_9templates4cuda21uniform_and_transformIsfPNS_17CUDAGeneratorImplEZZZNS4_16geometric_kernelIS7_EEvRNS_18TensorIteratorBaseEdT_ENKUlvE_clEvENKUlvE3_clEvEUlfE_EEvSA_T1_T2_EUlP24curandStatePhilox4_32_10E_ZNS1_27distribution_nullary_kernelIsf7double2S7_SJ_SE_EEvSA_SG_RKT3_T4_EUlifE_EEvlNS_15PhiloxCudaStateESF_SG_,"",@"SHT_CUDA_INFO"
	.sectionflags	@""
	.align	4


	//----- nvinfo : EIATTR_CUDA_API_VERSION
	.align		4
        /*0000*/ 	.byte	0x04, 0x37
        /*0002*/ 	.short	(.L_676 - .L_675)
.L_675:
        /*0004*/ 	.word	0x00000082


	//----- nvinfo : EIATTR_SW2861232_WAR
	.align		4
.L_676:
        /*0008*/ 	.byte	0x01, 0x35
	.zero		2


	//----- nvinfo : EIATTR_PARAM_CBANK
	.align		4
        /*000c*/ 	.byte	0x04, 0x0a
        /*000e*/ 	.short	(.L_678 - .L_677)
	.align		4
.L_677:
        /*0010*/ 	.word	index@(.nv.constant0._ZN2at6native63_GLOBAL__N__7310b794_30_DistributionGeometricKernel_cu_fa6e70a443distribution_elementwise_grid_stride_kernelIfLi4EZNS0_9templates4cuda21uniform_and_transformIsfPNS_17CUDAGeneratorImplEZZZNS4_16geometric_kernelIS7_EEvRNS_18TensorIteratorBaseEdT_ENKUlvE_clEvENKUlvE3_clEvEUlfE_EEvSA_T1_T2_EUlP24curandStatePhilox4_32_10E_ZNS1_27distribution_nullary_kernelIsf7double2S7_SJ_SE_EEvSA_SG_RKT3_T4_EUlifE_EEvlNS_15PhiloxCudaStateESF_SG_)
        /*0014*/ 	.short	0x0160
        /*0016*/ 	.short	0x0040


	//----- nvinfo : EIATTR_CBANK_PARAM_SIZE
	.align		4
.L_678:
        /*0018*/ 	.byte	0x03, 0x19
        /*001a*/ 	.short	0x0040


	//----- nvinfo : EIATTR_KPARAM_INFO
	.align		4
        /*001c*/ 	.byte	0x04, 0x17
        /*001e*/ 	.short	(.L_680 - .L_679)
.L_679:
        /*0020*/ 	.word	0x00000000
        /*0024*/ 	.short	0x0003
        /*0026*/ 	.short	0x0028
        /*0028*/ 	.byte	0x00, 0xf0, 0x61, 0x00


	//----- nvinfo : EIATTR_KPARAM_INFO
	.align		4
.L_680:
        /*002c*/ 	.byte	0x04, 0x17
        /*002e*/ 	.short	(.L_682 - .L_681)
.L_681:
        /*0030*/ 	.word	0x00000000
        /*0034*/ 	.short	0x0002
        /*0036*/ 	.short	0x0020
        /*0038*/ 	.byte	0x00, 0xf0, 0x05, 0x00


	//----- nvinfo : EIATTR_KPARAM_INFO
	.align		4
.L_682:
        /*003c*/ 	.byte	0x04, 0x17
        /*003e*/ 	.short	(.L_684 - .L_683)
.L_683:
        /*0040*/ 	.word	0x00000000
        /*0044*/ 	.short	0x0001
        /*0046*/ 	.short	0x0008
        /*0048*/ 	.byte	0x00, 0xf0, 0x61, 0x00


	//----- nvinfo : EIATTR_KPARAM_INFO
	.align		4
.L_684:
        /*004c*/ 	.byte	0x04, 0x17
        /*004e*/ 	.short	(.L_686 - .L_685)
.L_685:
        /*0050*/ 	.word	0x00000000
        /*0054*/ 	.short	0x0000
        /*0056*/ 	.short	0x0000
        /*0058*/ 	.byte	0x00, 0xf0, 0x21, 0x00


	//----- nvinfo : EIATTR_MAXREG_COUNT
	.align		4
.L_686:
        /*005c*/ 	.byte	0x03, 0x1b
        /*005e*/ 	.short	0x0040


	//----- nvinfo : EIATTR_NUM_BARRIERS
	.align		4
        /*0060*/ 	.byte	0x02, 0x4c
        /*0062*/ 	.byte	0x01
	.zero		1


	//----- nvinfo : EIATTR_MERCURY_ISA_VERSION
	.align		4
        /*0064*/ 	.byte	0x03, 0x5f
        /*0066*/ 	.short	0x0000


	//----- nvinfo : EIATTR_EXIT_INSTR_OFFSETS
	.align		4
        /*0068*/ 	.byte	0x04, 0x1c
        /*006a*/ 	.short	(.L_688 - .L_687)


	//   ....[0]....
.L_687:
        /*006c*/ 	.word	0x00000810


	//   ....[1]....
        /*0070*/ 	.word	0x00001330


	//----- nvinfo : EIATTR_MAX_THREADS
	.align		4
.L_688:
        /*0074*/ 	.byte	0x04, 0x05
        /*0076*/ 	.short	(.L_690 - .L_689)
.L_689:
        /*0078*/ 	.word	0x00000100
        /*007c*/ 	.word	0x00000001
        /*0080*/ 	.word	0x00000001


	//----- nvinfo : EIATTR_CRS_STACK_SIZE
	.align		4
.L_690:
        /*0084*/ 	.byte	0x04, 0x1e
        /*0086*/ 	.short	(.L_692 - .L_691)
.L_691:
        /*0088*/ 	.word	0x00000000
.L_692:


//--------------------- .nv.info._ZN2at6native63_GLOBAL__N__7310b794_30_DistributionGeometricKernel_cu_fa6e70a443distribution_elementwise_grid_stride_kernelIfLi4EZNS0_9templates4cuda21uniform_and_transformIlfPNS_17CUDAGeneratorImplEZZZNS4_16geometric_kernelIS7_EEvRNS_18TensorIteratorBaseEdT_ENKUlvE_clEvENKUlvE2_clEvEUlfE_EEvSA_T1_T2_EUlP24curandStatePhilox4_32_10E0_ZNS1_27distribution_nullary_kernelIlf6float4S7_SJ_SE_EEvSA_SG_RKT3_T4_EUlifE0_EEvlNS_15PhiloxCudaStateESF_SG_ --------------------------
	.section	.nv.info._ZN2at6native63_GLOBAL__N__7310b794_30_DistributionGeometricKernel_cu_fa6e70a443distribution_elementwise_grid_stride_kernelIfLi4EZNS0_9templates4cuda21uniform_and_transformIlfPNS_17CUDAGeneratorImplEZZZNS4_16geometric_kernelIS7_EEvRNS_18TensorIteratorBaseEdT_ENKUlvE_clEvENKUlvE2_clEvEUlfE_EEvSA_T1_T2_EUlP24curandStatePhilox4_32_10E0_ZNS1_27distribution_nullary_kernelIlf6float4S7_SJ_SE_EEvSA_SG_RKT3_T4_EUlifE0_EEvlNS_15PhiloxCudaStateESF_SG_,"",@"SHT_CUDA_INFO"
	.sectionflags	@""
	.align	4


	//----- nvinfo : EIATTR_CUDA_API_VERSION
	.align		4
        /*0000*/ 	.byte	0x04, 0x37
        /*0002*/ 	.short	(.L_694 - .L_693)
.L_693:
        /*0004*/ 	.word	0x00000082


	//----- nvinfo : EIATTR_SW2861232_WAR
	.align		4
.L_694:
        /*0008*/ 	.byte	0x01, 0x35
	.zero		2


	//----- nvinfo : EIATTR_PARAM_CBANK
	.align		4
        /*000c*/ 	.byte	0x04, 0x0a
        /*000e*/ 	.short	(.L_696 - .L_695)
	.align		4
.L_695:
        /*0010*/ 	.word	index@(.nv.constant0._ZN2at6native63_GLOBAL__N__7310b794_30_DistributionGeometricKernel_cu_fa6e70a443distribution_elementwise_grid_stride_kernelIfLi4EZNS0_9templates4cuda21uniform_and_transformIlfPNS_17CUDAGeneratorImplEZZZNS4_16geometric_kernelIS7_EEvRNS_18TensorIteratorBaseEdT_ENKUlvE_clEvENKUlvE2_clEvEUlfE_EEvSA_T1_T2_EUlP24curandStatePhilox4_32_10E0_ZNS1_27distribution_nullary_kernelIlf6float4S7_SJ_SE_EEvSA_SG_RKT3_T4_EUlifE0_EEvlNS_15PhiloxCudaStateESF_SG_)
        /*0014*/ 	.short	0x0160
        /*0016*/ 	.short	0x01d0


	//----- nvinfo : EIATTR_CBANK_PARAM_SIZE
	.align		4
.L_696:
        /*0018*/ 	.byte	0x03, 0x19
        /*001a*/ 	.short	0x01d0


	//----- nvinfo : EIATTR_KPARAM_INFO
	.align		4
        /*001c*/ 	.byte	0x04, 0x17
        /*001e*/ 	.short	(.L_698 - .L_697)
.L_697:
        /*0020*/ 	.word	0x00000000
        /*0024*/ 	.short	0x0003
        /*0026*/ 	.short	0x0028
        /*0028*/ 	.byte	0x00, 0xf0, 0xa1, 0x06


	//----- nvinfo : EIATTR_KPARAM_INFO
	.align		4
.L_698:
        /*002c*/ 	.byte	0x04, 0x17
        /*002e*/ 	.short	(.L_700 - .L_699)
.L_699:
        /*0030*/ 	.word	0x00000000
        /*0034*/ 	.short	0x0002
        /*0036*/ 	.short	0x0020
        /*0038*/ 	.byte	0x00, 0xf0, 0x05, 0x00


	//----- nvinfo : EIATTR_KPARAM_INFO
	.align		4
.L_700:
        /*003c*/ 	.byte	0x04, 0x17
        /*003e*/ 	.short	(.L_702 - .L_701)
.L_701:
        /*0040*/ 	.word	0x00000000
        /*0044*/ 	.short	0x0001
        /*0046*/ 	.short	0x0008
        /*0048*/ 	.byte	0x00, 0xf0, 0x61, 0x00


	//----- nvinfo : EIATTR_KPARAM_INFO
	.align		4
.L_702:
        /*004c*/ 	.byte	0x04, 0x17
        /*004e*/ 	.short	(.L_704 - .L_703)
.L_703:
        /*0050*/ 	.word	0x00000000
        /*0054*/ 	.short	0x0000
        /*0056*/ 	.short	0x0000
        /*0058*/ 	.byte	0x00, 0xf0, 0x21, 0x00


	//----- nvinfo : EIATTR_MAXREG_COUNT
	.align		4
.L_704:
        /*005c*/ 	.byte	0x03, 0x1b
        /*005e*/ 	.short	0x0040


	//----- nvinfo : EIATTR_NUM_BARRIERS
	.align		4
        /*0060*/ 	.byte	0x02, 0x4c
        /*0062*/ 	.byte	0x01
	.zero		1


	//----- nvinfo : EIATTR_MERCURY_ISA_VERSION
	.align		4
        /*0064*/ 	.byte	0x03, 0x5f
        /*0066*/ 	.short	0x0000


	//----- nvinfo : EIATTR_EXIT_INSTR_OFFSETS
	.align		4
        /*0068*/ 	.byte	0x04, 0x1c
        /*006a*/ 	.short	(.L_706 - .L_705)


	//   ....[0]....
.L_705:
        /*006c*/ 	.word	0x00000810


	//   ....[1]....
        /*0070*/ 	.word	0x00004920


	//----- nvinfo : EIATTR_MAX_THREADS
	.align		4
.L_706:
        /*0074*/ 	.byte	0x04, 0x05
        /*0076*/ 	.short	(.L_708 - .L_707)
.L_707:
        /*0078*/ 	.word	0x00000100
        /*007c*/ 	.word	0x00000001
        /*0080*/ 	.word	0x00000001


	//----- nvinfo : EIATTR_CRS_STACK_SIZE
	.align		4
.L_708:
        /*0084*/ 	.byte	0x04, 0x1e
        /*0086*/ 	.short	(.L_710 - .L_709)
.L_709:
        /*0088*/ 	.word	0x00000000
.L_710:


//--------------------- .nv.info._ZN2at6native63_GLOBAL__N__7310b794_30_DistributionGeometricKernel_cu_fa6e70a443distribution_elementwise_grid_stride_kernelIfLi4EZNS0_9templates4cuda21uniform_and_transformIlfPNS_17CUDAGeneratorImplEZZZNS4_16geometric_kernelIS7_EEvRNS_18TensorIteratorBaseEdT_ENKUlvE_clEvENKUlvE2_clEvEUlfE_EEvSA_T1_T2_EUlP24curandStatePhilox4_32_10E0_ZNS1_27distribution_nullary_kernelIlf6float4S7_SJ_SE_EEvSA_SG_RKT3_T4_EUlifE_EEvlNS_15PhiloxCudaStateESF_SG_ --------------------------
	.section	.nv.info._ZN2at6native63_GLOBAL__N__7310b794_30_DistributionGeometricKernel_cu_fa6e70a443distribution_elementwise_grid_stride_kernelIfLi4EZNS0_9templates4cuda21uniform_and_transformIlfPNS_17CUDAGeneratorImplEZZZNS4_16geometric_kernelIS7_EEvRNS_18TensorIteratorBaseEdT_ENKUlvE_clEvENKUlvE2_clEvEUlfE_EEvSA_T1_T2_EUlP24curandStatePhilox4_32_10E0_ZNS1_27distribution_nullary_kernelIlf6float4S7_SJ_SE_EEvSA_SG_RKT3_T4_EUlifE_EEvlNS_15PhiloxCudaStateESF_SG_,"",@"SHT_CUDA_INFO"
	.sectionflags	@""
	.align	4


	//----- nvinfo : EIATTR_CUDA_API_VERSION
	.align		4
        /*0000*/ 	.byte	0x04, 0x37
        /*0002*/ 	.short	(.L_712 - .L_711)
.L_711:
        /*0004*/ 	.word	0x00000082


	//----- nvinfo : EIATTR_SW2861232_WAR
	.align		4
.L_712:
        /*0008*/ 	.byte	0x01, 0x35
	.zero		2


	//----- nvinfo : EIATTR_PARAM_CBANK
	.align		4
        /*000c*/ 	.byte	0x04, 0x0a
        /*000e*/ 	.short	(.L_714 - .L_713)
	.align		4
.L_713:
        /*0010*/ 	.word	index@(.nv.constant0._ZN2at6native63_GLOBAL__N__7310b794_30_DistributionGeometricKernel_cu_fa6e70a443distribution_elementwise_grid_stride_kernelIfLi4EZNS0_9templates4cuda21uniform_and_transformIlfPNS_17CUDAGeneratorImplEZZZNS4_16geometric_kernelIS7_EEvRNS_18TensorIteratorBaseEdT_ENKUlvE_clEvENKUlvE2_clEvEUlfE_EEvSA_T1_T2_EUlP24curandStatePhilox4_32_10E0_ZNS1_27distribution_nullary_kernelIlf6float4S7_SJ_SE_EEvSA_SG_RKT3_T4_EUlifE_EEvlNS_15PhiloxCudaStateESF_SG_)
        /*0014*/ 	.short	0x0160
        /*0016*/ 	.short	0x0040


	//----- nvinfo : EIATTR_CBANK_PARAM_SIZE
	.align		4
.L_714:
        /*0018*/ 	.byte	0x03, 0x19
        /*001a*/ 	.short	0x0040


	//----- nvinfo : EIATTR_KPARAM_INFO
	.align		4
        /*001c*/ 	.byte	0x04, 0x17
        /*001e*/ 	.short	(.L_716 - .L_715)
.L_715:
        /*0020*/ 	.word	0x00000000
        /*0024*/ 	.short	0x0003
        /*0026*/ 	.short	0x0028
        /*0028*/ 	.byte	0x00, 0xf0, 0x61, 0x00


	//----- nvinfo : EIATTR_KPARAM_INFO
	.align		4
.L_716:
        /*002c*/ 	.byte	0x04, 0x17
        /*002e*/ 	.short	(.L_718 - .L_717)
.L_717:
        /*0030*/ 	.word	0x00000000
        /*0034*/ 	.short	0x0002
        /*0036*/ 	.short	0x0020
        /*0038*/ 	.byte	0x00, 0xf0, 0x05, 0x00


	//----- nvinfo : EIATTR_KPARAM_INFO
	.align		4
.L_718:
        /*003c*/ 	.byte	0x04, 0x17
        /*003e*/ 	.short	(.L_720 - .L_719)
.L_719:
        /*0040*/ 	.word	0x00000000
        /*0044*/ 	.short	0x0001
        /*0046*/ 	.short	0x0008
        /*0048*/ 	.byte	0x00, 0xf0, 0x61, 0x00


	//----- nvinfo : EIATTR_KPARAM_INFO
	.align		4
.L_720:
        /*004c*/ 	.byte	0x04, 0x17
        /*004e*/ 	.short	(.L_722 - .L_721)
.L_721:
        /*0050*/ 	.word	0x00000000
        /*0054*/ 	.short	0x0000
        /*0056*/ 	.short	0x0000
        /*0058*/ 	.byte	0x00, 0xf0, 0x21, 0x00


	//----- nvinfo : EIATTR_MAXREG_COUNT
	.align		4
.L_722:
        /*005c*/ 	.byte	0x03, 0x1b
        /*005e*/ 	.short	0x0040


	//----- nvinfo : EIATTR_NUM_BARRIERS
	.align		4
        /*0060*/ 	.byte	0x02, 0x4c
        /*0062*/ 	.byte	0x01
	.zero		1


	//----- nvinfo : EIATTR_MERCURY_ISA_VERSION
	.align		4
        /*0064*/ 	.byte	0x03, 0x5f
        /*0066*/ 	.short	0x0000


	//----- nvinfo : EIATTR_EXIT_INSTR_OFFSETS
	.align		4
        /*0068*/ 	.byte	0x04, 0x1c
        /*006a*/ 	.short	(.L_724 - .L_723)


	//   ....[0]....
.L_723:
        /*006c*/ 	.word	0x00000830


	//   ....[1]....
        /*0070*/ 	.word	0x00001360


	//----- nvinfo : EIATTR_MAX_THREADS
	.align		4
.L_724:
        /*0074*/ 	.byte	0x04, 0x05
        /*0076*/ 	.short	(.L_726 - .L_725)
.L_725:
        /*0078*/ 	.word	0x00000100
        /*007c*/ 	.word	0x00000001
        /*0080*/ 	.word	0x00000001


	//----- nvinfo : EIATTR_CRS_STACK_SIZE
	.align		4
.L_726:
        /*0084*/ 	.byte	0x04, 0x1e
        /*0086*/ 	.short	(.L_728 - .L_727)
.L_727:
        /*0088*/ 	.word	0x00000000
.L_728:


//--------------------- .nv.info._ZN2at6native63_GLOBAL__N__7310b794_30_DistributionGeometricKernel_cu_fa6e70a443distribution_elementwise_grid_stride_kernelIfLi4EZNS0_9templates4cuda21uniform_and_transformIlfPNS_17CUDAGeneratorImplEZZZNS4_16geometric_kernelIS7_EEvRNS_18TensorIteratorBaseEdT_ENKUlvE_clEvENKUlvE2_clEvEUlfE_EEvSA_T1_T2_EUlP24curandStatePhilox4_32_10E_ZNS1_27distribution_nullary_kernelIlf7double2S7_SJ_SE_EEvSA_SG_RKT3_T4_EUlifE0_EEvlNS_15PhiloxCudaStateESF_SG_ --------------------------
	.section	.nv.info._ZN2at6native63_GLOBAL__N__7310b794_30_DistributionGeometricKernel_cu_fa6e70a443distribution_elementwise_grid_stride_kernelIfLi4EZNS0_9templates4cuda21uniform_and_transformIlfPNS_17CUDAGeneratorImplEZZZNS4_16geometric_kernelIS7_EEvRNS_18TensorIteratorBaseEdT_ENKUlvE_clEvENKUlvE2_clEvEUlfE_EEvSA_T1_T2_EUlP24curandStatePhilox4_32_10E_ZNS1_27distribution_nullary_kernelIlf7double2S7_SJ_SE_EEvSA_SG_RKT3_T4_EUlifE0_EEvlNS_15PhiloxCudaStateESF_SG_,"",@"SHT_CUDA_INFO"
	.sectionflags	@""
	.align	4


	//----- nvinfo : EIATTR_CUDA_API_VERSION
	.align		4
        /*0000*/ 	.byte	0x04, 0x37
        /*0002*/ 	.short	(.L_730 - .L_729)
.L_729:
        /*0004*/ 	.word	0x00000082


	//----- nvinfo : EIATTR_SW2861232_WAR
	.align		4
.L_730:
        /*0008*/ 	.byte	0x01, 0x35
	.zero		2


	//----- nvinfo : EIATTR_PARAM_CBANK
	.align		4
        /*000c*/ 	.byte	0x04, 0x0a
        /*000e*/ 	.short	(.L_732 - .L_731)
	.align		4
.L_731:
        /*0010*/ 	.word	index@(.nv.constant0._ZN2at6native63_GLOBAL__N__7310b794_30_DistributionGeometricKernel_cu_fa6e70a443distribution_elementwise_grid_stride_kernelIfLi4EZNS0_9templates4cuda21uniform_and_transformIlfPNS_17CUDAGeneratorImplEZZZNS4_16geometric_kernelIS7_EEvRNS_18TensorIteratorBaseEdT_ENKUlvE_clEvENKUlvE2_clEvEUlfE_EEvSA_T1_T2_EUlP24curandStatePhilox4_32_10E_ZNS1_27distribution_nullary_kernelIlf7double2S7_SJ_SE_EEvSA_SG_RKT3_T4_EUlifE0_EEvlNS_15PhiloxCudaStateESF_SG_)
        /*0014*/ 	.short	0x0160
        /*0016*/ 	.short	0x01d0


	//----- nvinfo : EIATTR_CBANK_PARAM_SIZE
	.align		4
.L_732:
        /*0018*/ 	.byte	0x03, 0x19
        /*001a*/ 	.short	0x01d0


	//----- nvinfo : EIATTR_KPARAM_INFO
	.align		4
        /*001c*/ 	.byte	0x04, 0x17
        /*001e*/ 	.short	(.L_734 - .L_733)
.L_733:
        /*0020*/ 	.word	0x00000000
        /*0024*/ 	.short	0x0003
        /*0026*/ 	.short	0x0028
        /*0028*/ 	.byte	0x00, 0xf0, 0xa1, 0x06


	//----- nvinfo : EIATTR_KPARAM_INFO
	.align		4
.L_734:
        /*002c*/ 	.byte	0x04, 0x17
        /*002e*/ 	.short	(.L_736 - .L_735)
.L_735:
        /*0030*/ 	.word	0x00000000
        /*0034*/ 	.short	0x0002
        /*0036*/ 	.short	0x0020
        /*0038*/ 	.byte	0x00, 0xf0, 0x05, 0x00


	//----- nvinfo : EIATTR_KPARAM_INFO
	.align		4
.L_736:
        /*003c*/ 	.byte	0x04, 0x17
        /*003e*/ 	.short	(.L_738 - .L_737)
.L_737:
        /*0040*/ 	.word	0x00000000
        /*0044*/ 	.short	0x0001
        /*0046*/ 	.short	0x0008
        /*0048*/ 	.byte	0x00, 0xf0, 0x61, 0x00


	//----- nvinfo : EIATTR_KPARAM_INFO
	.align		4
.L_738:
        /*004c*/ 	.byte	0x04, 0x17
        /*004e*/ 	.short	(.L_740 - .L_739)
.L_739:
        /*0050*/ 	.word	0x00000000
        /*0054*/ 	.short	0x0000
        /*0056*/ 	.short	0x0000
        /*0058*/ 	.byte	0x00, 0xf0, 0x21, 0x00


	//----- nvinfo : EIATTR_MAXREG_COUNT
	.align		4
.L_740:
        /*005c*/ 	.byte	0x03, 0x1b
        /*005e*/ 	.short	0x0040


	//----- nvinfo : EIATTR_NUM_BARRIERS
	.align		4
        /*0060*/ 	.byte	0x02, 0x4c
        /*0062*/ 	.byte	0x01
	.zero		1


	//----- nvinfo : EIATTR_MERCURY_ISA_VERSION
	.align		4
        /*0064*/ 	.byte	0x03, 0x5f
        /*0066*/ 	.short	0x0000


	//----- nvinfo : EIATTR_EXIT_INSTR_OFFSETS
	.align		4
        /*0068*/ 	.byte	0x04, 0x1c
        /*006a*/ 	.short	(.L_742 - .L_741)


	//   ....[0]....
.L_741:
        /*006c*/ 	.word	0x00000830


	//   ....[1]....
        /*0070*/ 	.word	0x00004970


	//----- nvinfo : EIATTR_MAX_THREADS
	.align		4
.L_742:
        /*0074*/ 	.byte	0x04, 0x05
        /*0076*/ 	.short	(.L_744 - .L_743)
.L_743:
        /*0078*/ 	.word	0x00000100
        /*007c*/ 	.word	0x00000001
        /*0080*/ 	.word	0x00000001


	//----- nvinfo : EIATTR_CRS_STACK_SIZE
	.align		4
.L_744:
        /*0084*/ 	.byte	0x04, 0x1e
        /*0086*/ 	.short	(.L_746 - .L_745)
.L_745:
        /*0088*/ 	.word	0x00000000
.L_746:


//--------------------- .nv.info._ZN2at6native63_GLOBAL__N__7310b794_30_DistributionGeometricKernel_cu_fa6e70a443distribution_elementwise_grid_stride_kernelIfLi4EZNS0_9templates4cuda21uniform_and_transformIlfPNS_17CUDAGeneratorImplEZZZNS4_16geometric_kernelIS7_EEvRNS_18TensorIteratorBaseEdT_ENKUlvE_clEvENKUlvE2_clEvEUlfE_EEvSA_T1_T2_EUlP24curandStatePhilox4_32_10E_ZNS1_27distribution_nullary_kernelIlf7double2S7_SJ_SE_EEvSA_SG_RKT3_T4_EUlifE_EEvlNS_15PhiloxCudaStateESF_SG_ --------------------------
	.section	.nv.info._ZN2at6native63_GLOBAL__N__7310b794_30_DistributionGeometricKernel_cu_fa6e70a443distribution_elementwise_grid_stride_kernelIfLi4EZNS0_9templates4cuda21uniform_and_transformIlfPNS_17CUDAGeneratorImplEZZZNS4_16geometric_kernelIS7_EEvRNS_18TensorIteratorBaseEdT_ENKUlvE_clEvENKUlvE2_clEvEUlfE_EEvSA_T1_T2_EUlP24curandStatePhilox4_32_10E_ZNS1_27distribution_nullary_kernelIlf7double2S7_SJ_SE_EEvSA_SG_RKT3_T4_EUlifE_EEvlNS_15PhiloxCudaStateESF_SG_,"",@"SHT_CUDA_INFO"
	.sectionflags	@""
	.align	4


	//----- nvinfo : EIATTR_CUDA_API_VERSION
	.align		4
        /*0000*/ 	.byte	0x04, 0x37
        /*0002*/ 	.short	(.L_748 - .L_747)
.L_747:
        /*0004*/ 	.word	0x00000082


	//----- nvinfo : EIATTR_SW2861232_WAR
	.align		4
.L_748:
        /*0008*/ 	.byte	0x01, 0x35
	.zero		2


	//----- nvinfo : EIATTR_PARAM_CBANK
	.align		4
        /*000c*/ 	.byte	0x04, 0x0a
        /*000e*/ 	.short	(.L_750 - .L_749)
	.align		4
.L_749:
        /*0010*/ 	.word	index@(.nv.constant0._ZN2at6native63_GLOBAL__N__7310b794_30_DistributionGeometricKernel_cu_fa6e70a443distribution_elementwise_grid_stride_kernelIfLi4EZNS0_9templates4cuda21uniform_and_transformIlfPNS_17CUDAGeneratorImplEZZZNS4_16geometric_kernelIS7_EEvRNS_18TensorIteratorBaseEdT_ENKUlvE_clEvENKUlvE2_clEvEUlfE_EEvSA_T1_T2_EUlP24curandStatePhilox4_32_10E_ZNS1_27distribution_nullary_kernelIlf7double2S7_SJ_SE_EEvSA_SG_RKT3_T4_EUlifE_EEvlNS_15PhiloxCudaStateESF_SG_)
        /*0014*/ 	.short	0x0160
        /*0016*/ 	.short	0x0040


	//----- nvinfo : EIATTR_CBANK_PARAM_SIZE
	.align		4
.L_750:
        /*0018*/ 	.byte	0x03, 0x19
        /*001a*/ 	.short	0x0040


	//----- nvinfo : EIATTR_KPARAM_INFO
	.align		4
        /*001c*/ 	.byte	0x04, 0x17
        /*001e*/ 	.short	(.L_752 - .L_751)
.L_751:
        /*0020*/ 	.word	0x00000000
        /*0024*/ 	.short	0x0003
        /*0026*/ 	.short	0x0028
        /*0028*/ 	.byte	0x00, 0xf0, 0x61, 0x00


	//----- nvinfo : EIATTR_KPARAM_INFO
	.align		4
.L_752:
        /*002c*/ 	.byte	0x04, 0x17
        /*002e*/ 	.short	(.L_754 - .L_753)
.L_753:
        /*0030*/ 	.word	0x00000000
        /*0034*/ 	.short	0x0002
        /*0036*/ 	.short	0x0020
        /*0038*/ 	.byte	0x00, 0xf0, 0x05, 0x00


	//----- nvinfo : EIATTR_KPARAM_INFO
	.align		4
.L_754:
        /*003c*/ 	.byte	0x04, 0x17
        /*003e*/ 	.short	(.L_756 - .L_755)
.L_755:
        /*0040*/ 	.word	0x00000000
        /*0044*/ 	.short	0x0001
        /*0046*/ 	.short	0x0008
        /*0048*/ 	.byte	0x00, 0xf0, 0x61, 0x00


	//----- nvinfo : EIATTR_KPARAM_INFO
	.align		4
.L_756:
        /*004c*/ 	.byte	0x04, 0x17
        /*004e*/ 	.short	(.L_758 - .L_757)
.L_757:
        /*0050*/ 	.word	0x00000000
        /*0054*/ 	.short	0x0000
        /*0056*/ 	.short	0x0000
        /*0058*/ 	.byte	0x00, 0xf0, 0x21, 0x00


	//----- nvinfo : EIATTR_MAXREG_COUNT
	.align		4
.L_758:
        /*005c*/ 	.byte	0x03, 0x1b
        /*005e*/ 	.short	0x0040


	//----- nvinfo : EIATTR_NUM_BARRIERS
	.align		4
        /*0060*/ 	.byte	0x02, 0x4c
        /*0062*/ 	.byte	0x01
	.zero		1


	//----- nvinfo : EIATTR_MERCURY_ISA_VERSION
	.align		4
        /*0064*/ 	.byte	0x03, 0x5f
        /*0066*/ 	.short	0x0000


	//----- nvinfo : EIATTR_EXIT_INSTR_OFFSETS
	.align		4
        /*0068*/ 	.byte	0x04, 0x1c
        /*006a*/ 	.short	(.L_760 - .L_759)


	//   ....[0]....
.L_759:
        /*006c*/ 	.word	0x00000800


	//   ....[1]....
        /*0070*/ 	.word	0x00001310


	//----- nvinfo : EIATTR_MAX_THREADS
	.align		4
.L_760:
        /*0074*/ 	.byte	0x04, 0x05
        /*0076*/ 	.short	(.L_762 - .L_761)
.L_761:
        /*0078*/ 	.word	0x00000100
        /*007c*/ 	.word	0x00000001
        /*0080*/ 	.word	0x00000001


	//----- nvinfo : EIATTR_CRS_STACK_SIZE
	.align		4
.L_762:
        /*0084*/ 	.byte	0x04, 0x1e
        /*0086*/ 	.short	(.L_764 - .L_763)
.L_763:
        /*0088*/ 	.word	0x00000000
.L_764:


//--------------------- .nv.info._ZN2at6native63_GLOBAL__N__7310b794_30_DistributionGeometricKernel_cu_fa6e70a443distribution_elementwise_grid_stride_kernelIfLi4EZNS0_9templates4cuda21uniform_and_transformIifPNS_17CUDAGeneratorImplEZZZNS4_16geometric_kernelIS7_EEvRNS_18TensorIteratorBaseEdT_ENKUlvE_clEvENKUlvE1_clEvEUlfE_EEvSA_T1_T2_EUlP24curandStatePhilox4_32_10E0_ZNS1_27distribution_nullary_kernelIif6float4S7_SJ_SE_EEvSA_SG_RKT3_T4_EUlifE0_EEvlNS_15PhiloxCudaStateESF_SG_ --------------------------
	.section	.nv.info._ZN2at6native63_GLOBAL__N__7310b794_30_DistributionGeometricKernel_cu_fa6e70a443distribution_elementwise_grid_stride_kernelIfLi4EZNS0_9templates4cuda21uniform_and_transformIifPNS_17CUDAGeneratorImplEZZZNS4_16geometric_kernelIS7_EEvRNS_18TensorIteratorBaseEdT_ENKUlvE_clEvENKUlvE1_clEvEUlfE_EEvSA_T1_T2_EUlP24curandStatePhilox4_32_10E0_ZNS1_27distribution_nullary_kernelIif6float4S7_SJ_SE_EEvSA_SG_RKT3_T4_EUlifE0_EEvlNS_15PhiloxCudaStateESF_SG_,"",@"SHT_CUDA_INFO"
	.sectionflags	@""
	.align	4


	//----- nvinfo : EIATTR_CUDA_API_VERSION
	.align		4
        /*0000*/ 	.byte	0x04, 0x37
        /*0002*/ 	.short	(.L_766 - .L_765)
.L_765:
        /*0004*/ 	.word	0x00000082


	//----- nvinfo : EIATTR_SW2861232_WAR
	.align		4
.L_766:
        /*0008*/ 	.byte	0x01, 0x35
	.zero		2


	//----- nvinfo : EIATTR_PARAM_CBANK
	.align		4
        /*000c*/ 	.byte	0x04, 0x0a
        /*000e*/ 	.short	(.L_768 - .L_767)
	.align		4
.L_767:
        /*0010*/ 	.word	index@(.nv.constant0._ZN2at6native63_GLOBAL__N__7310b794_30_DistributionGeometricKernel_cu_fa6e70a443distribution_elementwise_grid_stride_kernelIfLi4EZNS0_9templates4cuda21uniform_and_transformIifPNS_17CUDAGeneratorImplEZZZNS4_16geometric_kernelIS7_EEvRNS_18TensorIteratorBaseEdT_ENKUlvE_clEvENKUlvE1_clEvEUlfE_EEvSA_T1_T2_EUlP24curandStatePhilox4_32_10E0_ZNS1_27distribution_nullary_kernelIif6float4S7_SJ_SE_EEvSA_SG_RKT3_T4_EUlifE0_EEvlNS_15PhiloxCudaStateESF_SG_)
        /*0014*/ 	.short	0x0160
        /*0016*/ 	.short	0x01d0


	//----- nvinfo : EIATTR_CBANK_PARAM_SIZE
	.align		4
.L_768:
        /*0018*/ 	.byte	0x03, 0x19
        /*001a*/ 	.short	0x01d0


	//----- nvinfo : EIATTR_KPARAM_INFO
	.align		4
        /*001c*/ 	.byte	0x04, 0x17
        /*001e*/ 	.short	(.L_770 - .L_769)
.L_769:
        /*0020*/ 	.word	0x00000000
        /*0024*/ 	.short	0x0003
        /*0026*/ 	.short	0x0028
        /*0028*/ 	.byte	0x00, 0xf0, 0xa1, 0x06


	//----- nvinfo : EIATTR_KPARAM_INFO
	.align		4
.L_770:
        /*002c*/ 	.byte	0x04, 0x17
        /*002e*/ 	.short	(.L_772 - .L_771)
.L_771:
        /*0030*/ 	.word	0x00000000
        /*0034*/ 	.short	0x0002
        /*0036*/ 	.short	0x0020
        /*0038*/ 	.byte	0x00, 0xf0, 0x05, 0x00


	//----- nvinfo : EIATTR_KPARAM_INFO
	.align		4
.L_772:
        /*003c*/ 	.byte	0x04, 0x17
        /*003e*/ 	.short	(.L_774 - .L_773)
.L_773:
        /*0040*/ 	.word	0x00000000
        /*0044*/ 	.short	0x0001
        /*0046*/ 	.short	0x0008
        /*0048*/ 	.byte	0x00, 0xf0, 0x61, 0x00


	//----- nvinfo : EIATTR_KPARAM_INFO
	.align		4
.L_774:
        /*004c*/ 	.byte	0x04, 0x17
        /*004e*/ 	.short	(.L_776 - .L_775)
.L_775:
        /*0050*/ 	.word	0x00000000
        /*0054*/ 	.short	0x0000
        /*0056*/ 	.short	0x0000
        /*0058*/ 	.byte	0x00, 0xf0, 0x21, 0x00


	//----- nvinfo : EIATTR_MAXREG_COUNT
	.align		4
.L_776:
        /*005c*/ 	.byte	0x03, 0x1b
        /*005e*/ 	.short	0x0040


	//----- nvinfo : EIATTR_NUM_BARRIERS
	.align		4
        /*0060*/ 	.byte	0x02, 0x4c
        /*0062*/ 	.byte	0x01
	.zero		1


	//----- nvinfo : EIATTR_MERCURY_ISA_VERSION
	.align		4
        /*0064*/ 	.byte	0x03, 0x5f
        /*0066*/ 	.short	0x0000


	//----- nvinfo : EIATTR_EXIT_INSTR_OFFSETS
	.align		4
        /*0068*/ 	.byte	0x04, 0x1c
        /*006a*/ 	.short	(.L_778 - .L_777)


	//   ....[0]....
.L_777:
        /*006c*/ 	.word	0x00000810


	//   ....[1]....
        /*0070*/ 	.word	0x00004920


	//----- nvinfo : EIATTR_MAX_THREADS
	.align		4
.L_778:
        /*0074*/ 	.byte	0x04, 0x05
        /*0076*/ 	.short	(.L_780 - .L_779)
.L_779:
        /*0078*/ 	.word	0x00000100
        /*007c*/ 	.word	0x00000001
        /*0080*/ 	.word	0x00000001


	//----- nvinfo : EIATTR_CRS_STACK_SIZE
	.align		4
.L_780:
        /*0084*/ 	.byte	0x04, 0x1e
        /*0086*/ 	.short	(.L_782 - .L_781)
.L_781:
        /*0088*/ 	.word	0x00000000
.L_782:


//--------------------- .nv.info._ZN2at6native63_GLOBAL__N__7310b794_30_DistributionGeometricKernel_cu_fa6e70a443distribution_elementwise_grid_stride_kernelIfLi4EZNS0_9templates4cuda21uniform_and_transformIifPNS_17CUDAGeneratorImplEZZZNS4_16geometric_kernelIS7_EEvRNS_18TensorIteratorBaseEdT_ENKUlvE_clEvENKUlvE1_clEvEUlfE_EEvSA_T1_T2_EUlP24curandStatePhilox4_32_10E0_ZNS1_27distribution_nullary_kernelIif6float4S7_SJ_SE_EEvSA_SG_RKT3_T4_EUlifE_EEvlNS_15PhiloxCudaStateESF_SG_ --------------------------
	.section	.nv.info._ZN2at6native63_GLOBAL__N__7310b794_30_DistributionGeometricKernel_cu_fa6e70a443distribution_elementwise_grid_stride_kernelIfLi4EZNS0_9templates4cuda21uniform_and_transformIifPNS_17CUDAGeneratorImplEZZZNS4_16geometric_kernelIS7_EEvRNS_18TensorIteratorBaseEdT_ENKUlvE_clEvENKUlvE1_clEvEUlfE_EEvSA_T1_T2_EUlP24curandStatePhilox4_32_10E0_ZNS1_27distribution_nullary_kernelIif6float4S7_SJ_SE_EEvSA_SG_RKT3_T4_EUlifE_EEvlNS_15PhiloxCudaStateESF_SG_,"",@"SHT_CUDA_INFO"
	.sectionflags	@""
	.align	4


	//----- nvinfo : EIATTR_CUDA_API_VERSION
	.align		4
        /*0000*/ 	.byte	0x04, 0x37
        /*0002*/ 	.short	(.L_784 - .L_783)
.L_783:
        /*0004*/ 	.word	0x00000082


	//----- nvinfo : EIATTR_SW2861232_WAR
	.align		4
.L_784:
        /*0008*/ 	.byte	0x01, 0x35
	.zero		2


	//----- nvinfo : EIATTR_PARAM_CBANK
	.align		4
        /*000c*/ 	.byte	0x04, 0x0a
        /*000e*/ 	.short	(.L_786 - .L_785)
	.align		4
.L_785:
        /*0010*/ 	.word	index@(.nv.constant0._ZN2at6native63_GLOBAL__N__7310b794_30_DistributionGeometricKernel_cu_fa6e70a443distribution_elementwise_grid_stride_kernelIfLi4EZNS0_9templates4cuda21uniform_and_transformIifPNS_17CUDAGeneratorImplEZZZNS4_16geometric_kernelIS7_EEvRNS_18TensorIteratorBaseEdT_ENKUlvE_clEvENKUlvE1_clEvEUlfE_EEvSA_T1_T2_EUlP24curandStatePhilox4_32_10E0_ZNS1_27distribution_nullary_kernelIif6float4S7_SJ_SE_EEvSA_SG_RKT3_T4_EUlifE_EEvlNS_15PhiloxCudaStateESF_SG_)
        /*0014*/ 	.short	0x0160
        /*0016*/ 	.short	0x0040


	//----- nvinfo : EIATTR_CBANK_PARAM_SIZE
	.align		4
.L_786:
        /*0018*/ 	.byte	0x03, 0x19
        /*001a*/ 	.short	0x0040


	//----- nvinfo : EIATTR_KPARAM_INFO
	.align		4
        /*001c*/ 	.byte	0x04, 0x17
        /*001e*/ 	.short	(.L_788 - .L_787)
.L_787:
        /*0020*/ 	.word	0x00000000
        /*0024*/ 	.short	0x0003
        /*0026*/ 	.short	0x0028
        /*0028*/ 	.byte	0x00, 0xf0, 0x61, 0x00


	//----- nvinfo : EIATTR_KPARAM_INFO
	.align		4
.L_788:
        /*002c*/ 	.byte	0x04, 0x17
        /*002e*/ 	.short	(.L_790 - .L_789)
.L_789:
        /*0030*/ 	.word	0x00000000
        /*0034*/ 	.short	0x0002
        /*0036*/ 	.short	0x0020
        /*0038*/ 	.byte	0x00, 0xf0, 0x05, 0x00


	//----- nvinfo : EIATTR_KPARAM_INFO
	.align		4
.L_790:
        /*003c*/ 	.byte	0x04, 0x17
        /*003e*/ 	.short	(.L_792 - .L_791)
.L_791:
        /*0040*/ 	.word	0x00000000
        /*0044*/ 	.short	0x0001
        /*0046*/ 	.short	0x0008
        /*0048*/ 	.byte	0x00, 0xf0, 0x61, 0x00


	//----- nvinfo : EIATTR_KPARAM_INFO
	.align		4
.L_792:
        /*004c*/ 	.byte	0x04, 0x17
        /*004e*/ 	.short	(.L_794 - .L_793)
.L_793:
        /*0050*/ 	.word	0x00000000
        /*0054*/ 	.short	0x0000
        /*0056*/ 	.short	0x0000
        /*0058*/ 	.byte	0x00, 0xf0, 0x21, 0x00


	//----- nvinfo : EIATTR_MAXREG_COUNT
	.align		4
.L_794:
        /*005c*/ 	.byte	0x03, 0x1b
        /*005e*/ 	.short	0x0040


	//----- nvinfo : EIATTR_NUM_BARRIERS
	.align		4
        /*0060*/ 	.byte	0x02, 0x4c
        /*0062*/ 	.byte	0x01
	.zero		1


	//----- nvinfo : EIATTR_MERCURY_ISA_VERSION
	.align		4
        /*0064*/ 	.byte	0x03, 0x5f
        /*0066*/ 	.short	0x0000


	//----- nvinfo : EIATTR_EXIT_INSTR_OFFSETS
	.align		4
        /*0068*/ 	.byte	0x04, 0x1c
        /*006a*/ 	.short	(.L_796 - .L_795)


	//   ....[0]....
.L_795:
        /*006c*/ 	.word	0x00000830


	//   ....[1]....
        /*0070*/ 	.word	0x00001360


	//----- nvinfo : EIATTR_MAX_THREADS
	.align		4
.L_796:
        /*0074*/ 	.byte	0x04, 0x05
        /*0076*/ 	.short	(.L_798 - .L_797)
.L_797:
        /*0078*/ 	.word	0x00000100
        /*007c*/ 	.word	0x00000001
        /*0080*/ 	.word	0x00000001


	//----- nvinfo : EIATTR_CRS_STACK_SIZE
	.align		4
.L_798:
        /*0084*/ 	.byte	0x04, 0x1e
        /*0086*/ 	.short	(.L_800 - .L_799)
.L_799:
        /*0088*/ 	.word	0x00000000
.L_800:


//--------------------- .nv.info._ZN2at6native63_GLOBAL__N__7310b794_30_DistributionGeometricKernel_cu_fa6e70a443distribution_elementwise_grid_stride_kernelIfLi4EZNS0_9templates4cuda21uniform_and_transformIifPNS_17CUDAGeneratorImplEZZZNS4_16geometric_kernelIS7_EEvRNS_18TensorIteratorBaseEdT_ENKUlvE_clEvENKUlvE1_clEvEUlfE_EEvSA_T1_T2_EUlP24curandStatePhilox4_32_10E_ZNS1_27distribution_nullary_kernelIif7double2S7_SJ_SE_EEvSA_SG_RKT3_T4_EUlifE0_EEvlNS_15PhiloxCudaStateESF_SG_ --------------------------
	.section	.nv.info._ZN2at6native63_GLOBAL__N__7310b794_30_DistributionGeometricKernel_cu_fa6e70a443distribution_elementwise_grid_stride_kernelIfLi4EZNS0_9templates4cuda21uniform_and_transformIifPNS_17CUDAGeneratorImplEZZZNS4_16geometric_kernelIS7_EEvRNS_18TensorIteratorBaseEdT_ENKUlvE_clEvENKUlvE1_clEvEUlfE_EEvSA_T1_T2_EUlP24curandStatePhilox4_32_10E_ZNS1_27distribution_nullary_kernelIif7double2S7_SJ_SE_EEvSA_SG_RKT3_T4_EUlifE0_EEvlNS_15PhiloxCudaStateESF_SG_,"",@"SHT_CUDA_INFO"
	.sectionflags	@""
	.align	4


	//----- nvinfo : EIATTR_CUDA_API_VERSION
	.align		4
        /*0000*/ 	.byte	0x04, 0x37
        /*0002*/ 	.short	(.L_802 - .L_801)
.L_801:
        /*0004*/ 	.word	0x00000082


	//----- nvinfo : EIATTR_SW2861232_WAR
	.align		4
.L_802:
        /*0008*/ 	.byte	0x01, 0x35
	.zero		2


	//----- nvinfo : EIATTR_PARAM_CBANK
	.align		4
        /*000c*/ 	.byte	0x04, 0x0a
        /*000e*/ 	.short	(.L_804 - .L_803)
	.align		4
.L_803:
        /*0010*/ 	.word	index@(.nv.constant0._ZN2at6native63_GLOBAL__N__7310b794_30_DistributionGeometricKernel_cu_fa6e70a443distribution_elementwise_grid_stride_kernelIfLi4EZNS0_9templates4cuda21uniform_and_transformIifPNS_17CUDAGeneratorImplEZZZNS4_16geometric_kernelIS7_EEvRNS_18TensorIteratorBaseEdT_ENKUlvE_clEvENKUlvE1_clEvEUlfE_EEvSA_T1_T2_EUlP24curandStatePhilox4_32_10E_ZNS1_27distribution_nullary_kernelIif7double2S7_SJ_SE_EEvSA_SG_RKT3_T4_EUlifE0_EEvlNS_15PhiloxCudaStateESF_SG_)
        /*0014*/ 	.short	0x0160
        /*0016*/ 	.short	0x01d0


	//----- nvinfo : EIATTR_CBANK_PARAM_SIZE
	.align		4
.L_804:
        /*0018*/ 	.byte	0x03, 0x19
        /*001a*/ 	.short	0x01d0


	//----- nvinfo : EIATTR_KPARAM_INFO
	.align		4
        /*001c*/ 	.byte	0x04, 0x17
        /*001e*/ 	.short	(.L_806 - .L_805)
.L_805:
        /*0020*/ 	.word	0x00000000
        /*0024*/ 	.short	0x0003
        /*0026*/ 	.short	0x0028
        /*0028*/ 	.byte	0x00, 0xf0, 0xa1, 0x06


	//----- nvinfo : EIATTR_KPARAM_INFO
	.align		4
.L_806:
        /*002c*/ 	.byte	0x04, 0x17
        /*002e*/ 	.short	(.L_808 - .L_807)
.L_807:
        /*0030*/ 	.word	0x00000000
        /*0034*/ 	.short	0x0002
        /*0036*/ 	.short	0x0020
        /*0038*/ 	.byte	0x00, 0xf0, 0x05, 0x00


	//----- nvinfo : EIATTR_KPARAM_INFO
	.align		4
.L_808:
        /*003c*/ 	.byte	0x04, 0x17
        /*003e*/ 	.short	(.L_810 - .L_809)
.L_809:
        /*0040*/ 	.word	0x00000000
        /*0044*/ 	.short	0x0001
        /*0046*/ 	.short	0x0008
        /*0048*/ 	.byte	0x00, 0xf0, 0x61, 0x00


	//----- nvinfo : EIATTR_KPARAM_INFO
	.align		4
.L_810:
        /*004c*/ 	.byte	0x04, 0x17
        /*004e*/ 	.short	(.L_812 - .L_811)
.L_811:
        /*0050*/ 	.word	0x00000000
        /*0054*/ 	.short	0x0000
        /*0056*/ 	.short	0x0000
        /*0058*/ 	.byte	0x00, 0xf0, 0x21, 0x00


	//----- nvinfo : EIATTR_MAXREG_COUNT
	.align		4
.L_812:
        /*005c*/ 	.byte	0x03, 0x1b
        /*005e*/ 	.short	0x0040


	//----- nvinfo : EIATTR_NUM_BARRIERS
	.align		4
        /*0060*/ 	.byte	0x02, 0x4c
        /*0062*/ 	.byte	0x01
	.zero		1


	//----- nvinfo : EIATTR_MERCURY_ISA_VERSION
	.align		4
        /*0064*/ 	.byte	0x03, 0x5f
        /*0066*/ 	.short	0x0000


	//----- nvinfo : EIATTR_EXIT_INSTR_OFFSETS
	.align		4
        /*0068*/ 	.byte	0x04, 0x1c
        /*006a*/ 	.short	(.L_814 - .L_813)


	//   ....[0]....
.L_813:
        /*006c*/ 	.word	0x00000830


	//   ....[1]....
        /*0070*/ 	.word	0x00004970


	//----- nvinfo : EIATTR_MAX_THREADS
	.align		4
.L_814:
        /*0074*/ 	.byte	0x04, 0x05
        /*0076*/ 	.short	(.L_816 - .L_815)
.L_815:
        /*0078*/ 	.word	0x00000100
        /*007c*/ 	.word	0x00000001
        /*0080*/ 	.word	0x00000001


	//----- nvinfo : EIATTR_CRS_STACK_SIZE
	.align		4
.L_816:
        /*0084*/ 	.byte	0x04, 0x1e
        /*0086*/ 	.short	(.L_818 - .L_817)
.L_817:
        /*0088*/ 	.word	0x00000000
.L_818:


//--------------------- .nv.info._ZN2at6native63_GLOBAL__N__7310b794_30_DistributionGeometricKernel_cu_fa6e70a443distribution_elementwise_grid_stride_kernelIfLi4EZNS0_9templates4cuda21uniform_and_transformIifPNS_17CUDAGeneratorImplEZZZNS4_16geometric_kernelIS7_EEvRNS_18TensorIteratorBaseEdT_ENKUlvE_clEvENKUlvE1_clEvEUlfE_EEvSA_T1_T2_EUlP24curandStatePhilox4_32_10E_ZNS1_27distribution_nullary_kernelIif7double2S7_SJ_SE_EEvSA_SG_RKT3_T4_EUlifE_EEvlNS_15PhiloxCudaStateESF_SG_ --------------------------
	.section	.nv.info._ZN2at6native63_GLOBAL__N__7310b794_30_DistributionGeometricKernel_cu_fa6e70a443distribution_elementwise_grid_stride_kernelIfLi4EZNS0_9templates4cuda21uniform_and_transformIifPNS_17CUDAGeneratorImplEZZZNS4_16geometric_kernelIS7_EEvRNS_18TensorIteratorBaseEdT_ENKUlvE_clEvENKUlvE1_clEvEUlfE_EEvSA_T1_T2_EUlP24curandStatePhilox4_32_10E_ZNS1_27distribution_nullary_kernelIif7double2S7_SJ_SE_EEvSA_SG_RKT3_T4_EUlifE_EEvlNS_15PhiloxCudaStateESF_SG_,"",@"SHT_CUDA_INFO"
	.sectionflags	@""
	.align	4


	//----- nvinfo : EIATTR_CUDA_API_VERSION
	.align		4
        /*0000*/ 	.byte	0x04, 0x37
        /*0002*/ 	.short	(.L_820 - .L_819)
.L_819:
        /*0004*/ 	.word	0x00000082


	//----- nvinfo : EIATTR_SW2861232_WAR
	.align		4
.L_820:
        /*0008*/ 	.byte	0x01, 0x35
	.zero		2


	//----- nvinfo : EIATTR_PARAM_CBANK
	.align		4
        /*000c*/ 	.byte	0x04, 0x0a
        /*000e*/ 	.short	(.L_822 - .L_821)
	.align		4
.L_821:
        /*0010*/ 	.word	index@(.nv.constant0._ZN2at6native63_GLOBAL__N__7310b794_30_DistributionGeometricKernel_cu_fa6e70a443distribution_elementwise_grid_stride_kernelIfLi4EZNS0_9templates4cuda21uniform_and_transformIifPNS_17CUDAGeneratorImplEZZZNS4_16geometric_kernelIS7_EEvRNS_18TensorIteratorBaseEdT_ENKUlvE_clEvENKUlvE1_clEvEUlfE_EEvSA_T1_T2_EUlP24curandStatePhilox4_32_10E_ZNS1_27distribution_nullary_kernelIif7double2S7_SJ_SE_EEvSA_SG_RKT3_T4_EUlifE_EEvlNS_15PhiloxCudaStateESF_SG_)
        /*0014*/ 	.short	0x0160
        /*0016*/ 	.short	0x0040


	//----- nvinfo : EIATTR_CBANK_PARAM_SIZE
	.align		4
.L_822:
        /*0018*/ 	.byte	0x03, 0x19
        /*001a*/ 	.short	0x0040


	//----- nvinfo : EIATTR_KPARAM_INFO
	.align		4
        /*001c*/ 	.byte	0x04, 0x17
        /*001e*/ 	.short	(.L_824 - .L_823)
.L_823:
        /*0020*/ 	.word	0x00000000
        /*0024*/ 	.short	0x0003
        /*0026*/ 	.short	0x0028
        /*0028*/ 	.byte	0x00, 0xf0, 0x61, 0x00


	//----- nvinfo : EIATTR_KPARAM_INFO
	.align		4
.L_824:
        /*002c*/ 	.byte	0x04, 0x17
        /*002e*/ 	.short	(.L_826 - .L_825)
.L_825:
        /*0030*/ 	.word	0x00000000
        /*0034*/ 	.short	0x0002
        /*0036*/ 	.short	0x0020
        /*0038*/ 	.byte	0x00, 0xf0, 0x05, 0x00


	//----- nvinfo : EIATTR_KPARAM_INFO
	.align		4
.L_826:
        /*003c*/ 	.byte	0x04, 0x17
        /*003e*/ 	.short	(.L_828 - .L_827)
.L_827:
        /*0040*/ 	.word	0x00000000
        /*0044*/ 	.short	0x0001
        /*0046*/ 	.short	0x0008
        /*0048*/ 	.byte	0x00, 0xf0, 0x61, 0x00


	//----- nvinfo : EIATTR_KPARAM_INFO
	.align		4
.L_828:
        /*004c*/ 	.byte	0x04, 0x17
        /*004e*/ 	.short	(.L_830 - .L_829)
.L_829:
        /*0050*/ 	.word	0x00000000
        /*0054*/ 	.short	0x0000
        /*0056*/ 	.short	0x0000
        /*0058*/ 	.byte	0x00, 0xf0, 0x21, 0x00


	//----- nvinfo : EIATTR_MAXREG_COUNT
	.align		4
.L_830:
        /*005c*/ 	.byte	0x03, 0x1b
        /*005e*/ 	.short	0x0040


	//----- nvinfo : EIATTR_NUM_BARRIERS
	.align		4
        /*0060*/ 	.byte	0x02, 0x4c
        /*0062*/ 	.byte	0x01
	.zero		1


	//----- nvinfo : EIATTR_MERCURY_ISA_VERSION
	.align		4
        /*0064*/ 	.byte	0x03, 0x5f
        /*0066*/ 	.short	0x0000


	//----- nvinfo : EIATTR_EXIT_INSTR_OFFSETS
	.align		4
        /*0068*/ 	.byte	0x04, 0x1c
        /*006a*/ 	.short	(.L_832 - .L_831)


	//   ....[0]....
.L_831:
        /*006c*/ 	.word	0x00000810


	//   ....[1]....
        /*0070*/ 	.word	0x00001330


	//----- nvinfo : EIATTR_MAX_THREADS
	.align		4
.L_832:
        /*0074*/ 	.byte	0x04, 0x05
        /*0076*/ 	.short	(.L_834 - .L_833)
.L_833:
        /*0078*/ 	.word	0x00000100
        /*007c*/ 	.word	0x00000001
        /*0080*/ 	.word	0x00000001


	//----- nvinfo : EIATTR_CRS_STACK_SIZE
	.align		4
.L_834:
        /*0084*/ 	.byte	0x04, 0x1e
        /*0086*/ 	.short	(.L_836 - .L_835)
.L_835:
        /*0088*/ 	.word	0x00000000
.L_836:


//--------------------- .nv.info._ZN2at6native63_GLOBAL__N__7310b794_30_DistributionGeometricKernel_cu_fa6e70a443distribution_elementwise_grid_stride_kernelIfLi4EZNS0_9templates4cuda21uniform_and_transformIafPNS_17CUDAGeneratorImplEZZZNS4_16geometric_kernelIS7_EEvRNS_18TensorIteratorBaseEdT_ENKUlvE_clEvENKUlvE0_clEvEUlfE_EEvSA_T1_T2_EUlP24curandStatePhilox4_32_10E0_ZNS1_27distribution_nullary_kernelIaf6float4S7_SJ_SE_EEvSA_SG_RKT3_T4_EUlifE0_EEvlNS_15PhiloxCudaStateESF_SG_ --------------------------
	.section	.nv.info._ZN2at6native63_GLOBAL__N__7310b794_30_DistributionGeometricKernel_cu_fa6e70a443distribution_elementwise_grid_stride_kernelIfLi4EZNS0_9templates4cuda21uniform_and_transformIafPNS_17CUDAGeneratorImplEZZZNS4_16geometric_kernelIS7_EEvRNS_18TensorIteratorBaseEdT_ENKUlvE_clEvENKUlvE0_clEvEUlfE_EEvSA_T1_T2_EUlP24curandStatePhilox4_32_10E0_ZNS1_27distribution_nullary_kernelIaf6float4S7_SJ_SE_EEvSA_SG_RKT3_T4_EUlifE0_EEvlNS_15PhiloxCudaStateESF_SG_,"",@"SHT_CUDA_INFO"
	.sectionflags	@""
	.align	4


	//----- nvinfo : EIATTR_CUDA_API_VERSION
	.align		4
        /*0000*/ 	.byte	0x04, 0x37
        /*0002*/ 	.short	(.L_838 - .L_837)
.L_837:
        /*0004*/ 	.word	0x00000082


	//----- nvinfo : EIATTR_SW2861232_WAR
	.align		4
.L_838:
        /*0008*/ 	.byte	0x01, 0x35
	.zero		2


	//----- nvinfo : EIATTR_PARAM_CBANK
	.align		4
        /*000c*/ 	.byte	0x04, 0x0a
        /*000e*/ 	.short	(.L_840 - .L_839)
	.align		4
.L_839:
        /*0010*/ 	.word	index@(.nv.constant0._ZN2at6native63_GLOBAL__N__7310b794_30_DistributionGeometricKernel_cu_fa6e70a443distribution_elementwise_grid_stride_kernelIfLi4EZNS0_9templates4cuda21uniform_and_transformIafPNS_17CUDAGeneratorImplEZZZNS4_16geometric_kernelIS7_EEvRNS_18TensorIteratorBaseEdT_ENKUlvE_clEvENKUlvE0_clEvEUlfE_EEvSA_T1_T2_EUlP24curandStatePhilox4_32_10E0_ZNS1_27distribution_nullary_kernelIaf6float4S7_SJ_SE_EEvSA_SG_RKT3_T4_EUlifE0_EEvlNS_15PhiloxCudaStateESF_SG_)
        /*0014*/ 	.short	0x0160
        /*0016*/ 	.short	0x01d0


	//----- nvinfo : EIATTR_CBANK_PARAM_SIZE
	.align		4
.L_840:
        /*0018*/ 	.byte	0x03, 0x19
        /*001a*/ 	.short	0x01d0


	//----- nvinfo : EIATTR_KPARAM_INFO
	.align		4
        /*001c*/ 	.byte	0x04, 0x17
        /*001e*/ 	.short	(.L_842 - .L_841)
.L_841:
        /*0020*/ 	.word	0x00000000
        /*0024*/ 	.short	0x0003
        /*0026*/ 	.short	0x0028
        /*0028*/ 	.byte	0x00, 0xf0, 0xa1, 0x06


	//----- nvinfo : EIATTR_KPARAM_INFO
	.align		4
.L_842:
        /*002c*/ 	.byte	0x04, 0x17
        /*002e*/ 	.short	(.L_844 - .L_843)
.L_843:
        /*0030*/ 	.word	0x00000000
        /*0034*/ 	.short	0x0002
        /*0036*/ 	.short	0x0020
        /*0038*/ 	.byte	0x00, 0xf0, 0x05, 0x00


	//----- nvinfo : EIATTR_KPARAM_INFO
	.align		4
.L_844:
        /*003c*/ 	.byte	0x04, 0x17
        /*003e*/ 	.short	(.L_846 - .L_845)
.L_845:
        /*0040*/ 	.word	0x00000000
        /*0044*/ 	.short	0x0001
        /*0046*/ 	.short	0x0008
        /*0048*/ 	.byte	0x00, 0xf0, 0x61, 0x00


	//----- nvinfo : EIATTR_KPARAM_INFO
	.align		4
.L_846:
        /*004c*/ 	.byte	0x04, 0x17
        /*004e*/ 	.short	(.L_848 - .L_847)
.L_847:
        /*0050*/ 	.word	0x00000000
        /*0054*/ 	.short	0x0000
        /*0056*/ 	.short	0x0000
        /*0058*/ 	.byte	0x00, 0xf0, 0x21, 0x00


	//----- nvinfo : EIATTR_MAXREG_COUNT
	.align		4
.L_848:
        /*005c*/ 	.byte	0x03, 0x1b
        /*005e*/ 	.short	0x0040


	//----- nvinfo : EIATTR_NUM_BARRIERS
	.align		4
        /*0060*/ 	.byte	0x02, 0x4c
        /*0062*/ 	.byte	0x01
	.zero		1


	//----- nvinfo : EIATTR_MERCURY_ISA_VERSION
	.align		4
        /*0064*/ 	.byte	0x03, 0x5f
        /*0066*/ 	.short	0x0000


	//----- nvinfo : EIATTR_EXIT_INSTR_OFFSETS
	.align		4
        /*0068*/ 	.byte	0x04, 0x1c
        /*006a*/ 	.short	(.L_850 - .L_849)


	//   ....[0]....
.L_849:
        /*006c*/ 	.word	0x00000810


	//   ....[1]....
        /*0070*/ 	.word	0x00004920


	//----- nvinfo : EIATTR_MAX_THREADS
	.align		4
.L_850:
        /*0074*/ 	.byte	0x04, 0x05
        /*0076*/ 	.short	(.L_852 - .L_851)
.L_851:
        /*0078*/ 	.word	0x00000100
        /*007c*/ 	.word	0x00000001
        /*0080*/ 	.word	0x00000001


	//----- nvinfo : EIATTR_CRS_STACK_SIZE
	.align		4
.L_852:
        /*0084*/ 	.byte	0x04, 0x1e
        /*0086*/ 	.short	(.L_854 - .L_853)
.L_853:
        /*0088*/ 	.word	0x00000000
.L_854:


//--------------------- .nv.info._ZN2at6native63_GLOBAL__N__7310b794_30_DistributionGeometricKernel_cu_fa6e70a443distribution_elementwise_grid_stride_kernelIfLi4EZNS0_9templates4cuda21uniform_and_transformIafPNS_17CUDAGeneratorImplEZZZNS4_16geometric_kernelIS7_EEvRNS_18TensorIteratorBaseEdT_ENKUlvE_clEvENKUlvE0_clEvEUlfE_EEvSA_T1_T2_EUlP24curandStatePhilox4_32_10E0_ZNS1_27distribution_nullary_kernelIaf6float4S7_SJ_SE_EEvSA_SG_RKT3_T4_EUlifE_EEvlNS_15PhiloxCudaStateESF_SG_ --------------------------
	.section	.nv.info._ZN2at6native63_GLOBAL__N__7310b794_30_DistributionGeometricKernel_cu_fa6e70a443distribution_elementwise_grid_stride_kernelIfLi4EZNS0_9templates4cuda21uniform_and_transformIafPNS_17CUDAGeneratorImplEZZZNS4_16geometric_kernelIS7_EEvRNS_18TensorIteratorBaseEdT_ENKUlvE_clEvENKUlvE0_clEvEUlfE_EEvSA_T1_T2_EUlP24curandStatePhilox4_32_10E0_ZNS1_27distribution_nullary_kernelIaf6float4S7_SJ_SE_EEvSA_SG_RKT3_T4_EUlifE_EEvlNS_15PhiloxCudaStateESF_SG_,"",@"SHT_CUDA_INFO"
	.sectionflags	@""
	.align	4


	//----- nvinfo : EIATTR_CUDA_API_VERSION
	.align		4
        /*0000*/ 	.byte	0x04, 0x37
        /*0002*/ 	.short	(.L_856 - .L_855)
.L_855:
        /*0004*/ 	.word	0x00000082


	//----- nvinfo : EIATTR_SW2861232_WAR
	.align		4
.L_856:
        /*0008*/ 	.byte	0x01, 0x35
	.zero		2


	//----- nvinfo : EIATTR_PARAM_CBANK
	.align		4
        /*000c*/ 	.byte	0x04, 0x0a
        /*000e*/ 	.short	(.L_858 - .L_857)
	.align		4
.L_857:
        /*0010*/ 	.word	index@(.nv.constant0._ZN2at6native63_GLOBAL__N__7310b794_30_DistributionGeometricKernel_cu_fa6e70a443distribution_elementwise_grid_stride_kernelIfLi4EZNS0_9templates4cuda21uniform_and_transformIafPNS_17CUDAGeneratorImplEZZZNS4_16geometric_kernelIS7_EEvRNS_18TensorIteratorBaseEdT_ENKUlvE_clEvENKUlvE0_clEvEUlfE_EEvSA_T1_T2_EUlP24curandStatePhilox4_32_10E0_ZNS1_27distribution_nullary_kernelIaf6float4S7_SJ_SE_EEvSA_SG_RKT3_T4_EUlifE_EEvlNS_15PhiloxCudaStateESF_SG_)
        /*0014*/ 	.short	0x0160
        /*0016*/ 	.short	0x0040


	//----- nvinfo : EIATTR_CBANK_PARAM_SIZE
	.align		4
.L_858:
        /*0018*/ 	.byte	0x03, 0x19
        /*001a*/ 	.short	0x0040


	//----- nvinfo : EIATTR_KPARAM_INFO
	.align		4
        /*001c*/ 	.byte	0x04, 0x17
        /*001e*/ 	.short	(.L_860 - .L_859)
.L_859:
        /*0020*/ 	.word	0x00000000
        /*0024*/ 	.short	0x0003
        /*0026*/ 	.short	0x0028
        /*0028*/ 	.byte	0x00, 0xf0, 0x61, 0x00


	//----- nvinfo : EIATTR_KPARAM_INFO
	.align		4
.L_860:
        /*002c*/ 	.byte	0x04, 0x17
        /*002e*/ 	.short	(.L_862 - .L_861)
.L_861:
        /*0030*/ 	.word	0x00000000
        /*0034*/ 	.short	0x0002
        /*0036*/ 	.short	0x0020
        /*0038*/ 	.byte	0x00, 0xf0, 0x05, 0x00


	//----- nvinfo : EIATTR_KPARAM_INFO
	.align		4
.L_862:
        /*003c*/ 	.byte	0x04, 0x17
        /*003e*/ 	.short	(.L_864 - .L_863)
.L_863:
        /*0040*/ 	.word	0x00000000
        /*0044*/ 	.short	0x0001
        /*0046*/ 	.short	0x0008
        /*0048*/ 	.byte	0x00, 0xf0, 0x61, 0x00


	//----- nvinfo : EIATTR_KPARAM_INFO
	.align		4
.L_864:
        /*004c*/ 	.byte	0x04, 0x17
        /*004e*/ 	.short	(.L_866 - .L_865)
.L_865:
        /*0050*/ 	.word	0x00000000
        /*0054*/ 	.short	0x0000
        /*0056*/ 	.short	0x0000
        /*0058*/ 	.byte	0x00, 0xf0, 0x21, 0x00


	//----- nvinfo : EIATTR_MAXREG_COUNT
	.align		4
.L_866:
        /*005c*/ 	.byte	0x03, 0x1b
        /*005e*/ 	.short	0x0040


	//----- nvinfo : EIATTR_NUM_BARRIERS
	.align		4
        /*0060*/ 	.byte	0x02, 0x4c
        /*0062*/ 	.byte	0x01
	.zero		1


	//----- nvinfo : EIATTR_MERCURY_ISA_VERSION
	.align		4
        /*0064*/ 	.byte	0x03, 0x5f
        /*0066*/ 	.short	0x0000


	//----- nvinfo : EIATTR_EXIT_INSTR_OFFSETS
	.align		4
        /*0068*/ 	.byte	0x04, 0x1c
        /*006a*/ 	.short	(.L_868 - .L_867)


	//   ....[0]....
.L_867:
        /*006c*/ 	.word	0x00000830


	//   ....[1]....
        /*0070*/ 	.word	0x00001360


	//----- nvinfo : EIATTR_MAX_THREADS
	.align		4
.L_868:
        /*0074*/ 	.byte	0x04, 0x05
        /*0076*/ 	.short	(.L_870 - .L_869)
.L_869:
        /*0078*/ 	.word	0x00000100
        /*007c*/ 	.word	0x00000001
        /*0080*/ 	.word	0x00000001


	//----- nvinfo : EIATTR_CRS_STACK_SIZE
	.align		4
.L_870:
        /*0084*/ 	.byte	0x04, 0x1e
        /*0086*/ 	.short	(.L_872 - .L_871)
.L_871:
        /*0088*/ 	.word	0x00000000
.L_872:


//--------------------- .nv.info._ZN2at6native63_GLOBAL__N__7310b794_30_DistributionGeometricKernel_cu_fa6e70a443distribution_elementwise_grid_stride_kernelIfLi4EZNS0_9templates4cuda21uniform_and_transformIafPNS_17CUDAGeneratorImplEZZZNS4_16geometric_kernelIS7_EEvRNS_18TensorIteratorBaseEdT_ENKUlvE_clEvENKUlvE0_clEvEUlfE_EEvSA_T1_T2_EUlP24curandStatePhilox4_32_10E_ZNS1_27distribution_nullary_kernelIaf7double2S7_SJ_SE_EEvSA_SG_RKT3_T4_EUlifE0_EEvlNS_15PhiloxCudaStateESF_SG_ --------------------------
	.section	.nv.info._ZN2at6native63_GLOBAL__N__7310b794_30_DistributionGeometricKernel_cu_fa6e70a443distribution_elementwise_grid_stride_kernelIfLi4EZNS0_9templates4cuda21uniform_and_transformIafPNS_17CUDAGeneratorImplEZZZNS4_16geometric_kernelIS7_EEvRNS_18TensorIteratorBaseEdT_ENKUlvE_clEvENKUlvE0_clEvEUlfE_EEvSA_T1_T2_EUlP24curandStatePhilox4_32_10E_ZNS1_27distribution_nullary_kernelIaf7double2S7_SJ_SE_EEvSA_SG_RKT3_T4_EUlifE0_EEvlNS_15PhiloxCudaStateESF_SG_,"",@"SHT_CUDA_INFO"
	.sectionflags	@""
	.align	4


	//----- nvinfo : EIATTR_CUDA_API_VERSION
	.align		4
        /*0000*/ 	.byte	0x04, 0x37
        /*0002*/ 	.short	(.L_874 - .L_873)
.L_873:
        /*0004*/ 	.word	0x00000082


	//----- nvinfo : EIATTR_SW2861232_WAR
	.align		4
.L_874:
        /*0008*/ 	.byte	0x01, 0x35
	.zero		2


	//----- nvinfo : EIATTR_PARAM_CBANK
	.align		4
        /*000c*/ 	.byte	0x04, 0x0a
        /*000e*/ 	.short	(.L_876 - .L_875)
	.align		4
.L_875:
        /*0010*/ 	.word	index@(.nv.constant0._ZN2at6native63_GLOBAL__N__7310b794_30_DistributionGeometricKernel_cu_fa6e70a443distribution_elementwise_grid_stride_kernelIfLi4EZNS0_9templates4cuda21uniform_and_transformIafPNS_17CUDAGeneratorImplEZZZNS4_16geometric_kernelIS7_EEvRNS_18TensorIteratorBaseEdT_ENKUlvE_clEvENKUlvE0_clEvEUlfE_EEvSA_T1_T2_EUlP24curandStatePhilox4_32_10E_ZNS1_27distribution_nullary_kernelIaf7double2S7_SJ_SE_EEvSA_SG_RKT3_T4_EUlifE0_EEvlNS_15PhiloxCudaStateESF_SG_)
        /*0014*/ 	.short	0x0160
        /*0016*/ 	.short	0x01d0


	//----- nvinfo : EIATTR_CBANK_PARAM_SIZE
	.align		4
.L_876:
        /*0018*/ 	.byte	0x03, 0x19
        /*001a*/ 	.short	0x01d0


	//----- nvinfo : EIATTR_KPARAM_INFO
	.align		4
        /*001c*/ 	.byte	0x04, 0x17
        /*001e*/ 	.short	(.L_878 - .L_877)
.L_877:
        /*0020*/ 	.word	0x00000000
        /*0024*/ 	.short	0x0003
        /*0026*/ 	.short	0x0028
        /*0028*/ 	.byte	0x00, 0xf0, 0xa1, 0x06


	//----- nvinfo : EIATTR_KPARAM_INFO
	.align		4
.L_878:
        /*002c*/ 	.byte	0x04, 0x17
        /*002e*/ 	.short	(.L_880 - .L_879)
.L_879:
        /*0030*/ 	.word	0x00000000
        /*0034*/ 	.short	0x0002
        /*0036*/ 	.short	0x0020
        /*0038*/ 	.byte	0x00, 0xf0, 0x05, 0x00


	//----- nvinfo : EIATTR_KPARAM_INFO
	.align		4
.L_880:
        /*003c*/ 	.byte	0x04, 0x17
        /*003e*/ 	.short	(.L_882 - .L_881)
.L_881:
        /*0040*/ 	.word	0x00000000
        /*0044*/ 	.short	0x0001
        /*0046*/ 	.short	0x0008
        /*0048*/ 	.byte	0x00, 0xf0, 0x61, 0x00


	//----- nvinfo : EIATTR_KPARAM_INFO
	.align		4
.L_882:
        /*004c*/ 	.byte	0x04, 0x17
        /*004e*/ 	.short	(.L_884 - .L_883)
.L_883:
        /*0050*/ 	.word	0x00000000
        /*0054*/ 	.short	0x0000
        /*0056*/ 	.short	0x0000
        /*0058*/ 	.byte	0x00, 0xf0, 0x21, 0x00


	//----- nvinfo : EIATTR_MAXREG_COUNT
	.align		4
.L_884:
        /*005c*/ 	.byte	0x03, 0x1b
        /*005e*/ 	.short	0x0040


	//----- nvinfo : EIATTR_NUM_BARRIERS
	.align		4
        /*0060*/ 	.byte	0x02, 0x4c
        /*0062*/ 	.byte	0x01
	.zero		1


	//----- nvinfo : EIATTR_MERCURY_ISA_VERSION
	.align		4
        /*0064*/ 	.byte	0x03, 0x5f
        /*0066*/ 	.short	0x0000


	//----- nvinfo : EIATTR_EXIT_INSTR_OFFSETS
	.align		4
        /*0068*/ 	.byte	0x04, 0x1c
        /*006a*/ 	.short	(.L_886 - .L_885)


	//   ....[0]....
.L_885:
        /*006c*/ 	.word	0x00000830


	//   ....[1]....
        /*0070*/ 	.word	0x00004970


	//----- nvinfo : EIATTR_MAX_THREADS
	.align		4
.L_886:
        /*0074*/ 	.byte	0x04, 0x05
        /*0076*/ 	.short	(.L_888 - .L_887)
.L_887:
        /*0078*/ 	.word	0x00000100
        /*007c*/ 	.word	0x00000001
        /*0080*/ 	.word	0x00000001


	//----- nvinfo : EIATTR_CRS_STACK_SIZE
	.align		4
.L_888:
        /*0084*/ 	.byte	0x04, 0x1e
        /*0086*/ 	.short	(.L_890 - .L_889)
.L_889:
        /*0088*/ 	.word	0x00000000
.L_890:


//--------------------- .nv.info._ZN2at6native63_GLOBAL__N__7310b794_30_DistributionGeometricKernel_cu_fa6e70a443distribution_elementwise_grid_stride_kernelIfLi4EZNS0_9templates4cuda21uniform_and_transformIafPNS_17CUDAGeneratorImplEZZZNS4_16geometric_kernelIS7_EEvRNS_18TensorIteratorBaseEdT_ENKUlvE_clEvENKUlvE0_clEvEUlfE_EEvSA_T1_T2_EUlP24curandStatePhilox4_32_10E_ZNS1_27distribution_nullary_kernelIaf7double2S7_SJ_SE_EEvSA_SG_RKT3_T4_EUlifE_EEvlNS_15PhiloxCudaStateESF_SG_ --------------------------
	.section	.nv.info._ZN2at6native63_GLOBAL__N__7310b794_30_DistributionGeometricKernel_cu_fa6e70a443distribution_elementwise_grid_stride_kernelIfLi4EZNS0_9templates4cuda21uniform_and_transformIafPNS_17CUDAGeneratorImplEZZZNS4_16geometric_kernelIS7_EEvRNS_18TensorIteratorBaseEdT_ENKUlvE_clEvENKUlvE0_clEvEUlfE_EEvSA_T1_T2_EUlP24curandStatePhilox4_32_10E_ZNS1_27distribution_nullary_kernelIaf7double2S7_SJ_SE_EEvSA_SG_RKT3_T4_EUlifE_EEvlNS_15PhiloxCudaStateESF_SG_,"",@"SHT_CUDA_INFO"
	.sectionflags	@""
	.align	4


	//----- nvinfo : EIATTR_CUDA_API_VERSION
	.align		4
        /*0000*/ 	.byte	0x04, 0x37
        /*0002*/ 	.short	(.L_892 - .L_891)
.L_891:
        /*0004*/ 	.word	0x00000082


	//----- nvinfo : EIATTR_SW2861232_WAR
	.align		4
.L_892:
        /*0008*/ 	.byte	0x01, 0x35
	.zero		2


	//----- nvinfo : EIATTR_PARAM_CBANK
	.align		4
        /*000c*/ 	.byte	0x04, 0x0a
        /*000e*/ 	.short	(.L_894 - .L_893)
	.align		4
.L_893:
        /*0010*/ 	.word	index@(.nv.constant0._ZN2at6native63_GLOBAL__N__7310b794_30_DistributionGeometricKernel_cu_fa6e70a443distribution_elementwise_grid_stride_kernelIfLi4EZNS0_9templates4cuda21uniform_and_transformIafPNS_17CUDAGeneratorImplEZZZNS4_16geometric_kernelIS7_EEvRNS_18TensorIteratorBaseEdT_ENKUlvE_clEvENKUlvE0_clEvEUlfE_EEvSA_T1_T2_EUlP24curandStatePhilox4_32_10E_ZNS1_27distribution_nullary_kernelIaf7double2S7_SJ_SE_EEvSA_SG_RKT3_T4_EUlifE_EEvlNS_15PhiloxCudaStateESF_SG_)
        /*0014*/ 	.short	0x0160
        /*0016*/ 	.short	0x0040


	//----- nvinfo : EIATTR_CBANK_PARAM_SIZE
	.align		4
.L_894:
        /*0018*/ 	.byte	0x03, 0x19
        /*001a*/ 	.short	0x0040


	//----- nvinfo : EIATTR_KPARAM_INFO
	.align		4
        /*001c*/ 	.byte	0x04, 0x17
        /*001e*/ 	.short	(.L_896 - .L_895)
.L_895:
        /*0020*/ 	.word	0x00000000
        /*0024*/ 	.short	0x0003
        /*0026*/ 	.short	0x0028
        /*0028*/ 	.byte	0x00, 0xf0, 0x61, 0x00


	//----- nvinfo : EIATTR_KPARAM_INFO
	.align		4
.L_896:
        /*002c*/ 	.byte	0x04, 0x17
        /*002e*/ 	.short	(.L_898 - .L_897)
.L_897:
        /*0030*/ 	.word	0x00000000
        /*0034*/ 	.short	0x0002
        /*0036*/ 	.short	0x0020
        /*0038*/ 	.byte	0x00, 0xf0, 0x05, 0x00


	//----- nvinfo : EIATTR_KPARAM_INFO
	.align		4
.L_898:
        /*003c*/ 	.byte	0x04, 0x17
        /*003e*/ 	.short	(.L_900 - .L_899)
.L_899:
        /*0040*/ 	.word	0x00000000
        /*0044*/ 	.short	0x0001
        /*0046*/ 	.short	0x0008
        /*0048*/ 	.byte	0x00, 0xf0, 0x61, 0x00


	//----- nvinfo : EIATTR_KPARAM_INFO
	.align		4
.L_900:
        /*004c*/ 	.byte	0x04, 0x17
        /*004e*/ 	.short	(.L_902 - .L_901)
.L_901:
        /*0050*/ 	.word	0x00000000
        /*0054*/ 	.short	0x0000
        /*0056*/ 	.short	0x0000
        /*0058*/ 	.byte	0x00, 0xf0, 0x21, 0x00


	//----- nvinfo : EIATTR_MAXREG_COUNT
	.align		4
.L_902:
        /*005c*/ 	.byte	0x03, 0x1b
        /*005e*/ 	.short	0x0040


	//----- nvinfo : EIATTR_NUM_BARRIERS
	.align		4
        /*0060*/ 	.byte	0x02, 0x4c
        /*0062*/ 	.byte	0x01
	.zero		1


	//----- nvinfo : EIATTR_MERCURY_ISA_VERSION
	.align		4
        /*0064*/ 	.byte	0x03, 0x5f
        /*0066*/ 	.short	0x0000


	//----- nvinfo : EIATTR_EXIT_INSTR_OFFSETS
	.align		4
        /*0068*/ 	.byte	0x04, 0x1c
        /*006a*/ 	.short	(.L_904 - .L_903)


	//   ....[0]....
.L_903:
        /*006c*/ 	.word	0x00000810


	//   ....[1]....
        /*0070*/ 	.word	0x00001330


	//----- nvinfo : EIATTR_MAX_THREADS
	.align		4
.L_904:
        /*0074*/ 	.byte	0x04, 0x05
        /*0076*/ 	.short	(.L_906 - .L_905)
.L_905:
        /*0078*/ 	.word	0x00000100
        /*007c*/ 	.word	0x00000001
        /*0080*/ 	.word	0x00000001


	//----- nvinfo : EIATTR_CRS_STACK_SIZE
	.align		4
.L_906:
        /*0084*/ 	.byte	0x04, 0x1e
        /*0086*/ 	.short	(.L_908 - .L_907)
.L_907:
        /*0088*/ 	.word	0x00000000
.L_908:


//--------------------- .nv.info._ZN2at6native63_GLOBAL__N__7310b794_30_DistributionGeometricKernel_cu_fa6e70a443distribution_elementwise_grid_stride_kernelIfLi4EZNS0_9templates4cuda21uniform_and_transformIhfPNS_17CUDAGeneratorImplEZZZNS4_16geometric_kernelIS7_EEvRNS_18TensorIteratorBaseEdT_ENKUlvE_clEvENKUlvE_clEvEUlfE_EEvSA_T1_T2_EUlP24curandStatePhilox4_32_10E0_ZNS1_27distribution_nullary_kernelIhf6float4S7_SJ_SE_EEvSA_SG_RKT3_T4_EUlifE0_EEvlNS_15PhiloxCudaStateESF_SG_ --------------------------
	.section	.nv.info._ZN2at6native63_GLOBAL__N__7310b794_30_DistributionGeometricKernel_cu_fa6e70a443distribution_elementwise_grid_stride_kernelIfLi4EZNS0_9templates4cuda21uniform_and_transformIhfPNS_17CUDAGeneratorImplEZZZNS4_16geometric_kernelIS7_EEvRNS_18TensorIteratorBaseEdT_ENKUlvE_clEvENKUlvE_clEvEUlfE_EEvSA_T1_T2_EUlP24curandStatePhilox4_32_10E0_ZNS1_27distribution_nullary_kernelIhf6float4S7_SJ_SE_EEvSA_SG_RKT3_T4_EUlifE0_EEvlNS_15PhiloxCudaStateESF_SG_,"",@"SHT_CUDA_INFO"
	.sectionflags	@""
	.align	4


	//----- nvinfo : EIATTR_CUDA_API_VERSION
	.align		4
        /*0000*/ 	.byte	0x04, 0x37
        /*0002*/ 	.short	(.L_910 - .L_909)
.L_909:
        /*0004*/ 	.word	0x00000082


	//----- nvinfo : EIATTR_SW2861232_WAR
	.align		4
.L_910:
        /*0008*/ 	.byte	0x01, 0x35
	.zero		2


	//----- nvinfo : EIATTR_PARAM_CBANK
	.align		4
        /*000c*/ 	.byte	0x04, 0x0a
        /*000e*/ 	.short	(.L_912 - .L_911)
	.align		4
.L_911:
        /*0010*/ 	.word	index@(.nv.constant0._ZN2at6native63_GLOBAL__N__7310b794_30_DistributionGeometricKernel_cu_fa6e70a443distribution_elementwise_grid_stride_kernelIfLi4EZNS0_9templates4cuda21uniform_and_transformIhfPNS_17CUDAGeneratorImplEZZZNS4_16geometric_kernelIS7_EEvRNS_18TensorIteratorBaseEdT_ENKUlvE_clEvENKUlvE_clEvEUlfE_EEvSA_T1_T2_EUlP24curandStatePhilox4_32_10E0_ZNS1_27distribution_nullary_kernelIhf6float4S7_SJ_SE_EEvSA_SG_RKT3_T4_EUlifE0_EEvlNS_15PhiloxCudaStateESF_SG_)
        /*0014*/ 	.short	0x0160
        /*0016*/ 	.short	0x01d0


	//----- nvinfo : EIATTR_CBANK_PARAM_SIZE
	.align		4
.L_912:
        /*0018*/ 	.byte	0x03, 0x19
        /*001a*/ 	.short	0x01d0


	//----- nvinfo : EIATTR_KPARAM_INFO
	.align		4
        /*001c*/ 	.byte	0x04, 0x17
        /*001e*/ 	.short	(.L_914 - .L_913)
.L_913:
        /*0020*/ 	.word	0x00000000
        /*0024*/ 	.short	0x0003
        /*0026*/ 	.short	0x0028
        /*0028*/ 	.byte	0x00, 0xf0, 0xa1, 0x06


	//----- nvinfo : EIATTR_KPARAM_INFO
	.align		4
.L_914:
        /*002c*/ 	.byte	0x04, 0x17
        /*002e*/ 	.short	(.L_916 - .L_915)
.L_915:
        /*0030*/ 	.word	0x00000000
        /*0034*/ 	.short	0x0002
        /*0036*/ 	.short	0x0020
        /*0038*/ 	.byte	0x00, 0xf0, 0x05, 0x00


	//----- nvinfo : EIATTR_KPARAM_INFO
	.align		4
.L_916:
        /*003c*/ 	.byte	0x04, 0x17
        /*003e*/ 	.short	(.L_918 - .L_917)
.L_917:
        /*0040*/ 	.word	0x00000000
        /*0044*/ 	.short	0x0001
        /*0046*/ 	.short	0x0008
        /*0048*/ 	.byte	0x00, 0xf0, 0x61, 0x00


	//----- nvinfo : EIATTR_KPARAM_INFO
	.align		4
.L_918:
        /*004c*/ 	.byte	0x04, 0x17
        /*004e*/ 	.short	(.L_920 - .L_919)
.L_919:
        /*0050*/ 	.word	0x00000000
        /*0054*/ 	.short	0x0000
        /*0056*/ 	.short	0x0000
        /*0058*/ 	.byte	0x00, 0xf0, 0x21, 0x00


	//----- nvinfo : EIATTR_MAXREG_COUNT
	.align		4
.L_920:
        /*005c*/ 	.byte	0x03, 0x1b
        /*005e*/ 	.short	0x0040


	//----- nvinfo : EIATTR_NUM_BARRIERS
	.align		4
        /*0060*/ 	.byte	0x02, 0x4c
        /*0062*/ 	.byte	0x01
	.zero		1


	//----- nvinfo : EIATTR_MERCURY_ISA_VERSION
	.align		4
        /*0064*/ 	.byte	0x03, 0x5f
        /*0066*/ 	.short	0x0000


	//----- nvinfo : EIATTR_EXIT_INSTR_OFFSETS
	.align		4
        /*0068*/ 	.byte	0x04, 0x1c
        /*006a*/ 	.short	(.L_922 - .L_921)


	//   ....[0]....
.L_921:
        /*006c*/ 	.word	0x00000810


	//   ....[1]....
        /*0070*/ 	.word	0x00004920


	//----- nvinfo : EIATTR_MAX_THREADS
	.align		4
.L_922:
        /*0074*/ 	.byte	0x04, 0x05
        /*0076*/ 	.short	(.L_924 - .L_923)
.L_923:
        /*0078*/ 	.word	0x00000100
        /*007c*/ 	.word	0x00000001
        /*0080*/ 	.word	0x00000001


	//----- nvinfo : EIATTR_CRS_STACK_SIZE
	.align		4
.L_924:
        /*0084*/ 	.byte	0x04, 0x1e
        /*0086*/ 	.short	(.L_926 - .L_925)
.L_925:
        /*0088*/ 	.word	0x00000000
.L_926:


//--------------------- .nv.info._ZN2at6native63_GLOBAL__N__7310b794_30_DistributionGeometricKernel_cu_fa6e70a443distribution_elementwise_grid_stride_kernelIfLi4EZNS0_9templates4cuda21uniform_and_transformIhfPNS_17CUDAGeneratorImplEZZZNS4_16geometric_kernelIS7_EEvRNS_18TensorIteratorBaseEdT_ENKUlvE_clEvENKUlvE_clEvEUlfE_EEvSA_T1_T2_EUlP24curandStatePhilox4_32_10E0_ZNS1_27distribution_nullary_kernelIhf6float4S7_SJ_SE_EEvSA_SG_RKT3_T4_EUlifE_EEvlNS_15PhiloxCudaStateESF_SG_ --------------------------
	.section	.nv.info._ZN2at6native63_GLOBAL__N__7310b794_30_DistributionGeometricKernel_cu_fa6e70a443distribution_elementwise_grid_stride_kernelIfLi4EZNS0_9templates4cuda21uniform_and_transformIhfPNS_17CUDAGeneratorImplEZZZNS4_16geometric_kernelIS7_EEvRNS_18TensorIteratorBaseEdT_ENKUlvE_clEvENKUlvE_clEvEUlfE_EEvSA_T1_T2_EUlP24curandStatePhilox4_32_10E0_ZNS1_27distribution_nullary_kernelIhf6float4S7_SJ_SE_EEvSA_SG_RKT3_T4_EUlifE_EEvlNS_15PhiloxCudaStateESF_SG_,"",@"SHT_CUDA_INFO"
	.sectionflags	@""
	.align	4


	//----- nvinfo : EIATTR_CUDA_API_VERSION
	.align		4
        /*0000*/ 	.byte	0x04, 0x37
        /*0002*/ 	.short	(.L_928 - .L_927)
.L_927:
        /*0004*/ 	.word	0x00000082


	//----- nvinfo : EIATTR_SW2861232_WAR
	.align		4
.L_928:
        /*0008*/ 	.byte	0x01, 0x35
	.zero		2


	//----- nvinfo : EIATTR_PARAM_CBANK
	.align		4
        /*000c*/ 	.byte	0x04, 0x0a
        /*000e*/ 	.short	(.L_930 - .L_929)
	.align		4
.L_929:
        /*0010*/ 	.word	index@(.nv.constant0._ZN2at6native63_GLOBAL__N__7310b794_30_DistributionGeometricKernel_cu_fa6e70a443distribution_elementwise_grid_stride_kernelIfLi4EZNS0_9templates4cuda21uniform_and_transformIhfPNS_17CUDAGeneratorImplEZZZNS4_16geometric_kernelIS7_EEvRNS_18TensorIteratorBaseEdT_ENKUlvE_clEvENKUlvE_clEvEUlfE_EEvSA_T1_T2_EUlP24curandStatePhilox4_32_10E0_ZNS1_27distribution_nullary_kernelIhf6float4S7_SJ_SE_EEvSA_SG_RKT3_T4_EUlifE_EEvlNS_15PhiloxCudaStateESF_SG_)
        /*0014*/ 	.short	0x0160
        /*0016*/ 	.short	0x0040


	//----- nvinfo : EIATTR_CBANK_PARAM_SIZE
	.align		4
.L_930:
        /*0018*/ 	.byte	0x03, 0x19
        /*001a*/ 	.short	0x0040


	//----- nvinfo : EIATTR_KPARAM_INFO
	.align		4
        /*001c*/ 	.byte	0x04, 0x17
        /*001e*/ 	.short	(.L_932 - .L_931)
.L_931:
        /*0020*/ 	.word	0x00000000
        /*0024*/ 	.short	0x0003
        /*0026*/ 	.short	0x0028
        /*0028*/ 	.byte	0x00, 0xf0, 0x61, 0x00


	//----- nvinfo : EIATTR_KPARAM_INFO
	.align		4
.L_932:
        /*002c*/ 	.byte	0x04, 0x17
        /*002e*/ 	.short	(.L_934 - .L_933)
.L_933:
        /*0030*/ 	.word	0x00000000
        /*0034*/ 	.short	0x0002
        /*0036*/ 	.short	0x0020
        /*0038*/ 	.byte	0x00, 0xf0, 0x05, 0x00


	//----- nvinfo : EIATTR_KPARAM_INFO
	.align		4
.L_934:
        /*003c*/ 	.byte	0x04, 0x17
        /*003e*/ 	.short	(.L_936 - .L_935)
.L_935:
        /*0040*/ 	.word	0x00000000
        /*0044*/ 	.short	0x0001
        /*0046*/ 	.short	0x0008
        /*0048*/ 	.byte	0x00, 0xf0, 0x61, 0x00


	//----- nvinfo : EIATTR_KPARAM_INFO
	.align		4
.L_936:
        /*004c*/ 	.byte	0x04, 0x17
        /*004e*/ 	.short	(.L_938 - .L_937)
.L_937:
        /*0050*/ 	.word	0x00000000
        /*0054*/ 	.short	0x0000
        /*0056*/ 	.short	0x0000
        /*0058*/ 	.byte	0x00, 0xf0, 0x21, 0x00


	//----- nvinfo : EIATTR_MAXREG_COUNT
	.align		4
.L_938:
        /*005c*/ 	.byte	0x03, 0x1b
        /*005e*/ 	.short	0x0040


	//----- nvinfo : EIATTR_NUM_BARRIERS
	.align		4
        /*0060*/ 	.byte	0x02, 0x4c
        /*0062*/ 	.byte	0x01
	.zero		1


	//----- nvinfo : EIATTR_MERCURY_ISA_VERSION
	.align		4
        /*0064*/ 	.byte	0x03, 0x5f
        /*0066*/ 	.short	0x0000


	//----- nvinfo : EIATTR_EXIT_INSTR_OFFSETS
	.align		4
        /*0068*/ 	.byte	0x04, 0x1c
        /*006a*/ 	.short	(.L_940 - .L_939)


	//   ....[0]....
.L_939:
        /*006c*/ 	.word	0x00000830


	//   ....[1]....
        /*0070*/ 	.word	0x00001360


	//----- nvinfo : EIATTR_MAX_THREADS
	.align		4
.L_940:
        /*0074*/ 	.byte	0x04, 0x05
        /*0076*/ 	.short	(.L_942 - .L_941)
.L_941:
        /*0078*/ 	.word	0x00000100
        /*007c*/ 	.word	0x00000001
        /*0080*/ 	.word	0x00000001


	//----- nvinfo : EIATTR_CRS_STACK_SIZE
	.align		4
.L_942:
        /*0084*/ 	.byte	0x04, 0x1e
        /*0086*/ 	.short	(.L_944 - .L_943)
.L_943:
        /*0088*/ 	.word	0x00000000
.L_944:


//--------------------- .nv.info._ZN2at6native63_GLOBAL__N__7310b794_30_DistributionGeometricKernel_cu_fa6e70a443distribution_elementwise_grid_stride_kernelIfLi4EZNS0_9templates4cuda21uniform_and_transformIhfPNS_17CUDAGeneratorImplEZZZNS4_16geometric_kernelIS7_EEvRNS_18TensorIteratorBaseEdT_ENKUlvE_clEvENKUlvE_clEvEUlfE_EEvSA_T1_T2_EUlP24curandStatePhilox4_32_10E_ZNS1_27distribution_nullary_kernelIhf7double2S7_SJ_SE_EEvSA_SG_RKT3_T4_EUlifE0_EEvlNS_15PhiloxCudaStateESF_SG_ --------------------------
	.section	.nv.info._ZN2at6native63_GLOBAL__N__7310b794_30_DistributionGeometricKernel_cu_fa6e70a443distribution_elementwise_grid_stride_kernelIfLi4EZNS0_9templates4cuda21uniform_and_transformIhfPNS_17CUDAGeneratorImplEZZZNS4_16geometric_kernelIS7_EEvRNS_18TensorIteratorBaseEdT_ENKUlvE_clEvENKUlvE_clEvEUlfE_EEvSA_T1_T2_EUlP24curandStatePhilox4_32_10E_ZNS1_27distribution_nullary_kernelIhf7double2S7_SJ_SE_EEvSA_SG_RKT3_T4_EUlifE0_EEvlNS_15PhiloxCudaStateESF_SG_,"",@"SHT_CUDA_INFO"
	.sectionflags	@""
	.align	4


	//----- nvinfo : EIATTR_CUDA_API_VERSION
	.align		4
        /*0000*/ 	.byte	0x04, 0x37
        /*0002*/ 	.short	(.L_946 - .L_945)
.L_945:
        /*0004*/ 	.word	0x00000082


	//----- nvinfo : EIATTR_SW2861232_WAR
	.align		4
.L_946:
        /*0008*/ 	.byte	0x01, 0x35
	.zero		2


	//----- nvinfo : EIATTR_PARAM_CBANK
	.align		4
        /*000c*/ 	.byte	0x04, 0x0a
        /*000e*/ 	.short	(.L_948 - .L_947)
	.align		4
.L_947:
        /*0010*/ 	.word	index@(.nv.constant0._ZN2at6native63_GLOBAL__N__7310b794_30_DistributionGeometricKernel_cu_fa6e70a443distribution_elementwise_grid_stride_kernelIfLi4EZNS0_9templates4cuda21uniform_and_transformIhfPNS_17CUDAGeneratorImplEZZZNS4_16geometric_kernelIS7_EEvRNS_18TensorIteratorBaseEdT_ENKUlvE_clEvENKUlvE_clEvEUlfE_EEvSA_T1_T2_EUlP24curandStatePhilox4_32_10E_ZNS1_27distribution_nullary_kernelIhf7double2S7_SJ_SE_EEvSA_SG_RKT3_T4_EUlifE0_EEvlNS_15PhiloxCudaStateESF_SG_)
        /*0014*/ 	.short	0x0160
        /*0016*/ 	.short	0x01d0


	//----- nvinfo : EIATTR_CBANK_PARAM_SIZE
	.align		4
.L_948:
        /*0018*/ 	.byte	0x03, 0x19
        /*001a*/ 	.short	0x01d0


	//----- nvinfo : EIATTR_KPARAM_INFO
	.align		4
        /*001c*/ 	.byte	0x04, 0x17
        /*001e*/ 	.short	(.L_950 - .L_949)
.L_949:
        /*0020*/ 	.word	0x00000000
        /*0024*/ 	.short	0x0003
        /*0026*/ 	.short	0x0028
        /*0028*/ 	.byte	0x00, 0xf0, 0xa1, 0x06


	//----- nvinfo : EIATTR_KPARAM_INFO
	.align		4
.L_950:
        /*002c*/ 	.byte	0x04, 0x17
        /*002e*/ 	.short	(.L_952 - .L_951)
.L_951:
        /*0030*/ 	.word	0x00000000
        /*0034*/ 	.short	0x0002
        /*0036*/ 	.short	0x0020
        /*0038*/ 	.byte	0x00, 0xf0, 0x05, 0x00


	//----- nvinfo : EIATTR_KPARAM_INFO
	.align		4
.L_952:
        /*003c*/ 	.byte	0x04, 0x17
        /*003e*/ 	.short	(.L_954 - .L_953)
.L_953:
        /*0040*/ 	.word	0x00000000
        /*0044*/ 	.short	0x0001
        /*0046*/ 	.short	0x0008
        /*0048*/ 	.byte	0x00, 0xf0, 0x61, 0x00


	//----- nvinfo : EIATTR_KPARAM_INFO
	.align		4
.L_954:
        /*004c*/ 	.byte	0x04, 0x17
        /*004e*/ 	.short	(.L_956 - .L_955)
.L_955:
        /*0050*/ 	.word	0x00000000
        /*0054*/ 	.short	0x0000
        /*0056*/ 	.short	0x0000
        /*0058*/ 	.byte	0x00, 0xf0, 0x21, 0x00


	//----- nvinfo : EIATTR_MAXREG_COUNT
	.align		4
.L_956:
        /*005c*/ 	.byte	0x03, 0x1b
        /*005e*/ 	.short	0x0040


	//----- nvinfo : EIATTR_NUM_BARRIERS
	.align		4
        /*0060*/ 	.byte	0x02, 0x4c
        /*0062*/ 	.byte	0x01
	.zero		1


	//----- nvinfo : EIATTR_MERCURY_ISA_VERSION
	.align		4
        /*0064*/ 	.byte	0x03, 0x5f
        /*0066*/ 	.short	0x0000


	//----- nvinfo : EIATTR_EXIT_INSTR_OFFSETS
	.align		4
        /*0068*/ 	.byte	0x04, 0x1c
        /*006a*/ 	.short	(.L_958 - .L_957)


	//   ....[0]....
.L_957:
        /*006c*/ 	.word	0x00000830


	//   ....[1]....
        /*0070*/ 	.word	0x00004970


	//----- nvinfo : EIATTR_MAX_THREADS
	.align		4
.L_958:
        /*0074*/ 	.byte	0x04, 0x05
        /*0076*/ 	.short	(.L_960 - .L_959)
.L_959:
        /*0078*/ 	.word	0x00000100
        /*007c*/ 	.word	0x00000001
        /*0080*/ 	.word	0x00000001


	//----- nvinfo : EIATTR_CRS_STACK_SIZE
	.align		4
.L_960:
        /*0084*/ 	.byte	0x04, 0x1e
        /*0086*/ 	.short	(.L_962 - .L_961)
.L_961:
        /*0088*/ 	.word	0x00000000
.L_962:


//--------------------- .nv.info._ZN2at6native63_GLOBAL__N__7310b794_30_DistributionGeometricKernel_cu_fa6e70a443distribution_elementwise_grid_stride_kernelIfLi4EZNS0_9templates4cuda21uniform_and_transformIhfPNS_17CUDAGeneratorImplEZZZNS4_16geometric_kernelIS7_EEvRNS_18TensorIteratorBaseEdT_ENKUlvE_clEvENKUlvE_clEvEUlfE_EEvSA_T1_T2_EUlP24curandStatePhilox4_32_10E_ZNS1_27distribution_nullary_kernelIhf7double2S7_SJ_SE_EEvSA_SG_RKT3_T4_EUlifE_EEvlNS_15PhiloxCudaStateESF_SG_ --------------------------
	.section	.nv.info._ZN2at6native63_GLOBAL__N__7310b794_30_DistributionGeometricKernel_cu_fa6e70a443distribution_elementwise_grid_stride_kernelIfLi4EZNS0_9templates4cuda21uniform_and_transformIhfPNS_17CUDAGeneratorImplEZZZNS4_16geometric_kernelIS7_EEvRNS_18TensorIteratorBaseEdT_ENKUlvE_clEvENKUlvE_clEvEUlfE_EEvSA_T1_T2_EUlP24curandStatePhilox4_32_10E_ZNS1_27distribution_nullary_kernelIhf7double2S7_SJ_SE_EEvSA_SG_RKT3_T4_EUlifE_EEvlNS_15PhiloxCudaStateESF_SG_,"",@"SHT_CUDA_INFO"
	.sectionflags	@""
	.align	4


	//----- nvinfo : EIATTR_CUDA_API_VERSION
	.align		4
        /*0000*/ 	.byte	0x04, 0x37
        /*0002*/ 	.short	(.L_964 - .L_963)
.L_963:
        /*0004*/ 	.word	0x00000082


	//----- nvinfo : EIATTR_SW2861232_WAR
	.align		4
.L_964:
        /*0008*/ 	.byte	0x01, 0x35
	.zero		2


	//----- nvinfo : EIATTR_PARAM_CBANK
	.align		4
        /*000c*/ 	.byte	0x04, 0x0a
        /*000e*/ 	.short	(.L_966 - .L_965)
	.align		4
.L_965:
        /*0010*/ 	.word	index@(.nv.constant0._ZN2at6native63_GLOBAL__N__7310b794_30_DistributionGeometricKernel_cu_fa6e70a443distribution_elementwise_grid_stride_kernelIfLi4EZNS0_9templates4cuda21uniform_and_transformIhfPNS_17CUDAGeneratorImplEZZZNS4_16geometric_kernelIS7_EEvRNS_18TensorIteratorBaseEdT_ENKUlvE_clEvENKUlvE_clEvEUlfE_EEvSA_T1_T2_EUlP24curandStatePhilox4_32_10E_ZNS1_27distribution_nullary_kernelIhf7double2S7_SJ_SE_EEvSA_SG_RKT3_T4_EUlifE_EEvlNS_15PhiloxCudaStateESF_SG_)
        /*0014*/ 	.short	0x0160
        /*0016*/ 	.short	0x0040


	//----- nvinfo : EIATTR_CBANK_PARAM_SIZE
	.align		4
.L_966:
        /*0018*/ 	.byte	0x03, 0x19
        /*001a*/ 	.short	0x0040


	//----- nvinfo : EIATTR_KPARAM_INFO
	.align		4
        /*001c*/ 	.byte	0x04, 0x17
        /*001e*/ 	.short	(.L_968 - .L_967)
.L_967:
        /*0020*/ 	.word	0x00000000
        /*0024*/ 	.short	0x0003
        /*0026*/ 	.short	0x0028
        /*0028*/ 	.byte	0x00, 0xf0, 0x61, 0x00


	//----- nvinfo : EIATTR_KPARAM_INFO
	.align		4
.L_968:
        /*002c*/ 	.byte	0x04, 0x17
        /*002e*/ 	.short	(.L_970 - .L_969)
.L_969:
        /*0030*/ 	.word	0x00000000
        /*0034*/ 	.short	0x0002
        /*0036*/ 	.short	0x0020
        /*0038*/ 	.byte	0x00, 0xf0, 0x05, 0x00


	//----- nvinfo : EIATTR_KPARAM_INFO
	.align		4
.L_970:
        /*003c*/ 	.byte	0x04, 0x17
        /*003e*/ 	.short	(.L_972 - .L_971)
.L_971:
        /*0040*/ 	.word	0x00000000
        /*0044*/ 	.short	0x0001
        /*0046*/ 	.short	0x0008
        /*0048*/ 	.byte	0x00, 0xf0, 0x61, 0x00


	//----- nvinfo : EIATTR_KPARAM_INFO
	.align		4
.L_972:
        /*004c*/ 	.byte	0x04, 0x17
        /*004e*/ 	.short	(.L_974 - .L_973)
.L_973:
        /*0050*/ 	.word	0x00000000
        /*0054*/ 	.short	0x0000
        /*0056*/ 	.short	0x0000
        /*0058*/ 	.byte	0x00, 0xf0, 0x21, 0x00


	//----- nvinfo : EIATTR_MAXREG_COUNT
	.align		4
.L_974:
        /*005c*/ 	.byte	0x03, 0x1b
        /*005e*/ 	.short	0x0040


	//----- nvinfo : EIATTR_NUM_BARRIERS
	.align		4
        /*0060*/ 	.byte	0x02, 0x4c
        /*0062*/ 	.byte	0x01
	.zero		1


	//----- nvinfo : EIATTR_MERCURY_ISA_VERSION
	.align		4
        /*0064*/ 	.byte	0x03, 0x5f
        /*0066*/ 	.short	0x0000


	//----- nvinfo : EIATTR_EXIT_INSTR_OFFSETS
	.align		4
        /*0068*/ 	.byte	0x04, 0x1c
        /*006a*/ 	.short	(.L_976 - .L_975)


	//   ....[0]....
.L_975:
        /*006c*/ 	.word	0x00000810


	//   ....[1]....
        /*0070*/ 	.word	0x00001330


	//----- nvinfo : EIATTR_MAX_THREADS
	.align		4
.L_976:
        /*0074*/ 	.byte	0x04, 0x05
        /*0076*/ 	.short	(.L_978 - .L_977)
.L_977:
        /*0078*/ 	.word	0x00000100
        /*007c*/ 	.word	0x00000001
        /*0080*/ 	.word	0x00000001


	//----- nvinfo : EIATTR_CRS_STACK_SIZE
	.align		4
.L_978:
        /*0084*/ 	.byte	0x04, 0x1e
        /*0086*/ 	.short	(.L_980 - .L_979)
.L_979:
        /*0088*/ 	.word	0x00000000
.L_980:


//--------------------- .nv.callgraph             --------------------------
	.section	.nv.callgraph,"",@"SHT_CUDA_CALLGRAPH"
	.align	4
	.sectionentsize	8
	.align		4
        /*0000*/ 	.word	0x00000000
	.align		4
        /*0004*/ 	.word	0xffffffff
	.align		4
        /*0008*/ 	.word	0x00000000
	.align		4
        /*000c*/ 	.word	0xfffffffe
	.align		4
        /*0010*/ 	.word	0x00000000
	.align		4
        /*0014*/ 	.word	0xfffffffd
	.align		4
        /*0018*/ 	.word	0x00000000
	.align		4
        /*001c*/ 	.word	0xfffffffc


//--------------------- .nv.rel.action            --------------------------
	.section	.nv.rel.action,"",@"SHT_CUDA_RELOCINFO"
	.align	8
	.sectionentsize	8
        /*0000*/ 	.byte	0x73, 0x00, 0x00, 0x00, 0x00, 0x00, 0x00, 0x00, 0x00, 0x00, 0x00, 0x11, 0x25, 0x00, 0x05, 0x36


//--------------------- .nv.constant4             --------------------------
	.section	.nv.constant4,"a",@progbits
	.align	8
	.align		8
.nv.constant4:
        /*0000*/ 	.dword	precalc_xorwow_matrix
	.align		8
        /*0008*/ 	.dword	precalc_xorwow_offset_matrix
	.align		8
        /*0010*/ 	.dword	mrg32k3aM1
	.align		8
        /*0018*/ 	.dword	mrg32k3aM2
	.align		8
        /*0020*/ 	.dword	mrg32k3aM1SubSeq
	.align		8
        /*0028*/ 	.dword	mrg32k3aM2SubSeq
	.align		8
        /*0030*/ 	.dword	mrg32k3aM1Seq
	.align		8
        /*0038*/ 	.dword	mrg32k3aM2Seq
	.align		8
        /*0040*/ 	.dword	_ZN61_INTERNAL_7310b794_30_DistributionGeometricKernel_cu_fa6e70a44cuda3std3__45__cpo5beginE
	.align		8
        /*0048*/ 	.dword	_ZN61_INTERNAL_7310b794_30_DistributionGeometricKernel_cu_fa6e70a44cuda3std3__45__cpo3endE
	.align		8
        /*0050*/ 	.dword	_ZN61_INTERNAL_7310b794_30_DistributionGeometricKernel_cu_fa6e70a44cuda3std3__45__cpo6cbeginE
	.align		8
        /*0058*/ 	.dword	_ZN61_INTERNAL_7310b794_30_DistributionGeometricKernel_cu_fa6e70a44cuda3std3__45__cpo4cendE
	.align		8
        /*0060*/ 	.dword	_ZN61_INTERNAL_7310b794_30_DistributionGeometricKernel_cu_fa6e70a44cuda3std3__45__cpo6rbeginE
	.align		8
        /*0068*/ 	.dword	_ZN61_INTERNAL_7310b794_30_DistributionGeometricKernel_cu_fa6e70a44cuda3std3__45__cpo4rendE
	.align		8
        /*0070*/ 	.dword	_ZN61_INTERNAL_7310b794_30_DistributionGeometricKernel_cu_fa6e70a44cuda3std3__45__cpo7crbeginE
	.align		8
        /*0078*/ 	.dword	_ZN61_INTERNAL_7310b794_30_DistributionGeometricKernel_cu_fa6e70a44cuda3std3__45__cpo5crendE
	.align		8
        /*0080*/ 	.dword	_ZN61_INTERNAL_7310b794_30_DistributionGeometricKernel_cu_fa6e70a44cuda3std3__463_GLOBAL__N__7310b794_30_DistributionGeometricKernel_cu_fa6e70a46ignoreE
	.align		8
        /*0088*/ 	.dword	_ZN61_INTERNAL_7310b794_30_DistributionGeometricKernel_cu_fa6e70a44cuda3std3__419piecewise_constructE
	.align		8
        /*0090*/ 	.dword	_ZN61_INTERNAL_7310b794_30_DistributionGeometricKernel_cu_fa6e70a44cuda3std3__48in_placeE
	.align		8
        /*0098*/ 	.dword	_ZN61_INTERNAL_7310b794_30_DistributionGeometricKernel_cu_fa6e70a44cuda3std3__420unreachable_sentinelE
	.align		8
        /*00a0*/ 	.dword	_ZN61_INTERNAL_7310b794_30_DistributionGeometricKernel_cu_fa6e70a44cuda3std6ranges3__45__cpo4swapE
	.align		8
        /*00a8*/ 	.dword	_ZN61_INTERNAL_7310b794_30_DistributionGeometricKernel_cu_fa6e70a44cuda3std6ranges3__45__cpo9iter_moveE
	.align		8
        /*00b0*/ 	.dword	_ZN61_INTERNAL_7310b794_30_DistributionGeometricKernel_cu_fa6e70a44cuda3std6ranges3__45__cpo5beginE
	.align		8
        /*00b8*/ 	.dword	_ZN61_INTERNAL_7310b794_30_DistributionGeometricKernel_cu_fa6e70a44cuda3std6ranges3__45__cpo3endE
	.align		8
        /*00c0*/ 	.dword	_ZN61_INTERNAL_7310b794_30_DistributionGeometricKernel_cu_fa6e70a44cuda3std6ranges3__45__cpo6cbeginE
	.align		8
        /*00c8*/ 	.dword	_ZN61_INTERNAL_7310b794_30_DistributionGeometricKernel_cu_fa6e70a44cuda3std6ranges3__45__cpo4cendE
	.align		8
        /*00d0*/ 	.dword	_ZN61_INTERNAL_7310b794_30_DistributionGeometricKernel_cu_fa6e70a44cuda3std6ranges3__45__cpo7advanceE
	.align		8
        /*00d8*/ 	.dword	_ZN61_INTERNAL_7310b794_30_DistributionGeometricKernel_cu_fa6e70a44cuda3std6ranges3__45__cpo9iter_swapE
	.align		8
        /*00e0*/ 	.dword	_ZN61_INTERNAL_7310b794_30_DistributionGeometricKernel_cu_fa6e70a44cuda3std6ranges3__45__cpo4nextE
	.align		8
        /*00e8*/ 	.dword	_ZN61_INTERNAL_7310b794_30_DistributionGeometricKernel_cu_fa6e70a44cuda3std6ranges3__45__cpo4prevE
	.align		8
        /*00f0*/ 	.dword	_ZN61_INTERNAL_7310b794_30_DistributionGeometricKernel_cu_fa6e70a44cuda3std6ranges3__45__cpo4dataE
	.align		8
        /*00f8*/ 	.dword	_ZN61_INTERNAL_7310b794_30_DistributionGeometricKernel_cu_fa6e70a44cuda3std6ranges3__45__cpo5cdataE
	.align		8
        /*0100*/ 	.dword	_ZN61_INTERNAL_7310b794_30_DistributionGeometricKernel_cu_fa6e70a44cuda3std6ranges3__45__cpo4sizeE
	.align		8
        /*0108*/ 	.dword	_ZN61_INTERNAL_7310b794_30_DistributionGeometricKernel_cu_fa6e70a44cuda3std6ranges3__45__cpo5ssizeE
	.align		8
        /*0110*/ 	.dword	_ZN61_INTERNAL_7310b794_30_DistributionGeometricKernel_cu_fa6e70a44cuda3std6ranges3__45__cpo8distanceE
	.align		8
        /*0118*/ 	.dword	_ZN61_INTERNAL_7310b794_30_DistributionGeometricKernel_cu_fa6e70a46thrust23THRUST_300001_SM_800_NS6system6detail10sequential3seqE


//--------------------- .nv.constant3             --------------------------
	.section	.nv.constant3,"a",@progbits
	.align	8
.nv.constant3:
	.type		__cr_lgamma_table,@object
	.size		__cr_lgamma_table,(.L_8 - __cr_lgamma_table)
__cr_lgamma_table:
        /*0000*/ 	.byte	0x00, 0x00, 0x00, 0x00, 0x00, 0x00, 0x00, 0x00, 0x00, 0x00, 0x00, 0x00, 0x00, 0x00, 0x00, 0x00
        /*0010*/ 	.byte	0xef, 0x39, 0xfa, 0xfe, 0x42, 0x2e, 0xe6, 0x3f, 0x02, 0x20, 0x2a, 0xfa, 0x0b, 0xab, 0xfc, 0x3f
        /*0020*/ 	.byte	0xf9, 0x2c, 0x92, 0x7c, 0xa7, 0x6c, 0x09, 0x40, 0xc9, 0x79, 0x44, 0x3c, 0x64, 0x26, 0x13, 0x40
        /*0030*/ 	.byte	0xca, 0x01, 0xcf, 0x3a, 0x27, 0x51, 0x1a, 0x40, 0x30, 0xcc, 0x2d, 0xf3, 0xe1, 0x0c, 0x21, 0x40
        /*0040*/ 	.byte	0x0d, 0xb7, 0xfc, 0x82, 0x8e, 0x35, 0x25, 0x40
.L_8:


//--------------------- .nv.constant2._ZN2at6native63_GLOBAL__N__7310b794_30_DistributionGeometricKernel_cu_fa6e70a443distribution_elementwise_grid_stride_kernelIfLi4EZNS0_9templates4cuda21uniform_and_transformIN3c108BFloat16EfPNS_17CUDAGeneratorImplEZZZNS4_16geometric_kernelIS9_EEvRNS_18TensorIteratorBaseEdT_ENKUlvE_clEvENKUlvE7_clEvEUlfE_EEvSC_T1_T2_EUlP24curandStatePhilox4_32_10E0_ZNS1_27distribution_nullary_kernelIS7_f6float4S9_SL_SG_EEvSC_SI_RKT3_T4_EUlifE0_EEvlNS_15PhiloxCudaStateESH_SI_ --------------------------
	.section	.nv.constant2._ZN2at6native63_GLOBAL__N__7310b794_30_DistributionGeometricKernel_cu_fa6e70a443distribution_elementwise_grid_stride_kernelIfLi4EZNS0_9templates4cuda21uniform_and_transformIN3c108BFloat16EfPNS_17CUDAGeneratorImplEZZZNS4_16geometric_kernelIS9_EEvRNS_18TensorIteratorBaseEdT_ENKUlvE_clEvENKUlvE7_clEvEUlfE_EEvSC_T1_T2_EUlP24curandStatePhilox4_32_10E0_ZNS1_27distribution_nullary_kernelIS7_f6float4S9_SL_SG_EEvSC_SI_RKT3_T4_EUlifE0_EEvlNS_15PhiloxCudaStateESH_SI_,"a",@progbits
	.sectionflags	@""
	.align	4
.nv.constant2._ZN2at6native63_GLOBAL__N__7310b794_30_DistributionGeometricKernel_cu_fa6e70a443distribution_elementwise_grid_stride_kernelIfLi4EZNS0_9templates4cuda21uniform_and_transformIN3c108BFloat16EfPNS_17CUDAGeneratorImplEZZZNS4_16geometric_kernelIS9_EEvRNS_18TensorIteratorBaseEdT_ENKUlvE_clEvENKUlvE7_clEvEUlfE_EEvSC_T1_T2_EUlP24curandStatePhilox4_32_10E0_ZNS1_27distribution_nullary_kernelIS7_f6float4S9_SL_SG_EEvSC_SI_RKT3_T4_EUlifE0_EEvlNS_15PhiloxCudaStateESH_SI_:
        /*0000*/ 	.byte	0x00, 0x00, 0x00, 0xf0, 0xff, 0xff, 0x0f, 0x38


//--------------------- .nv.constant0._ZN2at6native63_GLOBAL__N__7310b794_30_DistributionGeometricKernel_cu_fa6e70a443distribution_elementwise_grid_stride_kernelIfLi4EZNS0_9templates4cuda21uniform_and_transformIN3c108BFloat16EfPNS_17CUDAGeneratorImplEZZZNS4_16geometric_kernelIS9_EEvRNS_18TensorIteratorBaseEdT_ENKUlvE_clEvENKUlvE7_clEvEUlfE_EEvSC_T1_T2_EUlP24curandStatePhilox4_32_10E0_ZNS1_27distribution_nullary_kernelIS7_f6float4S9_SL_SG_EEvSC_SI_RKT3_T4_EUlifE0_EEvlNS_15PhiloxCudaStateESH_SI_ --------------------------
	.section	.nv.constant0._ZN2at6native63_GLOBAL__N__7310b794_30_DistributionGeometricKernel_cu_fa6e70a443distribution_elementwise_grid_stride_kernelIfLi4EZNS0_9templates4cuda21uniform_and_transformIN3c108BFloat16EfPNS_17CUDAGeneratorImplEZZZNS4_16geometric_kernelIS9_EEvRNS_18TensorIteratorBaseEdT_ENKUlvE_clEvENKUlvE7_clEvEUlfE_EEvSC_T1_T2_EUlP24curandStatePhilox4_32_10E0_ZNS1_27distribution_nullary_kernelIS7_f6float4S9_SL_SG_EEvSC_SI_RKT3_T4_EUlifE0_EEvlNS_15PhiloxCudaStateESH_SI_,"a",@progbits
	.sectionflags	@""
	.align	4
.nv.constant0._ZN2at6native63_GLOBAL__N__7310b794_30_DistributionGeometricKernel_cu_fa6e70a443distribution_elementwise_grid_stride_kernelIfLi4EZNS0_9templates4cuda21uniform_and_transformIN3c108BFloat16EfPNS_17CUDAGeneratorImplEZZZNS4_16geometric_kernelIS9_EEvRNS_18TensorIteratorBaseEdT_ENKUlvE_clEvENKUlvE7_clEvEUlfE_EEvSC_T1_T2_EUlP24curandStatePhilox4_32_10E0_ZNS1_27distribution_nullary_kernelIS7_f6float4S9_SL_SG_EEvSC_SI_RKT3_T4_EUlifE0_EEvlNS_15PhiloxCudaStateESH_SI_:
	.zero		816


//--------------------- .nv.constant2._ZN2at6native63_GLOBAL__N__7310b794_30_DistributionGeometricKernel_cu_fa6e70a443distribution_elementwise_grid_stride_kernelIfLi4EZNS0_9templates4cuda21uniform_and_transformIN3c108BFloat16EfPNS_17CUDAGeneratorImplEZZZNS4_16geometric_kernelIS9_EEvRNS_18TensorIteratorBaseEdT_ENKUlvE_clEvENKUlvE7_clEvEUlfE_EEvSC_T1_T2_EUlP24curandStatePhilox4_32_10E0_ZNS1_27distribution_nullary_kernelIS7_f6float4S9_SL_SG_EEvSC_SI_RKT3_T4_EUlifE_EEvlNS_15PhiloxCudaStateESH_SI_ --------------------------
	.section	.nv.constant2._ZN2at6native63_GLOBAL__N__7310b794_30_DistributionGeometricKernel_cu_fa6e70a443distribution_elementwise_grid_stride_kernelIfLi4EZNS0_9templates4cuda21uniform_and_transformIN3c108BFloat16EfPNS_17CUDAGeneratorImplEZZZNS4_16geometric_kernelIS9_EEvRNS_18TensorIteratorBaseEdT_ENKUlvE_clEvENKUlvE7_clEvEUlfE_EEvSC_T1_T2_EUlP24curandStatePhilox4_32_10E0_ZNS1_27distribution_nullary_kernelIS7_f6float4S9_SL_SG_EEvSC_SI_RKT3_T4_EUlifE_EEvlNS_15PhiloxCudaStateESH_SI_,"a",@progbits
	.sectionflags	@""
	.align	4
.nv.constant2._ZN2at6native63_GLOBAL__N__7310b794_30_DistributionGeometricKernel_cu_fa6e70a443distribution_elementwise_grid_stride_kernelIfLi4EZNS0_9templates4cuda21uniform_and_transformIN3c108BFloat16EfPNS_17CUDAGeneratorImplEZZZNS4_16geometric_kernelIS9_EEvRNS_18TensorIteratorBaseEdT_ENKUlvE_clEvENKUlvE7_clEvEUlfE_EEvSC_T1_T2_EUlP24curandStatePhilox4_32_10E0_ZNS1_27distribution_nullary_kernelIS7_f6float4S9_SL_SG_EEvSC_SI_RKT3_T4_EUlifE_EEvlNS_15PhiloxCudaStateESH_SI_:
        /*0000*/ 	.byte	0x00, 0x00, 0x00, 0xf0, 0xff, 0xff, 0x0f, 0x38


//--------------------- .nv.constant0._ZN2at6native63_GLOBAL__N__7310b794_30_DistributionGeometricKernel_cu_fa6e70a443distribution_elementwise_grid_stride_kernelIfLi4EZNS0_9templates4cuda21uniform_and_transformIN3c108BFloat16EfPNS_17CUDAGeneratorImplEZZZNS4_16geometric_kernelIS9_EEvRNS_18TensorIteratorBaseEdT_ENKUlvE_clEvENKUlvE7_clEvEUlfE_EEvSC_T1_T2_EUlP24curandStatePhilox4_32_10E0_ZNS1_27distribution_nullary_kernelIS7_f6float4S9_SL_SG_EEvSC_SI_RKT3_T4_EUlifE_EEvlNS_15PhiloxCudaStateESH_SI_ --------------------------
	.section	.nv.constant0._ZN2at6native63_GLOBAL__N__7310b794_30_DistributionGeometricKernel_cu_fa6e70a443distribution_elementwise_grid_stride_kernelIfLi4EZNS0_9templates4cuda21uniform_and_transformIN3c108BFloat16EfPNS_17CUDAGeneratorImplEZZZNS4_16geometric_kernelIS9_EEvRNS_18TensorIteratorBaseEdT_ENKUlvE_clEvENKUlvE7_clEvEUlfE_EEvSC_T1_T2_EUlP24curandStatePhilox4_32_10E0_ZNS1_27distribution_nullary_kernelIS7_f6float4S9_SL_SG_EEvSC_SI_RKT3_T4_EUlifE_EEvlNS_15PhiloxCudaStateESH_SI_,"a",@progbits
	.sectionflags	@""
	.align	4
.nv.constant0._ZN2at6native63_GLOBAL__N__7310b794_30_DistributionGeometricKernel_cu_fa6e70a443distribution_elementwise_grid_stride_kernelIfLi4EZNS0_9templates4cuda21uniform_and_transformIN3c108BFloat16EfPNS_17CUDAGeneratorImplEZZZNS4_16geometric_kernelIS9_EEvRNS_18TensorIteratorBaseEdT_ENKUlvE_clEvENKUlvE7_clEvEUlfE_EEvSC_T1_T2_EUlP24curandStatePhilox4_32_10E0_ZNS1_27distribution_nullary_kernelIS7_f6float4S9_SL_SG_EEvSC_SI_RKT3_T4_EUlifE_EEvlNS_15PhiloxCudaStateESH_SI_:
	.zero		416


//--------------------- .nv.constant2._ZN2at6native63_GLOBAL__N__7310b794_30_DistributionGeometricKernel_cu_fa6e70a443distribution_elementwise_grid_stride_kernelIfLi4EZNS0_9templates4cuda21uniform_and_transformIN3c108BFloat16EfPNS_17CUDAGeneratorImplEZZZNS4_16geometric_kernelIS9_EEvRNS_18TensorIteratorBaseEdT_ENKUlvE_clEvENKUlvE7_clEvEUlfE_EEvSC_T1_T2_EUlP24curandStatePhilox4_32_10E_ZNS1_27distribution_nullary_kernelIS7_f7double2S9_SL_SG_EEvSC_SI_RKT3_T4_EUlifE0_EEvlNS_15PhiloxCudaStateESH_SI_ --------------------------
	.section	.nv.constant2._ZN2at6native63_GLOBAL__N__7310b794_30_DistributionGeometricKernel_cu_fa6e70a443distribution_elementwise_grid_stride_kernelIfLi4EZNS0_9templates4cuda21uniform_and_transformIN3c108BFloat16EfPNS_17CUDAGeneratorImplEZZZNS4_16geometric_kernelIS9_EEvRNS_18TensorIteratorBaseEdT_ENKUlvE_clEvENKUlvE7_clEvEUlfE_EEvSC_T1_T2_EUlP24curandStatePhilox4_32_10E_ZNS1_27distribution_nullary_kernelIS7_f7double2S9_SL_SG_EEvSC_SI_RKT3_T4_EUlifE0_EEvlNS_15PhiloxCudaStateESH_SI_,"a",@progbits
	.sectionflags	@""
	.align	4
.nv.constant2._ZN2at6native63_GLOBAL__N__7310b794_30_DistributionGeometricKernel_cu_fa6e70a443distribution_elementwise_grid_stride_kernelIfLi4EZNS0_9templates4cuda21uniform_and_transformIN3c108BFloat16EfPNS_17CUDAGeneratorImplEZZZNS4_16geometric_kernelIS9_EEvRNS_18TensorIteratorBaseEdT_ENKUlvE_clEvENKUlvE7_clEvEUlfE_EEvSC_T1_T2_EUlP24curandStatePhilox4_32_10E_ZNS1_27distribution_nullary_kernelIS7_f7double2S9_SL_SG_EEvSC_SI_RKT3_T4_EUlifE0_EEvlNS_15PhiloxCudaStateESH_SI_:
        /*0000*/ 	.byte	0x00, 0x00, 0x00, 0xf0, 0xff, 0xff, 0x0f, 0x38


//--------------------- .nv.constant0._ZN2at6native63_GLOBAL__N__7310b794_30_DistributionGeometricKernel_cu_fa6e70a443distribution_elementwise_grid_stride_kernelIfLi4EZNS0_9templates4cuda21uniform_and_transformIN3c108BFloat16EfPNS_17CUDAGeneratorImplEZZZNS4_16geometric_kernelIS9_EEvRNS_18TensorIteratorBaseEdT_ENKUlvE_clEvENKUlvE7_clEvEUlfE_EEvSC_T1_T2_EUlP24curandStatePhilox4_32_10E_ZNS1_27distribution_nullary_kernelIS7_f7double2S9_SL_SG_EEvSC_SI_RKT3_T4_EUlifE0_EEvlNS_15PhiloxCudaStateESH_SI_ --------------------------
	.section	.nv.constant0._ZN2at6native63_GLOBAL__N__7310b794_30_DistributionGeometricKernel_cu_fa6e70a443distribution_elementwise_grid_stride_kernelIfLi4EZNS0_9templates4cuda21uniform_and_transformIN3c108BFloat16EfPNS_17CUDAGeneratorImplEZZZNS4_16geometric_kernelIS9_EEvRNS_18TensorIteratorBaseEdT_ENKUlvE_clEvENKUlvE7_clEvEUlfE_EEvSC_T1_T2_EUlP24curandStatePhilox4_32_10E_ZNS1_27distribution_nullary_kernelIS7_f7double2S9_SL_SG_EEvSC_SI_RKT3_T4_EUlifE0_EEvlNS_15PhiloxCudaStateESH_SI_,"a",@progbits
	.sectionflags	@""
	.align	4
.nv.constant0._ZN2at6native63_GLOBAL__N__7310b794_30_DistributionGeometricKernel_cu_fa6e70a443distribution_elementwise_grid_stride_kernelIfLi4EZNS0_9templates4cuda21uniform_and_transformIN3c108BFloat16EfPNS_17CUDAGeneratorImplEZZZNS4_16geometric_kernelIS9_EEvRNS_18TensorIteratorBaseEdT_ENKUlvE_clEvENKUlvE7_clEvEUlfE_EEvSC_T1_T2_EUlP24curandStatePhilox4_32_10E_ZNS1_27distribution_nullary_kernelIS7_f7double2S9_SL_SG_EEvSC_SI_RKT3_T4_EUlifE0_EEvlNS_15PhiloxCudaStateESH_SI_:
	.zero		816


//--------------------- .nv.constant2._ZN2at6native63_GLOBAL__N__7310b794_30_DistributionGeometricKernel_cu_fa6e70a443distribution_elementwise_grid_stride_kernelIfLi4EZNS0_9templates4cuda21uniform_and_transformIN3c108BFloat16EfPNS_17CUDAGeneratorImplEZZZNS4_16geometric_kernelIS9_EEvRNS_18TensorIteratorBaseEdT_ENKUlvE_clEvENKUlvE7_clEvEUlfE_EEvSC_T1_T2_EUlP24curandStatePhilox4_32_10E_ZNS1_27distribution_nullary_kernelIS7_f7double2S9_SL_SG_EEvSC_SI_RKT3_T4_EUlifE_EEvlNS_15PhiloxCudaStateESH_SI_ --------------------------
	.section	.nv.constant2._ZN2at6native63_GLOBAL__N__7310b794_30_DistributionGeometricKernel_cu_fa6e70a443distribution_elementwise_grid_stride_kernelIfLi4EZNS0_9templates4cuda21uniform_and_transformIN3c108BFloat16EfPNS_17CUDAGeneratorImplEZZZNS4_16geometric_kernelIS9_EEvRNS_18TensorIteratorBaseEdT_ENKUlvE_clEvENKUlvE7_clEvEUlfE_EEvSC_T1_T2_EUlP24curandStatePhilox4_32_10E_ZNS1_27distribution_nullary_kernelIS7_f7double2S9_SL_SG_EEvSC_SI_RKT3_T4_EUlifE_EEvlNS_15PhiloxCudaStateESH_SI_,"a",@progbits
	.sectionflags	@""
	.align	4
.nv.constant2._ZN2at6native63_GLOBAL__N__7310b794_30_DistributionGeometricKernel_cu_fa6e70a443distribution_elementwise_grid_stride_kernelIfLi4EZNS0_9templates4cuda21uniform_and_transformIN3c108BFloat16EfPNS_17CUDAGeneratorImplEZZZNS4_16geometric_kernelIS9_EEvRNS_18TensorIteratorBaseEdT_ENKUlvE_clEvENKUlvE7_clEvEUlfE_EEvSC_T1_T2_EUlP24curandStatePhilox4_32_10E_ZNS1_27distribution_nullary_kernelIS7_f7double2S9_SL_SG_EEvSC_SI_RKT3_T4_EUlifE_EEvlNS_15PhiloxCudaStateESH_SI_:
        /*0000*/ 	.byte	0x00, 0x00, 0x00, 0xf0, 0xff, 0xff, 0x0f, 0x38


//--------------------- .nv.constant0._ZN2at6native63_GLOBAL__N__7310b794_30_DistributionGeometricKernel_cu_fa6e70a443distribution_elementwise_grid_stride_kernelIfLi4EZNS0_9templates4cuda21uniform_and_transformIN3c108BFloat16EfPNS_17CUDAGeneratorImplEZZZNS4_16geometric_kernelIS9_EEvRNS_18TensorIteratorBaseEdT_ENKUlvE_clEvENKUlvE7_clEvEUlfE_EEvSC_T1_T2_EUlP24curandStatePhilox4_32_10E_ZNS1_27distribution_nullary_kernelIS7_f7double2S9_SL_SG_EEvSC_SI_RKT3_T4_EUlifE_EEvlNS_15PhiloxCudaStateESH_SI_ --------------------------
	.section	.nv.constant0._ZN2at6native63_GLOBAL__N__7310b794_30_DistributionGeometricKernel_cu_fa6e70a443distribution_elementwise_grid_stride_kernelIfLi4EZNS0_9templates4cuda21uniform_and_transformIN3c108BFloat16EfPNS_17CUDAGeneratorImplEZZZNS4_16geometric_kernelIS9_EEvRNS_18TensorIteratorBaseEdT_ENKUlvE_clEvENKUlvE7_clEvEUlfE_EEvSC_T1_T2_EUlP24curandStatePhilox4_32_10E_ZNS1_27distribution_nullary_kernelIS7_f7double2S9_SL_SG_EEvSC_SI_RKT3_T4_EUlifE_EEvlNS_15PhiloxCudaStateESH_SI_,"a",@progbits
	.sectionflags	@""
	.align	4
.nv.constant0._ZN2at6native63_GLOBAL__N__7310b794_30_DistributionGeometricKernel_cu_fa6e70a443distribution_elementwise_grid_stride_kernelIfLi4EZNS0_9templates4cuda21uniform_and_transformIN3c108BFloat16EfPNS_17CUDAGeneratorImplEZZZNS4_16geometric_kernelIS9_EEvRNS_18TensorIteratorBaseEdT_ENKUlvE_clEvENKUlvE7_clEvEUlfE_EEvSC_T1_T2_EUlP24curandStatePhilox4_32_10E_ZNS1_27distribution_nullary_kernelIS7_f7double2S9_SL_SG_EEvSC_SI_RKT3_T4_EUlifE_EEvlNS_15PhiloxCudaStateESH_SI_:
	.zero		416


//--------------------- .nv.constant2._ZN2at6native63_GLOBAL__N__7310b794_30_DistributionGeometricKernel_cu_fa6e70a443distribution_elementwise_grid_stride_kernelIfLi4EZNS0_9templates4cuda21uniform_and_transformIN3c104HalfEfPNS_17CUDAGeneratorImplEZZZNS4_16geometric_kernelIS9_EEvRNS_18TensorIteratorBaseEdT_ENKUlvE_clEvENKUlvE6_clEvEUlfE_EEvSC_T1_T2_EUlP24curandStatePhilox4_32_10E0_ZNS1_27distribution_nullary_kernelIS7_f6float4S9_SL_SG_EEvSC_SI_RKT3_T4_EUlifE0_EEvlNS_15PhiloxCudaStateESH_SI_ --------------------------
	.section	.nv.constant2._ZN2at6native63_GLOBAL__N__7310b794_30_DistributionGeometricKernel_cu_fa6e70a443distribution_elementwise_grid_stride_kernelIfLi4EZNS0_9templates4cuda21uniform_and_transformIN3c104HalfEfPNS_17CUDAGeneratorImplEZZZNS4_16geometric_kernelIS9_EEvRNS_18TensorIteratorBaseEdT_ENKUlvE_clEvENKUlvE6_clEvEUlfE_EEvSC_T1_T2_EUlP24curandStatePhilox4_32_10E0_ZNS1_27distribution_nullary_kernelIS7_f6float4S9_SL_SG_EEvSC_SI_RKT3_T4_EUlifE0_EEvlNS_15PhiloxCudaStateESH_SI_,"a",@progbits
	.sectionflags	@""
	.align	4
.nv.constant2._ZN2at6native63_GLOBAL__N__7310b794_30_DistributionGeometricKernel_cu_fa6e70a443distribution_elementwise_grid_stride_kernelIfLi4EZNS0_9templates4cuda21uniform_and_transformIN3c104HalfEfPNS_17CUDAGeneratorImplEZZZNS4_16geometric_kernelIS9_EEvRNS_18TensorIteratorBaseEdT_ENKUlvE_clEvENKUlvE6_clEvEUlfE_EEvSC_T1_T2_EUlP24curandStatePhilox4_32_10E0_ZNS1_27distribution_nullary_kernelIS7_f6float4S9_SL_SG_EEvSC_SI_RKT3_T4_EUlifE0_EEvlNS_15PhiloxCudaStateESH_SI_:
        /*0000*/ 	.byte	0x00, 0x00, 0x00, 0xf0, 0xff, 0xff, 0x0f, 0x38


//--------------------- .nv.constant0._ZN2at6native63_GLOBAL__N__7310b794_30_DistributionGeometricKernel_cu_fa6e70a443distribution_elementwise_grid_stride_kernelIfLi4EZNS0_9templates4cuda21uniform_and_transformIN3c104HalfEfPNS_17CUDAGeneratorImplEZZZNS4_16geometric_kernelIS9_EEvRNS_18TensorIteratorBaseEdT_ENKUlvE_clEvENKUlvE6_clEvEUlfE_EEvSC_T1_T2_EUlP24curandStatePhilox4_32_10E0_ZNS1_27distribution_nullary_kernelIS7_f6float4S9_SL_SG_EEvSC_SI_RKT3_T4_EUlifE0_EEvlNS_15PhiloxCudaStateESH_SI_ --------------------------
	.section	.nv.constant0._ZN2at6native63_GLOBAL__N__7310b794_30_DistributionGeometricKernel_cu_fa6e70a443distribution_elementwise_grid_stride_kernelIfLi4EZNS0_9templates4cuda21uniform_and_transformIN3c104HalfEfPNS_17CUDAGeneratorImplEZZZNS4_16geometric_kernelIS9_EEvRNS_18TensorIteratorBaseEdT_ENKUlvE_clEvENKUlvE6_clEvEUlfE_EEvSC_T1_T2_EUlP24curandStatePhilox4_32_10E0_ZNS1_27distribution_nullary_kernelIS7_f6float4S9_SL_SG_EEvSC_SI_RKT3_T4_EUlifE0_EEvlNS_15PhiloxCudaStateESH_SI_,"a",@progbits
	.sectionflags	@""
	.align	4
.nv.constant0._ZN2at6native63_GLOBAL__N__7310b794_30_DistributionGeometricKernel_cu_fa6e70a443distribution_elementwise_grid_stride_kernelIfLi4EZNS0_9templates4cuda21uniform_and_transformIN3c104HalfEfPNS_17CUDAGeneratorImplEZZZNS4_16geometric_kernelIS9_EEvRNS_18TensorIteratorBaseEdT_ENKUlvE_clEvENKUlvE6_clEvEUlfE_EEvSC_T1_T2_EUlP24curandStatePhilox4_32_10E0_ZNS1_27distribution_nullary_kernelIS7_f6float4S9_SL_SG_EEvSC_SI_RKT3_T4_EUlifE0_EEvlNS_15PhiloxCudaStateESH_SI_:
	.zero		816


//--------------------- .nv.constant2._ZN2at6native63_GLOBAL__N__7310b794_30_DistributionGeometricKernel_cu_fa6e70a443distribution_elementwise_grid_stride_kernelIfLi4EZNS0_9templates4cuda21uniform_and_transformIN3c104HalfEfPNS_17CUDAGeneratorImplEZZZNS4_16geometric_kernelIS9_EEvRNS_18TensorIteratorBaseEdT_ENKUlvE_clEvENKUlvE6_clEvEUlfE_EEvSC_T1_T2_EUlP24curandStatePhilox4_32_10E0_ZNS1_27distribution_nullary_kernelIS7_f6float4S9_SL_SG_EEvSC_SI_RKT3_T4_EUlifE_EEvlNS_15PhiloxCudaStateESH_SI_ --------------------------
	.section	.nv.constant2._ZN2at6native63_GLOBAL__N__7310b794_30_DistributionGeometricKernel_cu_fa6e70a443distribution_elementwise_grid_stride_kernelIfLi4EZNS0_9templates4cuda21uniform_and_transformIN3c104HalfEfPNS_17CUDAGeneratorImplEZZZNS4_16geometric_kernelIS9_EEvRNS_18TensorIteratorBaseEdT_ENKUlvE_clEvENKUlvE6_clEvEUlfE_EEvSC_T1_T2_EUlP24curandStatePhilox4_32_10E0_ZNS1_27distribution_nullary_kernelIS7_f6float4S9_SL_SG_EEvSC_SI_RKT3_T4_EUlifE_EEvlNS_15PhiloxCudaStateESH_SI_,"a",@progbits
	.sectionflags	@""
	.align	4
.nv.constant2._ZN2at6native63_GLOBAL__N__7310b794_30_DistributionGeometricKernel_cu_fa6e70a443distribution_elementwise_grid_stride_kernelIfLi4EZNS0_9templates4cuda21uniform_and_transformIN3c104HalfEfPNS_17CUDAGeneratorImplEZZZNS4_16geometric_kernelIS9_EEvRNS_18TensorIteratorBaseEdT_ENKUlvE_clEvENKUlvE6_clEvEUlfE_EEvSC_T1_T2_EUlP24curandStatePhilox4_32_10E0_ZNS1_27distribution_nullary_kernelIS7_f6float4S9_SL_SG_EEvSC_SI_RKT3_T4_EUlifE_EEvlNS_15PhiloxCudaStateESH_SI_:
        /*0000*/ 	.byte	0x00, 0x00, 0x00, 0xf0, 0xff, 0xff, 0x0f, 0x38


//--------------------- .nv.constant0._ZN2at6native63_GLOBAL__N__7310b794_30_DistributionGeometricKernel_cu_fa6e70a443distribution_elementwise_grid_stride_kernelIfLi4EZNS0_9templates4cuda21uniform_and_transformIN3c104HalfEfPNS_17CUDAGeneratorImplEZZZNS4_16geometric_kernelIS9_EEvRNS_18TensorIteratorBaseEdT_ENKUlvE_clEvENKUlvE6_clEvEUlfE_EEvSC_T1_T2_EUlP24curandStatePhilox4_32_10E0_ZNS1_27distribution_nullary_kernelIS7_f6float4S9_SL_SG_EEvSC_SI_RKT3_T4_EUlifE_EEvlNS_15PhiloxCudaStateESH_SI_ --------------------------
	.section	.nv.constant0._ZN2at6native63_GLOBAL__N__7310b794_30_DistributionGeometricKernel_cu_fa6e70a443distribution_elementwise_grid_stride_kernelIfLi4EZNS0_9templates4cuda21uniform_and_transformIN3c104HalfEfPNS_17CUDAGeneratorImplEZZZNS4_16geometric_kernelIS9_EEvRNS_18TensorIteratorBaseEdT_ENKUlvE_clEvENKUlvE6_clEvEUlfE_EEvSC_T1_T2_EUlP24curandStatePhilox4_32_10E0_ZNS1_27distribution_nullary_kernelIS7_f6float4S9_SL_SG_EEvSC_SI_RKT3_T4_EUlifE_EEvlNS_15PhiloxCudaStateESH_SI_,"a",@progbits
	.sectionflags	@""
	.align	4
.nv.constant0._ZN2at6native63_GLOBAL__N__7310b794_30_DistributionGeometricKernel_cu_fa6e70a443distribution_elementwise_grid_stride_kernelIfLi4EZNS0_9templates4cuda21uniform_and_transformIN3c104HalfEfPNS_17CUDAGeneratorImplEZZZNS4_16geometric_kernelIS9_EEvRNS_18TensorIteratorBaseEdT_ENKUlvE_clEvENKUlvE6_clEvEUlfE_EEvSC_T1_T2_EUlP24curandStatePhilox4_32_10E0_ZNS1_27distribution_nullary_kernelIS7_f6float4S9_SL_SG_EEvSC_SI_RKT3_T4_EUlifE_EEvlNS_15PhiloxCudaStateESH_SI_:
	.zero		416


//--------------------- .nv.constant2._ZN2at6native63_GLOBAL__N__7310b794_30_DistributionGeometricKernel_cu_fa6e70a443distribution_elementwise_grid_stride_kernelIfLi4EZNS0_9templates4cuda21uniform_and_transformIN3c104HalfEfPNS_17CUDAGeneratorImplEZZZNS4_16geometric_kernelIS9_EEvRNS_18TensorIteratorBaseEdT_ENKUlvE_clEvENKUlvE6_clEvEUlfE_EEvSC_T1_T2_EUlP24curandStatePhilox4_32_10E_ZNS1_27distribution_nullary_kernelIS7_f7double2S9_SL_SG_EEvSC_SI_RKT3_T4_EUlifE0_EEvlNS_15PhiloxCudaStateESH_SI_ --------------------------
	.section	.nv.constant2._ZN2at6native63_GLOBAL__N__7310b794_30_DistributionGeometricKernel_cu_fa6e70a443distribution_elementwise_grid_stride_kernelIfLi4EZNS0_9templates4cuda21uniform_and_transformIN3c104HalfEfPNS_17CUDAGeneratorImplEZZZNS4_16geometric_kernelIS9_EEvRNS_18TensorIteratorBaseEdT_ENKUlvE_clEvENKUlvE6_clEvEUlfE_EEvSC_T1_T2_EUlP24curandStatePhilox4_32_10E_ZNS1_27distribution_nullary_kernelIS7_f7double2S9_SL_SG_EEvSC_SI_RKT3_T4_EUlifE0_EEvlNS_15PhiloxCudaStateESH_SI_,"a",@progbits
	.sectionflags	@""
	.align	4
.nv.constant2._ZN2at6native63_GLOBAL__N__7310b794_30_DistributionGeometricKernel_cu_fa6e70a443distribution_elementwise_grid_stride_kernelIfLi4EZNS0_9templates4cuda21uniform_and_transformIN3c104HalfEfPNS_17CUDAGeneratorImplEZZZNS4_16geometric_kernelIS9_EEvRNS_18TensorIteratorBaseEdT_ENKUlvE_clEvENKUlvE6_clEvEUlfE_EEvSC_T1_T2_EUlP24curandStatePhilox4_32_10E_ZNS1_27distribution_nullary_kernelIS7_f7double2S9_SL_SG_EEvSC_SI_RKT3_T4_EUlifE0_EEvlNS_15PhiloxCudaStateESH_SI_:
        /*0000*/ 	.byte	0x00, 0x00, 0x00, 0xf0, 0xff, 0xff, 0x0f, 0x38


//--------------------- .nv.constant0._ZN2at6native63_GLOBAL__N__7310b794_30_DistributionGeometricKernel_cu_fa6e70a443distribution_elementwise_grid_stride_kernelIfLi4EZNS0_9templates4cuda21uniform_and_transformIN3c104HalfEfPNS_17CUDAGeneratorImplEZZZNS4_16geometric_kernelIS9_EEvRNS_18TensorIteratorBaseEdT_ENKUlvE_clEvENKUlvE6_clEvEUlfE_EEvSC_T1_T2_EUlP24curandStatePhilox4_32_10E_ZNS1_27distribution_nullary_kernelIS7_f7double2S9_SL_SG_EEvSC_SI_RKT3_T4_EUlifE0_EEvlNS_15PhiloxCudaStateESH_SI_ --------------------------
	.section	.nv.constant0._ZN2at6native63_GLOBAL__N__7310b794_30_DistributionGeometricKernel_cu_fa6e70a443distribution_elementwise_grid_stride_kernelIfLi4EZNS0_9templates4cuda21uniform_and_transformIN3c104HalfEfPNS_17CUDAGeneratorImplEZZZNS4_16geometric_kernelIS9_EEvRNS_18TensorIteratorBaseEdT_ENKUlvE_clEvENKUlvE6_clEvEUlfE_EEvSC_T1_T2_EUlP24curandStatePhilox4_32_10E_ZNS1_27distribution_nullary_kernelIS7_f7double2S9_SL_SG_EEvSC_SI_RKT3_T4_EUlifE0_EEvlNS_15PhiloxCudaStateESH_SI_,"a",@progbits
	.sectionflags	@""
	.align	4
.nv.constant0._ZN2at6native63_GLOBAL__N__7310b794_30_DistributionGeometricKernel_cu_fa6e70a443distribution_elementwise_grid_stride_kernelIfLi4EZNS0_9templates4cuda21uniform_and_transformIN3c104HalfEfPNS_17CUDAGeneratorImplEZZZNS4_16geometric_kernelIS9_EEvRNS_18TensorIteratorBaseEdT_ENKUlvE_clEvENKUlvE6_clEvEUlfE_EEvSC_T1_T2_EUlP24curandStatePhilox4_32_10E_ZNS1_27distribution_nullary_kernelIS7_f7double2S9_SL_SG_EEvSC_SI_RKT3_T4_EUlifE0_EEvlNS_15PhiloxCudaStateESH_SI_:
	.zero		816


//--------------------- .nv.constant2._ZN2at6native63_GLOBAL__N__7310b794_30_DistributionGeometricKernel_cu_fa6e70a443distribution_elementwise_grid_stride_kernelIfLi4EZNS0_9templates4cuda21uniform_and_transformIN3c104HalfEfPNS_17CUDAGeneratorImplEZZZNS4_16geometric_kernelIS9_EEvRNS_18TensorIteratorBaseEdT_ENKUlvE_clEvENKUlvE6_clEvEUlfE_EEvSC_T1_T2_EUlP24curandStatePhilox4_32_10E_ZNS1_27distribution_nullary_kernelIS7_f7double2S9_SL_SG_EEvSC_SI_RKT3_T4_EUlifE_EEvlNS_15PhiloxCudaStateESH_SI_ --------------------------
	.section	.nv.constant2._ZN2at6native63_GLOBAL__N__7310b794_30_DistributionGeometricKernel_cu_fa6e70a443distribution_elementwise_grid_stride_kernelIfLi4EZNS0_9templates4cuda21uniform_and_transformIN3c104HalfEfPNS_17CUDAGeneratorImplEZZZNS4_16geometric_kernelIS9_EEvRNS_18TensorIteratorBaseEdT_ENKUlvE_clEvENKUlvE6_clEvEUlfE_EEvSC_T1_T2_EUlP24curandStatePhilox4_32_10E_ZNS1_27distribution_nullary_kernelIS7_f7double2S9_SL_SG_EEvSC_SI_RKT3_T4_EUlifE_EEvlNS_15PhiloxCudaStateESH_SI_,"a",@progbits
	.sectionflags	@""
	.align	4
.nv.constant2._ZN2at6native63_GLOBAL__N__7310b794_30_DistributionGeometricKernel_cu_fa6e70a443distribution_elementwise_grid_stride_kernelIfLi4EZNS0_9templates4cuda21uniform_and_transformIN3c104HalfEfPNS_17CUDAGeneratorImplEZZZNS4_16geometric_kernelIS9_EEvRNS_18TensorIteratorBaseEdT_ENKUlvE_clEvENKUlvE6_clEvEUlfE_EEvSC_T1_T2_EUlP24curandStatePhilox4_32_10E_ZNS1_27distribution_nullary_kernelIS7_f7double2S9_SL_SG_EEvSC_SI_RKT3_T4_EUlifE_EEvlNS_15PhiloxCudaStateESH_SI_:
        /*0000*/ 	.byte	0x00, 0x00, 0x00, 0xf0, 0xff, 0xff, 0x0f, 0x38


//--------------------- .nv.constant0._ZN2at6native63_GLOBAL__N__7310b794_30_DistributionGeometricKernel_cu_fa6e70a443distribution_elementwise_grid_stride_kernelIfLi4EZNS0_9templates4cuda21uniform_and_transformIN3c104HalfEfPNS_17CUDAGeneratorImplEZZZNS4_16geometric_kernelIS9_EEvRNS_18TensorIteratorBaseEdT_ENKUlvE_clEvENKUlvE6_clEvEUlfE_EEvSC_T1_T2_EUlP24curandStatePhilox4_32_10E_ZNS1_27distribution_nullary_kernelIS7_f7double2S9_SL_SG_EEvSC_SI_RKT3_T4_EUlifE_EEvlNS_15PhiloxCudaStateESH_SI_ --------------------------
	.section	.nv.constant0._ZN2at6native63_GLOBAL__N__7310b794_30_DistributionGeometricKernel_cu_fa6e70a443distribution_elementwise_grid_stride_kernelIfLi4EZNS0_9templates4cuda21uniform_and_transformIN3c104HalfEfPNS_17CUDAGeneratorImplEZZZNS4_16geometric_kernelIS9_EEvRNS_18TensorIteratorBaseEdT_ENKUlvE_clEvENKUlvE6_clEvEUlfE_EEvSC_T1_T2_EUlP24curandStatePhilox4_32_10E_ZNS1_27distribution_nullary_kernelIS7_f7double2S9_SL_SG_EEvSC_SI_RKT3_T4_EUlifE_EEvlNS_15PhiloxCudaStateESH_SI_,"a",@progbits
	.sectionflags	@""
	.align	4
.nv.constant0._ZN2at6native63_GLOBAL__N__7310b794_30_DistributionGeometricKernel_cu_fa6e70a443distribution_elementwise_grid_stride_kernelIfLi4EZNS0_9templates4cuda21uniform_and_transformIN3c104HalfEfPNS_17CUDAGeneratorImplEZZZNS4_16geometric_kernelIS9_EEvRNS_18TensorIteratorBaseEdT_ENKUlvE_clEvENKUlvE6_clEvEUlfE_EEvSC_T1_T2_EUlP24curandStatePhilox4_32_10E_ZNS1_27distribution_nullary_kernelIS7_f7double2S9_SL_SG_EEvSC_SI_RKT3_T4_EUlifE_EEvlNS_15PhiloxCudaStateESH_SI_:
	.zero		416


//--------------------- .nv.constant2._ZN2at6native63_GLOBAL__N__7310b794_30_DistributionGeometricKernel_cu_fa6e70a443distribution_elementwise_grid_stride_kernelIfLi4EZNS0_9templates4cuda21uniform_and_transformIffPNS_17CUDAGeneratorImplEZZZNS4_16geometric_kernelIS7_EEvRNS_18TensorIteratorBaseEdT_ENKUlvE_clEvENKUlvE5_clEvEUlfE_EEvSA_T1_T2_EUlP24curandStatePhilox4_32_10E0_ZNS1_27distribution_nullary_kernelIff6float4S7_SJ_SE_EEvSA_SG_RKT3_T4_EUlifE0_EEvlNS_15PhiloxCudaStateESF_SG_ --------------------------
	.section	.nv.constant2._ZN2at6native63_GLOBAL__N__7310b794_30_DistributionGeometricKernel_cu_fa6e70a443distribution_elementwise_grid_stride_kernelIfLi4EZNS0_9templates4cuda21uniform_and_transformIffPNS_17CUDAGeneratorImplEZZZNS4_16geometric_kernelIS7_EEvRNS_18TensorIteratorBaseEdT_ENKUlvE_clEvENKUlvE5_clEvEUlfE_EEvSA_T1_T2_EUlP24curandStatePhilox4_32_10E0_ZNS1_27distribution_nullary_kernelIff6float4S7_SJ_SE_EEvSA_SG_RKT3_T4_EUlifE0_EEvlNS_15PhiloxCudaStateESF_SG_,"a",@progbits
	.sectionflags	@""
	.align	4
.nv.constant2._ZN2at6native63_GLOBAL__N__7310b794_30_DistributionGeometricKernel_cu_fa6e70a443distribution_elementwise_grid_stride_kernelIfLi4EZNS0_9templates4cuda21uniform_and_transformIffPNS_17CUDAGeneratorImplEZZZNS4_16geometric_kernelIS7_EEvRNS_18TensorIteratorBaseEdT_ENKUlvE_clEvENKUlvE5_clEvEUlfE_EEvSA_T1_T2_EUlP24curandStatePhilox4_32_10E0_ZNS1_27distribution_nullary_kernelIff6float4S7_SJ_SE_EEvSA_SG_RKT3_T4_EUlifE0_EEvlNS_15PhiloxCudaStateESF_SG_:
        /*0000*/ 	.byte	0x00, 0x00, 0x00, 0xf0, 0xff, 0xff, 0x0f, 0x38


//--------------------- .nv.constant0._ZN2at6native63_GLOBAL__N__7310b794_30_DistributionGeometricKernel_cu_fa6e70a443distribution_elementwise_grid_stride_kernelIfLi4EZNS0_9templates4cuda21uniform_and_transformIffPNS_17CUDAGeneratorImplEZZZNS4_16geometric_kernelIS7_EEvRNS_18TensorIteratorBaseEdT_ENKUlvE_clEvENKUlvE5_clEvEUlfE_EEvSA_T1_T2_EUlP24curandStatePhilox4_32_10E0_ZNS1_27distribution_nullary_kernelIff6float4S7_SJ_SE_EEvSA_SG_RKT3_T4_EUlifE0_EEvlNS_15PhiloxCudaStateESF_SG_ --------------------------
	.section	.nv.constant0._ZN2at6native63_GLOBAL__N__7310b794_30_DistributionGeometricKernel_cu_fa6e70a443distribution_elementwise_grid_stride_kernelIfLi4EZNS0_9templates4cuda21uniform_and_transformIffPNS_17CUDAGeneratorImplEZZZNS4_16geometric_kernelIS7_EEvRNS_18TensorIteratorBaseEdT_ENKUlvE_clEvENKUlvE5_clEvEUlfE_EEvSA_T1_T2_EUlP24curandStatePhilox4_32_10E0_ZNS1_27distribution_nullary_kernelIff6float4S7_SJ_SE_EEvSA_SG_RKT3_T4_EUlifE0_EEvlNS_15PhiloxCudaStateESF_SG_,"a",@progbits
	.sectionflags	@""
	.align	4
.nv.constant0._ZN2at6native63_GLOBAL__N__7310b794_30_DistributionGeometricKernel_cu_fa6e70a443distribution_elementwise_grid_stride_kernelIfLi4EZNS0_9templates4cuda21uniform_and_transformIffPNS_17CUDAGeneratorImplEZZZNS4_16geometric_kernelIS7_EEvRNS_18TensorIteratorBaseEdT_ENKUlvE_clEvENKUlvE5_clEvEUlfE_EEvSA_T1_T2_EUlP24curandStatePhilox4_32_10E0_ZNS1_27distribution_nullary_kernelIff6float4S7_SJ_SE_EEvSA_SG_RKT3_T4_EUlifE0_EEvlNS_15PhiloxCudaStateESF_SG_:
	.zero		816


//--------------------- .nv.constant2._ZN2at6native63_GLOBAL__N__7310b794_30_DistributionGeometricKernel_cu_fa6e70a443distribution_elementwise_grid_stride_kernelIfLi4EZNS0_9templates4cuda21uniform_and_transformIffPNS_17CUDAGeneratorImplEZZZNS4_16geometric_kernelIS7_EEvRNS_18TensorIteratorBaseEdT_ENKUlvE_clEvENKUlvE5_clEvEUlfE_EEvSA_T1_T2_EUlP24curandStatePhilox4_32_10E0_ZNS1_27distribution_nullary_kernelIff6float4S7_SJ_SE_EEvSA_SG_RKT3_T4_EUlifE_EEvlNS_15PhiloxCudaStateESF_SG_ --------------------------
	.section	.nv.constant2._ZN2at6native63_GLOBAL__N__7310b794_30_DistributionGeometricKernel_cu_fa6e70a443distribution_elementwise_grid_stride_kernelIfLi4EZNS0_9templates4cuda21uniform_and_transformIffPNS_17CUDAGeneratorImplEZZZNS4_16geometric_kernelIS7_EEvRNS_18TensorIteratorBaseEdT_ENKUlvE_clEvENKUlvE5_clEvEUlfE_EEvSA_T1_T2_EUlP24curandStatePhilox4_32_10E0_ZNS1_27distribution_nullary_kernelIff6float4S7_SJ_SE_EEvSA_SG_RKT3_T4_EUlifE_EEvlNS_15PhiloxCudaStateESF_SG_,"a",@progbits
	.sectionflags	@""
	.align	4
.nv.constant2._ZN2at6native63_GLOBAL__N__7310b794_30_DistributionGeometricKernel_cu_fa6e70a443distribution_elementwise_grid_stride_kernelIfLi4EZNS0_9templates4cuda21uniform_and_transformIffPNS_17CUDAGeneratorImplEZZZNS4_16geometric_kernelIS7_EEvRNS_18TensorIteratorBaseEdT_ENKUlvE_clEvENKUlvE5_clEvEUlfE_EEvSA_T1_T2_EUlP24curandStatePhilox4_32_10E0_ZNS1_27distribution_nullary_kernelIff6float4S7_SJ_SE_EEvSA_SG_RKT3_T4_EUlifE_EEvlNS_15PhiloxCudaStateESF_SG_:
        /*0000*/ 	.byte	0x00, 0x00, 0x00, 0xf0, 0xff, 0xff, 0x0f, 0x38


//--------------------- .nv.constant0._ZN2at6native63_GLOBAL__N__7310b794_30_DistributionGeometricKernel_cu_fa6e70a443distribution_elementwise_grid_stride_kernelIfLi4EZNS0_9templates4cuda21uniform_and_transformIffPNS_17CUDAGeneratorImplEZZZNS4_16geometric_kernelIS7_EEvRNS_18TensorIteratorBaseEdT_ENKUlvE_clEvENKUlvE5_clEvEUlfE_EEvSA_T1_T2_EUlP24curandStatePhilox4_32_10E0_ZNS1_27distribution_nullary_kernelIff6float4S7_SJ_SE_EEvSA_SG_RKT3_T4_EUlifE_EEvlNS_15PhiloxCudaStateESF_SG_ --------------------------
	.section	.nv.constant0._ZN2at6native63_GLOBAL__N__7310b794_30_DistributionGeometricKernel_cu_fa6e70a443distribution_elementwise_grid_stride_kernelIfLi4EZNS0_9templates4cuda21uniform_and_transformIffPNS_17CUDAGeneratorImplEZZZNS4_16geometric_kernelIS7_EEvRNS_18TensorIteratorBaseEdT_ENKUlvE_clEvENKUlvE5_clEvEUlfE_EEvSA_T1_T2_EUlP24curandStatePhilox4_32_10E0_ZNS1_27distribution_nullary_kernelIff6float4S7_SJ_SE_EEvSA_SG_RKT3_T4_EUlifE_EEvlNS_15PhiloxCudaStateESF_SG_,"a",@progbits
	.sectionflags	@""
	.align	4
.nv.constant0._ZN2at6native63_GLOBAL__N__7310b794_30_DistributionGeometricKernel_cu_fa6e70a443distribution_elementwise_grid_stride_kernelIfLi4EZNS0_9templates4cuda21uniform_and_transformIffPNS_17CUDAGeneratorImplEZZZNS4_16geometric_kernelIS7_EEvRNS_18TensorIteratorBaseEdT_ENKUlvE_clEvENKUlvE5_clEvEUlfE_EEvSA_T1_T2_EUlP24curandStatePhilox4_32_10E0_ZNS1_27distribution_nullary_kernelIff6float4S7_SJ_SE_EEvSA_SG_RKT3_T4_EUlifE_EEvlNS_15PhiloxCudaStateESF_SG_:
	.zero		416


//--------------------- .nv.constant2._ZN2at6native63_GLOBAL__N__7310b794_30_DistributionGeometricKernel_cu_fa6e70a443distribution_elementwise_grid_stride_kernelIfLi4EZNS0_9templates4cuda21uniform_and_transformIffPNS_17CUDAGeneratorImplEZZZNS4_16geometric_kernelIS7_EEvRNS_18TensorIteratorBaseEdT_ENKUlvE_clEvENKUlvE5_clEvEUlfE_EEvSA_T1_T2_EUlP24curandStatePhilox4_32_10E_ZNS1_27distribution_nullary_kernelIff7double2S7_SJ_SE_EEvSA_SG_RKT3_T4_EUlifE0_EEvlNS_15PhiloxCudaStateESF_SG_ --------------------------
	.section	.nv.constant2._ZN2at6native63_GLOBAL__N__7310b794_30_DistributionGeometricKernel_cu_fa6e70a443distribution_elementwise_grid_stride_kernelIfLi4EZNS0_9templates4cuda21uniform_and_transformIffPNS_17CUDAGeneratorImplEZZZNS4_16geometric_kernelIS7_EEvRNS_18TensorIteratorBaseEdT_ENKUlvE_clEvENKUlvE5_clEvEUlfE_EEvSA_T1_T2_EUlP24curandStatePhilox4_32_10E_ZNS1_27distribution_nullary_kernelIff7double2S7_SJ_SE_EEvSA_SG_RKT3_T4_EUlifE0_EEvlNS_15PhiloxCudaStateESF_SG_,"a",@progbits
	.sectionflags	@""
	.align	4
.nv.constant2._ZN2at6native63_GLOBAL__N__7310b794_30_DistributionGeometricKernel_cu_fa6e70a443distribution_elementwise_grid_stride_kernelIfLi4EZNS0_9templates4cuda21uniform_and_transformIffPNS_17CUDAGeneratorImplEZZZNS4_16geometric_kernelIS7_EEvRNS_18TensorIteratorBaseEdT_ENKUlvE_clEvENKUlvE5_clEvEUlfE_EEvSA_T1_T2_EUlP24curandStatePhilox4_32_10E_ZNS1_27distribution_nullary_kernelIff7double2S7_SJ_SE_EEvSA_SG_RKT3_T4_EUlifE0_EEvlNS_15PhiloxCudaStateESF_SG_:
        /*0000*/ 	.byte	0x00, 0x00, 0x00, 0xf0, 0xff, 0xff, 0x0f, 0x38


//--------------------- .nv.constant0._ZN2at6native63_GLOBAL__N__7310b794_30_DistributionGeometricKernel_cu_fa6e70a443distribution_elementwise_grid_stride_kernelIfLi4EZNS0_9templates4cuda21uniform_and_transformIffPNS_17CUDAGeneratorImplEZZZNS4_16geometric_kernelIS7_EEvRNS_18TensorIteratorBaseEdT_ENKUlvE_clEvENKUlvE5_clEvEUlfE_EEvSA_T1_T2_EUlP24curandStatePhilox4_32_10E_ZNS1_27distribution_nullary_kernelIff7double2S7_SJ_SE_EEvSA_SG_RKT3_T4_EUlifE0_EEvlNS_15PhiloxCudaStateESF_SG_ --------------------------
	.section	.nv.constant0._ZN2at6native63_GLOBAL__N__7310b794_30_DistributionGeometricKernel_cu_fa6e70a443distribution_elementwise_grid_stride_kernelIfLi4EZNS0_9templates4cuda21uniform_and_transformIffPNS_17CUDAGeneratorImplEZZZNS4_16geometric_kernelIS7_EEvRNS_18TensorIteratorBaseEdT_ENKUlvE_clEvENKUlvE5_clEvEUlfE_EEvSA_T1_T2_EUlP24curandStatePhilox4_32_10E_ZNS1_27distribution_nullary_kernelIff7double2S7_SJ_SE_EEvSA_SG_RKT3_T4_EUlifE0_EEvlNS_15PhiloxCudaStateESF_SG_,"a",@progbits
	.sectionflags	@""
	.align	4
.nv.constant0._ZN2at6native63_GLOBAL__N__7310b794_30_DistributionGeometricKernel_cu_fa6e70a443distribution_elementwise_grid_stride_kernelIfLi4EZNS0_9templates4cuda21uniform_and_transformIffPNS_17CUDAGeneratorImplEZZZNS4_16geometric_kernelIS7_EEvRNS_18TensorIteratorBaseEdT_ENKUlvE_clEvENKUlvE5_clEvEUlfE_EEvSA_T1_T2_EUlP24curandStatePhilox4_32_10E_ZNS1_27distribution_nullary_kernelIff7double2S7_SJ_SE_EEvSA_SG_RKT3_T4_EUlifE0_EEvlNS_15PhiloxCudaStateESF_SG_:
	.zero		816


//--------------------- .nv.constant2._ZN2at6native63_GLOBAL__N__7310b794_30_DistributionGeometricKernel_cu_fa6e70a443distribution_elementwise_grid_stride_kernelIfLi4EZNS0_9templates4cuda21uniform_and_transformIffPNS_17CUDAGeneratorImplEZZZNS4_16geometric_kernelIS7_EEvRNS_18TensorIteratorBaseEdT_ENKUlvE_clEvENKUlvE5_clEvEUlfE_EEvSA_T1_T2_EUlP24curandStatePhilox4_32_10E_ZNS1_27distribution_nullary_kernelIff7double2S7_SJ_SE_EEvSA_SG_RKT3_T4_EUlifE_EEvlNS_15PhiloxCudaStateESF_SG_ --------------------------
	.section	.nv.constant2._ZN2at6native63_GLOBAL__N__7310b794_30_DistributionGeometricKernel_cu_fa6e70a443distribution_elementwise_grid_stride_kernelIfLi4EZNS0_9templates4cuda21uniform_and_transformIffPNS_17CUDAGeneratorImplEZZZNS4_16geometric_kernelIS7_EEvRNS_18TensorIteratorBaseEdT_ENKUlvE_clEvENKUlvE5_clEvEUlfE_EEvSA_T1_T2_EUlP24curandStatePhilox4_32_10E_ZNS1_27distribution_nullary_kernelIff7double2S7_SJ_SE_EEvSA_SG_RKT3_T4_EUlifE_EEvlNS_15PhiloxCudaStateESF_SG_,"a",@progbits
	.sectionflags	@""
	.align	4
.nv.constant2._ZN2at6native63_GLOBAL__N__7310b794_30_DistributionGeometricKernel_cu_fa6e70a443distribution_elementwise_grid_stride_kernelIfLi4EZNS0_9templates4cuda21uniform_and_transformIffPNS_17CUDAGeneratorImplEZZZNS4_16geometric_kernelIS7_EEvRNS_18TensorIteratorBaseEdT_ENKUlvE_clEvENKUlvE5_clEvEUlfE_EEvSA_T1_T2_EUlP24curandStatePhilox4_32_10E_ZNS1_27distribution_nullary_kernelIff7double2S7_SJ_SE_EEvSA_SG_RKT3_T4_EUlifE_EEvlNS_15PhiloxCudaStateESF_SG_:
        /*0000*/ 	.byte	0x00, 0x00, 0x00, 0xf0, 0xff, 0xff, 0x0f, 0x38


//--------------------- .nv.constant0._ZN2at6native63_GLOBAL__N__7310b794_30_DistributionGeometricKernel_cu_fa6e70a443distribution_elementwise_grid_stride_kernelIfLi4EZNS0_9templates4cuda21uniform_and_transformIffPNS_17CUDAGeneratorImplEZZZNS4_16geometric_kernelIS7_EEvRNS_18TensorIteratorBaseEdT_ENKUlvE_clEvENKUlvE5_clEvEUlfE_EEvSA_T1_T2_EUlP24curandStatePhilox4_32_10E_ZNS1_27distribution_nullary_kernelIff7double2S7_SJ_SE_EEvSA_SG_RKT3_T4_EUlifE_EEvlNS_15PhiloxCudaStateESF_SG_ --------------------------
	.section	.nv.constant0._ZN2at6native63_GLOBAL__N__7310b794_30_DistributionGeometricKernel_cu_fa6e70a443distribution_elementwise_grid_stride_kernelIfLi4EZNS0_9templates4cuda21uniform_and_transformIffPNS_17CUDAGeneratorImplEZZZNS4_16geometric_kernelIS7_EEvRNS_18TensorIteratorBaseEdT_ENKUlvE_clEvENKUlvE5_clEvEUlfE_EEvSA_T1_T2_EUlP24curandStatePhilox4_32_10E_ZNS1_27distribution_nullary_kernelIff7double2S7_SJ_SE_EEvSA_SG_RKT3_T4_EUlifE_EEvlNS_15PhiloxCudaStateESF_SG_,"a",@progbits
	.sectionflags	@""
	.align	4
.nv.constant0._ZN2at6native63_GLOBAL__N__7310b794_30_DistributionGeometricKernel_cu_fa6e70a443distribution_elementwise_grid_stride_kernelIfLi4EZNS0_9templates4cuda21uniform_and_transformIffPNS_17CUDAGeneratorImplEZZZNS4_16geometric_kernelIS7_EEvRNS_18TensorIteratorBaseEdT_ENKUlvE_clEvENKUlvE5_clEvEUlfE_EEvSA_T1_T2_EUlP24curandStatePhilox4_32_10E_ZNS1_27distribution_nullary_kernelIff7double2S7_SJ_SE_EEvSA_SG_RKT3_T4_EUlifE_EEvlNS_15PhiloxCudaStateESF_SG_:
	.zero		416


//--------------------- .nv.constant2._ZN2at6native63_GLOBAL__N__7310b794_30_DistributionGeometricKernel_cu_fa6e70a443distribution_elementwise_grid_stride_kernelIdLi2EZNS0_9templates4cuda21uniform_and_transformIddPNS_17CUDAGeneratorImplEZZZNS4_16geometric_kernelIS7_EEvRNS_18TensorIteratorBaseEdT_ENKUlvE_clEvENKUlvE4_clEvEUldE_EEvSA_T1_T2_EUlP24curandStatePhilox4_32_10E0_ZNS1_27distribution_nullary_kernelIdd6float4S7_SJ_SE_EEvSA_SG_RKT3_T4_EUlidE0_EEvlNS_15PhiloxCudaStateESF_SG_ --------------------------
	.section	.nv.constant2._ZN2at6native63_GLOBAL__N__7310b794_30_DistributionGeometricKernel_cu_fa6e70a443distribution_elementwise_grid_stride_kernelIdLi2EZNS0_9templates4cuda21uniform_and_transformIddPNS_17CUDAGeneratorImplEZZZNS4_16geometric_kernelIS7_EEvRNS_18TensorIteratorBaseEdT_ENKUlvE_clEvENKUlvE4_clEvEUldE_EEvSA_T1_T2_EUlP24curandStatePhilox4_32_10E0_ZNS1_27distribution_nullary_kernelIdd6float4S7_SJ_SE_EEvSA_SG_RKT3_T4_EUlidE0_EEvlNS_15PhiloxCudaStateESF_SG_,"a",@progbits
	.sectionflags	@""
	.align	4
.nv.constant2._ZN2at6native63_GLOBAL__N__7310b794_30_DistributionGeometricKernel_cu_fa6e70a443distribution_elementwise_grid_stride_kernelIdLi2EZNS0_9templates4cuda21uniform_and_transformIddPNS_17CUDAGeneratorImplEZZZNS4_16geometric_kernelIS7_EEvRNS_18TensorIteratorBaseEdT_ENKUlvE_clEvENKUlvE4_clEvEUldE_EEvSA_T1_T2_EUlP24curandStatePhilox4_32_10E0_ZNS1_27distribution_nullary_kernelIdd6float4S7_SJ_SE_EEvSA_SG_RKT3_T4_EUlidE0_EEvlNS_15PhiloxCudaStateESF_SG_:
        /*0000*/ 	.byte	0x04, 0x8b, 0x7a, 0x8b, 0x25, 0xee, 0xd0, 0x3e, 0x6f, 0x67, 0x02, 0x9f, 0x66, 0xb2, 0xf3, 0x3e
        /*0010*/ 	.byte	0x56, 0x09, 0xab, 0xa9, 0xcb, 0x45, 0x17, 0x3f, 0x54, 0x51, 0x1b, 0x2d, 0xc7, 0x71, 0x3c, 0x3f
        /*0020*/ 	.byte	0x2d, 0xe7, 0x3b, 0x92, 0x24, 0x49, 0x62, 0x3f, 0xc4, 0xa3, 0x99, 0x99, 0x99, 0x99, 0x89, 0x3f
        /*0030*/ 	.byte	0x54, 0x55, 0x55, 0x55, 0x55, 0x55, 0xb5, 0x3f, 0x00, 0x00, 0x00, 0x80, 0x00, 0x00, 0x30, 0xc3
        /*0040*/ 	.byte	0xef, 0x39, 0xfa, 0xfe, 0x42, 0x2e, 0xe6, 0x3f, 0x3f, 0x80, 0x39, 0x3b, 0x9e, 0xbc, 0x7a, 0x3c
        /*0050*/ 	.byte	0x44, 0xdc, 0xb2, 0xce, 0xff, 0x87, 0xd0, 0x3e, 0x8c, 0x46, 0x0f, 0x89, 0xff, 0xb9, 0xf3, 0x3e
        /*0060*/ 	.byte	0xf8, 0xba, 0x51, 0xfd, 0x7e, 0x45, 0x17, 0x3f, 0x25, 0xe8, 0x3c, 0xde, 0xc8, 0x71, 0x3c, 0x3f
        /*0070*/ 	.byte	0x1f, 0x66, 0xa4, 0x8f, 0x24, 0x49, 0x62, 0x3f, 0xc4, 0x70, 0x9d, 0x99, 0x99, 0x99, 0x89, 0x3f
        /*0080*/ 	.byte	0x62, 0x54, 0x55, 0x55, 0x55, 0x55, 0xb5, 0x3f


//--------------------- .nv.constant0._ZN2at6native63_GLOBAL__N__7310b794_30_DistributionGeometricKernel_cu_fa6e70a443distribution_elementwise_grid_stride_kernelIdLi2EZNS0_9templates4cuda21uniform_and_transformIddPNS_17CUDAGeneratorImplEZZZNS4_16geometric_kernelIS7_EEvRNS_18TensorIteratorBaseEdT_ENKUlvE_clEvENKUlvE4_clEvEUldE_EEvSA_T1_T2_EUlP24curandStatePhilox4_32_10E0_ZNS1_27distribution_nullary_kernelIdd6float4S7_SJ_SE_EEvSA_SG_RKT3_T4_EUlidE0_EEvlNS_15PhiloxCudaStateESF_SG_ --------------------------
	.section	.nv.constant0._ZN2at6native63_GLOBAL__N__7310b794_30_DistributionGeometricKernel_cu_fa6e70a443distribution_elementwise_grid_stride_kernelIdLi2EZNS0_9templates4cuda21uniform_and_transformIddPNS_17CUDAGeneratorImplEZZZNS4_16geometric_kernelIS7_EEvRNS_18TensorIteratorBaseEdT_ENKUlvE_clEvENKUlvE4_clEvEUldE_EEvSA_T1_T2_EUlP24curandStatePhilox4_32_10E0_ZNS1_27distribution_nullary_kernelIdd6float4S7_SJ_SE_EEvSA_SG_RKT3_T4_EUlidE0_EEvlNS_15PhiloxCudaStateESF_SG_,"a",@progbits
	.sectionflags	@""
	.align	4
.nv.constant0._ZN2at6native63_GLOBAL__N__7310b794_30_DistributionGeometricKernel_cu_fa6e70a443distribution_elementwise_grid_stride_kernelIdLi2EZNS0_9templates4cuda21uniform_and_transformIddPNS_17CUDAGeneratorImplEZZZNS4_16geometric_kernelIS7_EEvRNS_18TensorIteratorBaseEdT_ENKUlvE_clEvENKUlvE4_clEvEUldE_EEvSA_T1_T2_EUlP24curandStatePhilox4_32_10E0_ZNS1_27distribution_nullary_kernelIdd6float4S7_SJ_SE_EEvSA_SG_RKT3_T4_EUlidE0_EEvlNS_15PhiloxCudaStateESF_SG_:
	.zero		816


//--------------------- .nv.constant2._ZN2at6native63_GLOBAL__N__7310b794_30_DistributionGeometricKernel_cu_fa6e70a443distribution_elementwise_grid_stride_kernelIdLi2EZNS0_9templates4cuda21uniform_and_transformIddPNS_17CUDAGeneratorImplEZZZNS4_16geometric_kernelIS7_EEvRNS_18TensorIteratorBaseEdT_ENKUlvE_clEvENKUlvE4_clEvEUldE_EEvSA_T1_T2_EUlP24curandStatePhilox4_32_10E0_ZNS1_27distribution_nullary_kernelIdd6float4S7_SJ_SE_EEvSA_SG_RKT3_T4_EUlidE_EEvlNS_15PhiloxCudaStateESF_SG_ --------------------------
	.section	.nv.constant2._ZN2at6native63_GLOBAL__N__7310b794_30_DistributionGeometricKernel_cu_fa6e70a443distribution_elementwise_grid_stride_kernelIdLi2EZNS0_9templates4cuda21uniform_and_transformIddPNS_17CUDAGeneratorImplEZZZNS4_16geometric_kernelIS7_EEvRNS_18TensorIteratorBaseEdT_ENKUlvE_clEvENKUlvE4_clEvEUldE_EEvSA_T1_T2_EUlP24curandStatePhilox4_32_10E0_ZNS1_27distribution_nullary_kernelIdd6float4S7_SJ_SE_EEvSA_SG_RKT3_T4_EUlidE_EEvlNS_15PhiloxCudaStateESF_SG_,"a",@progbits
	.sectionflags	@""
	.align	4
.nv.constant2._ZN2at6native63_GLOBAL__N__7310b794_30_DistributionGeometricKernel_cu_fa6e70a443distribution_elementwise_grid_stride_kernelIdLi2EZNS0_9templates4cuda21uniform_and_transformIddPNS_17CUDAGeneratorImplEZZZNS4_16geometric_kernelIS7_EEvRNS_18TensorIteratorBaseEdT_ENKUlvE_clEvENKUlvE4_clEvEUldE_EEvSA_T1_T2_EUlP24curandStatePhilox4_32_10E0_ZNS1_27distribution_nullary_kernelIdd6float4S7_SJ_SE_EEvSA_SG_RKT3_T4_EUlidE_EEvlNS_15PhiloxCudaStateESF_SG_:
        /* <DEDUP_REMOVED lines=9> */


//--------------------- .nv.constant0._ZN2at6native63_GLOBAL__N__7310b794_30_DistributionGeometricKernel_cu_fa6e70a443distribution_elementwise_grid_stride_kernelIdLi2EZNS0_9templates4cuda21uniform_and_transformIddPNS_17CUDAGeneratorImplEZZZNS4_16geometric_kernelIS7_EEvRNS_18TensorIteratorBaseEdT_ENKUlvE_clEvENKUlvE4_clEvEUldE_EEvSA_T1_T2_EUlP24curandStatePhilox4_32_10E0_ZNS1_27distribution_nullary_kernelIdd6float4S7_SJ_SE_EEvSA_SG_RKT3_T4_EUlidE_EEvlNS_15PhiloxCudaStateESF_SG_ --------------------------
	.section	.nv.constant0._ZN2at6native63_GLOBAL__N__7310b794_30_DistributionGeometricKernel_cu_fa6e70a443distribution_elementwise_grid_stride_kernelIdLi2EZNS0_9templates4cuda21uniform_and_transformIddPNS_17CUDAGeneratorImplEZZZNS4_16geometric_kernelIS7_EEvRNS_18TensorIteratorBaseEdT_ENKUlvE_clEvENKUlvE4_clEvEUldE_EEvSA_T1_T2_EUlP24curandStatePhilox4_32_10E0_ZNS1_27distribution_nullary_kernelIdd6float4S7_SJ_SE_EEvSA_SG_RKT3_T4_EUlidE_EEvlNS_15PhiloxCudaStateESF_SG_,"a",@progbits
	.sectionflags	@""
	.align	4
.nv.constant0._ZN2at6native63_GLOBAL__N__7310b794_30_DistributionGeometricKernel_cu_fa6e70a443distribution_elementwise_grid_stride_kernelIdLi2EZNS0_9templates4cuda21uniform_and_transformIddPNS_17CUDAGeneratorImplEZZZNS4_16geometric_kernelIS7_EEvRNS_18TensorIteratorBaseEdT_ENKUlvE_clEvENKUlvE4_clEvEUldE_EEvSA_T1_T2_EUlP24curandStatePhilox4_32_10E0_ZNS1_27distribution_nullary_kernelIdd6float4S7_SJ_SE_EEvSA_SG_RKT3_T4_EUlidE_EEvlNS_15PhiloxCudaStateESF_SG_:
	.zero		416


//--------------------- .nv.constant2._ZN2at6native63_GLOBAL__N__7310b794_30_DistributionGeometricKernel_cu_fa6e70a443distribution_elementwise_grid_stride_kernelIdLi2EZNS0_9templates4cuda21uniform_and_transformIddPNS_17CUDAGeneratorImplEZZZNS4_16geometric_kernelIS7_EEvRNS_18TensorIteratorBaseEdT_ENKUlvE_clEvENKUlvE4_clEvEUldE_EEvSA_T1_T2_EUlP24curandStatePhilox4_32_10E_ZNS1_27distribution_nullary_kernelIdd7double2S7_SJ_SE_EEvSA_SG_RKT3_T4_EUlidE0_EEvlNS_15PhiloxCudaStateESF_SG_ --------------------------
	.section	.nv.constant2._ZN2at6native63_GLOBAL__N__7310b794_30_DistributionGeometricKernel_cu_fa6e70a443distribution_elementwise_grid_stride_kernelIdLi2EZNS0_9templates4cuda21uniform_and_transformIddPNS_17CUDAGeneratorImplEZZZNS4_16geometric_kernelIS7_EEvRNS_18TensorIteratorBaseEdT_ENKUlvE_clEvENKUlvE4_clEvEUldE_EEvSA_T1_T2_EUlP24curandStatePhilox4_32_10E_ZNS1_27distribution_nullary_kernelIdd7double2S7_SJ_SE_EEvSA_SG_RKT3_T4_EUlidE0_EEvlNS_15PhiloxCudaStateESF_SG_,"a",@progbits
	.sectionflags	@""
	.align	4
.nv.constant2._ZN2at6native63_GLOBAL__N__7310b794_30_DistributionGeometricKernel_cu_fa6e70a443distribution_elementwise_grid_stride_kernelIdLi2EZNS0_9templates4cuda21uniform_and_transformIddPNS_17CUDAGeneratorImplEZZZNS4_16geometric_kernelIS7_EEvRNS_18TensorIteratorBaseEdT_ENKUlvE_clEvENKUlvE4_clEvEUldE_EEvSA_T1_T2_EUlP24curandStatePhilox4_32_10E_ZNS1_27distribution_nullary_kernelIdd7double2S7_SJ_SE_EEvSA_SG_RKT3_T4_EUlidE0_EEvlNS_15PhiloxCudaStateESF_SG_:
        /* <DEDUP_REMOVED lines=9> */


//--------------------- .nv.constant0._ZN2at6native63_GLOBAL__N__7310b794_30_DistributionGeometricKernel_cu_fa6e70a443distribution_elementwise_grid_stride_kernelIdLi2EZNS0_9templates4cuda21uniform_and_transformIddPNS_17CUDAGeneratorImplEZZZNS4_16geometric_kernelIS7_EEvRNS_18TensorIteratorBaseEdT_ENKUlvE_clEvENKUlvE4_clEvEUldE_EEvSA_T1_T2_EUlP24curandStatePhilox4_32_10E_ZNS1_27distribution_nullary_kernelIdd7double2S7_SJ_SE_EEvSA_SG_RKT3_T4_EUlidE0_EEvlNS_15PhiloxCudaStateESF_SG_ --------------------------
	.section	.nv.constant0._ZN2at6native63_GLOBAL__N__7310b794_30_DistributionGeometricKernel_cu_fa6e70a443distribution_elementwise_grid_stride_kernelIdLi2EZNS0_9templates4cuda21uniform_and_transformIddPNS_17CUDAGeneratorImplEZZZNS4_16geometric_kernelIS7_EEvRNS_18TensorIteratorBaseEdT_ENKUlvE_clEvENKUlvE4_clEvEUldE_EEvSA_T1_T2_EUlP24curandStatePhilox4_32_10E_ZNS1_27distribution_nullary_kernelIdd7double2S7_SJ_SE_EEvSA_SG_RKT3_T4_EUlidE0_EEvlNS_15PhiloxCudaStateESF_SG_,"a",@progbits
	.sectionflags	@""
	.align	4
.nv.constant0._ZN2at6native63_GLOBAL__N__7310b794_30_DistributionGeometricKernel_cu_fa6e70a443distribution_elementwise_grid_stride_kernelIdLi2EZNS0_9templates4cuda21uniform_and_transformIddPNS_17CUDAGeneratorImplEZZZNS4_16geometric_kernelIS7_EEvRNS_18TensorIteratorBaseEdT_ENKUlvE_clEvENKUlvE4_clEvEUldE_EEvSA_T1_T2_EUlP24curandStatePhilox4_32_10E_ZNS1_27distribution_nullary_kernelIdd7double2S7_SJ_SE_EEvSA_SG_RKT3_T4_EUlidE0_EEvlNS_15PhiloxCudaStateESF_SG_:
	.zero		816


//--------------------- .nv.constant2._ZN2at6native63_GLOBAL__N__7310b794_30_DistributionGeometricKernel_cu_fa6e70a443distribution_elementwise_grid_stride_kernelIdLi2EZNS0_9templates4cuda21uniform_and_transformIddPNS_17CUDAGeneratorImplEZZZNS4_16geometric_kernelIS7_EEvRNS_18TensorIteratorBaseEdT_ENKUlvE_clEvENKUlvE4_clEvEUldE_EEvSA_T1_T2_EUlP24curandStatePhilox4_32_10E_ZNS1_27distribution_nullary_kernelIdd7double2S7_SJ_SE_EEvSA_SG_RKT3_T4_EUlidE_EEvlNS_15PhiloxCudaStateESF_SG_ --------------------------
	.section	.nv.constant2._ZN2at6native63_GLOBAL__N__7310b794_30_DistributionGeometricKernel_cu_fa6e70a443distribution_elementwise_grid_stride_kernelIdLi2EZNS0_9templates4cuda21uniform_and_transformIddPNS_17CUDAGeneratorImplEZZZNS4_16geometric_kernelIS7_EEvRNS_18TensorIteratorBaseEdT_ENKUlvE_clEvENKUlvE4_clEvEUldE_EEvSA_T1_T2_EUlP24curandStatePhilox4_32_10E_ZNS1_27distribution_nullary_kernelIdd7double2S7_SJ_SE_EEvSA_SG_RKT3_T4_EUlidE_EEvlNS_15PhiloxCudaStateESF_SG_,"a",@progbits
	.sectionflags	@""
	.align	4
.nv.constant2._ZN2at6native63_GLOBAL__N__7310b794_30_DistributionGeometricKernel_cu_fa6e70a443distribution_elementwise_grid_stride_kernelIdLi2EZNS0_9templates4cuda21uniform_and_transformIddPNS_17CUDAGeneratorImplEZZZNS4_16geometric_kernelIS7_EEvRNS_18TensorIteratorBaseEdT_ENKUlvE_clEvENKUlvE4_clEvEUldE_EEvSA_T1_T2_EUlP24curandStatePhilox4_32_10E_ZNS1_27distribution_nullary_kernelIdd7double2S7_SJ_SE_EEvSA_SG_RKT3_T4_EUlidE_EEvlNS_15PhiloxCudaStateESF_SG_:
        /* <DEDUP_REMOVED lines=9> */


//--------------------- .nv.constant0._ZN2at6native63_GLOBAL__N__7310b794_30_DistributionGeometricKernel_cu_fa6e70a443distribution_elementwise_grid_stride_kernelIdLi2EZNS0_9templates4cuda21uniform_and_transformIddPNS_17CUDAGeneratorImplEZZZNS4_16geometric_kernelIS7_EEvRNS_18TensorIteratorBaseEdT_ENKUlvE_clEvENKUlvE4_clEvEUldE_EEvSA_T1_T2_EUlP24curandStatePhilox4_32_10E_ZNS1_27distribution_nullary_kernelIdd7double2S7_SJ_SE_EEvSA_SG_RKT3_T4_EUlidE_EEvlNS_15PhiloxCudaStateESF_SG_ --------------------------
	.section	.nv.constant0._ZN2at6native63_GLOBAL__N__7310b794_30_DistributionGeometricKernel_cu_fa6e70a443distribution_elementwise_grid_stride_kernelIdLi2EZNS0_9templates4cuda21uniform_and_transformIddPNS_17CUDAGeneratorImplEZZZNS4_16geometric_kernelIS7_EEvRNS_18TensorIteratorBaseEdT_ENKUlvE_clEvENKUlvE4_clEvEUldE_EEvSA_T1_T2_EUlP24curandStatePhilox4_32_10E_ZNS1_27distribution_nullary_kernelIdd7double2S7_SJ_SE_EEvSA_SG_RKT3_T4_EUlidE_EEvlNS_15PhiloxCudaStateESF_SG_,"a",@progbits
	.sectionflags	@""
	.align	4
.nv.constant0._ZN2at6native63_GLOBAL__N__7310b794_30_DistributionGeometricKernel_cu_fa6e70a443distribution_elementwise_grid_stride_kernelIdLi2EZNS0_9templates4cuda21uniform_and_transformIddPNS_17CUDAGeneratorImplEZZZNS4_16geometric_kernelIS7_EEvRNS_18TensorIteratorBaseEdT_ENKUlvE_clEvENKUlvE4_clEvEUldE_EEvSA_T1_T2_EUlP24curandStatePhilox4_32_10E_ZNS1_27distribution_nullary_kernelIdd7double2S7_SJ_SE_EEvSA_SG_RKT3_T4_EUlidE_EEvlNS_15PhiloxCudaStateESF_SG_:
	.zero		416


//--------------------- .nv.constant2._ZN2at6native63_GLOBAL__N__7310b794_30_DistributionGeometricKernel_cu_fa6e70a443distribution_elementwise_grid_stride_kernelIfLi4EZNS0_9templates4cuda21uniform_and_transformIsfPNS_17CUDAGeneratorImplEZZZNS4_16geometric_kernelIS7_EEvRNS_18TensorIteratorBaseEdT_ENKUlvE_clEvENKUlvE3_clEvEUlfE_EEvSA_T1_T2_EUlP24curandStatePhilox4_32_10E0_ZNS1_27distribution_nullary_kernelIsf6float4S7_SJ_SE_EEvSA_SG_RKT3_T4_EUlifE0_EEvlNS_15PhiloxCudaStateESF_SG_ --------------------------
	.section	.nv.constant2._ZN2at6native63_GLOBAL__N__7310b794_30_DistributionGeometricKernel_cu_fa6e70a443distribution_elementwise_grid_stride_kernelIfLi4EZNS0_9templates4cuda21uniform_and_transformIsfPNS_17CUDAGeneratorImplEZZZNS4_16geometric_kernelIS7_EEvRNS_18TensorIteratorBaseEdT_ENKUlvE_clEvENKUlvE3_clEvEUlfE_EEvSA_T1_T2_EUlP24curandStatePhilox4_32_10E0_ZNS1_27distribution_nullary_kernelIsf6float4S7_SJ_SE_EEvSA_SG_RKT3_T4_EUlifE0_EEvlNS_15PhiloxCudaStateESF_SG_,"a",@progbits
	.sectionflags	@""
	.align	4
.nv.constant2._ZN2at6native63_GLOBAL__N__7310b794_30_DistributionGeometricKernel_cu_fa6e70a443distribution_elementwise_grid_stride_kernelIfLi4EZNS0_9templates4cuda21uniform_and_transformIsfPNS_17CUDAGeneratorImplEZZZNS4_16geometric_kernelIS7_EEvRNS_18TensorIteratorBaseEdT_ENKUlvE_clEvENKUlvE3_clEvEUlfE_EEvSA_T1_T2_EUlP24curandStatePhilox4_32_10E0_ZNS1_27distribution_nullary_kernelIsf6float4S7_SJ_SE_EEvSA_SG_RKT3_T4_EUlifE0_EEvlNS_15PhiloxCudaStateESF_SG_:
        /*0000*/ 	.byte	0x00, 0x00, 0x00, 0xf0, 0xff, 0xff, 0x0f, 0x38


//--------------------- .nv.constant0._ZN2at6native63_GLOBAL__N__7310b794_30_DistributionGeometricKernel_cu_fa6e70a443distribution_elementwise_grid_stride_kernelIfLi4EZNS0_9templates4cuda21uniform_and_transformIsfPNS_17CUDAGeneratorImplEZZZNS4_16geometric_kernelIS7_EEvRNS_18TensorIteratorBaseEdT_ENKUlvE_clEvENKUlvE3_clEvEUlfE_EEvSA_T1_T2_EUlP24curandStatePhilox4_32_10E0_ZNS1_27distribution_nullary_kernelIsf6float4S7_SJ_SE_EEvSA_SG_RKT3_T4_EUlifE0_EEvlNS_15PhiloxCudaStateESF_SG_ --------------------------
	.section	.nv.constant0._ZN2at6native63_GLOBAL__N__7310b794_30_DistributionGeometricKernel_cu_fa6e70a443distribution_elementwise_grid_stride_kernelIfLi4EZNS0_9templates4cuda21uniform_and_transformIsfPNS_17CUDAGeneratorImplEZZZNS4_16geometric_kernelIS7_EEvRNS_18TensorIteratorBaseEdT_ENKUlvE_clEvENKUlvE3_clEvEUlfE_EEvSA_T1_T2_EUlP24curandStatePhilox4_32_10E0_ZNS1_27distribution_nullary_kernelIsf6float4S7_SJ_SE_EEvSA_SG_RKT3_T4_EUlifE0_EEvlNS_15PhiloxCudaStateESF_SG_,"a",@progbits
	.sectionflags	@""
	.align	4
.nv.constant0._ZN2at6native63_GLOBAL__N__7310b794_30_DistributionGeometricKernel_cu_fa6e70a443distribution_elementwise_grid_stride_kernelIfLi4EZNS0_9templates4cuda21uniform_and_transformIsfPNS_17CUDAGeneratorImplEZZZNS4_16geometric_kernelIS7_EEvRNS_18TensorIteratorBaseEdT_ENKUlvE_clEvENKUlvE3_clEvEUlfE_EEvSA_T1_T2_EUlP24curandStatePhilox4_32_10E0_ZNS1_27distribution_nullary_kernelIsf6float4S7_SJ_SE_EEvSA_SG_RKT3_T4_EUlifE0_EEvlNS_15PhiloxCudaStateESF_SG_:
	.zero		816


//--------------------- .nv.constant2._ZN2at6native63_GLOBAL__N__7310b794_30_DistributionGeometricKernel_cu_fa6e70a443distribution_elementwise_grid_stride_kernelIfLi4EZNS0_9templates4cuda21uniform_and_transformIsfPNS_17CUDAGeneratorImplEZZZNS4_16geometric_kernelIS7_EEvRNS_18TensorIteratorBaseEdT_ENKUlvE_clEvENKUlvE3_clEvEUlfE_EEvSA_T1_T2_EUlP24curandStatePhilox4_32_10E0_ZNS1_27distribution_nullary_kernelIsf6float4S7_SJ_SE_EEvSA_SG_RKT3_T4_EUlifE_EEvlNS_15PhiloxCudaStateESF_SG_ --------------------------
	.section	.nv.constant2._ZN2at6native63_GLOBAL__N__7310b794_30_DistributionGeometricKernel_cu_fa6e70a443distribution_elementwise_grid_stride_kernelIfLi4EZNS0_9templates4cuda21uniform_and_transformIsfPNS_17CUDAGeneratorImplEZZZNS4_16geometric_kernelIS7_EEvRNS_18TensorIteratorBaseEdT_ENKUlvE_clEvENKUlvE3_clEvEUlfE_EEvSA_T1_T2_EUlP24curandStatePhilox4_32_10E0_ZNS1_27distribution_nullary_kernelIsf6float4S7_SJ_SE_EEvSA_SG_RKT3_T4_EUlifE_EEvlNS_15PhiloxCudaStateESF_SG_,"a",@progbits
	.sectionflags	@""
	.align	4
.nv.constant2._ZN2at6native63_GLOBAL__N__7310b794_30_DistributionGeometricKernel_cu_fa6e70a443distribution_elementwise_grid_stride_kernelIfLi4EZNS0_9templates4cuda21uniform_and_transformIsfPNS_17CUDAGeneratorImplEZZZNS4_16geometric_kernelIS7_EEvRNS_18TensorIteratorBaseEdT_ENKUlvE_clEvENKUlvE3_clEvEUlfE_EEvSA_T1_T2_EUlP24curandStatePhilox4_32_10E0_ZNS1_27distribution_nullary_kernelIsf6float4S7_SJ_SE_EEvSA_SG_RKT3_T4_EUlifE_EEvlNS_15PhiloxCudaStateESF_SG_:
        /*0000*/ 	.byte	0x00, 0x00, 0x00, 0xf0, 0xff, 0xff, 0x0f, 0x38


//--------------------- .nv.constant0._ZN2at6native63_GLOBAL__N__7310b794_30_DistributionGeometricKernel_cu_fa6e70a443distribution_elementwise_grid_stride_kernelIfLi4EZNS0_9templates4cuda21uniform_and_transformIsfPNS_17CUDAGeneratorImplEZZZNS4_16geometric_kernelIS7_EEvRNS_18TensorIteratorBaseEdT_ENKUlvE_clEvENKUlvE3_clEvEUlfE_EEvSA_T1_T2_EUlP24curandStatePhilox4_32_10E0_ZNS1_27distribution_nullary_kernelIsf6float4S7_SJ_SE_EEvSA_SG_RKT3_T4_EUlifE_EEvlNS_15PhiloxCudaStateESF_SG_ --------------------------
	.section	.nv.constant0._ZN2at6native63_GLOBAL__N__7310b794_30_DistributionGeometricKernel_cu_fa6e70a443distribution_elementwise_grid_stride_kernelIfLi4EZNS0_9templates4cuda21uniform_and_transformIsfPNS_17CUDAGeneratorImplEZZZNS4_16geometric_kernelIS7_EEvRNS_18TensorIteratorBaseEdT_ENKUlvE_clEvENKUlvE3_clEvEUlfE_EEvSA_T1_T2_EUlP24curandStatePhilox4_32_10E0_ZNS1_27distribution_nullary_kernelIsf6float4S7_SJ_SE_EEvSA_SG_RKT3_T4_EUlifE_EEvlNS_15PhiloxCudaStateESF_SG_,"a",@progbits
	.sectionflags	@""
	.align	4
.nv.constant0._ZN2at6native63_GLOBAL__N__7310b794_30_DistributionGeometricKernel_cu_fa6e70a443distribution_elementwise_grid_stride_kernelIfLi4EZNS0_9templates4cuda21uniform_and_transformIsfPNS_17CUDAGeneratorImplEZZZNS4_16geometric_kernelIS7_EEvRNS_18TensorIteratorBaseEdT_ENKUlvE_clEvENKUlvE3_clEvEUlfE_EEvSA_T1_T2_EUlP24curandStatePhilox4_32_10E0_ZNS1_27distribution_nullary_kernelIsf6float4S7_SJ_SE_EEvSA_SG_RKT3_T4_EUlifE_EEvlNS_15PhiloxCudaStateESF_SG_:
	.zero		416


//--------------------- .nv.constant2._ZN2at6native63_GLOBAL__N__7310b794_30_DistributionGeometricKernel_cu_fa6e70a443distribution_elementwise_grid_stride_kernelIfLi4EZNS0_9templates4cuda21uniform_and_transformIsfPNS_17CUDAGeneratorImplEZZZNS4_16geometric_kernelIS7_EEvRNS_18TensorIteratorBaseEdT_ENKUlvE_clEvENKUlvE3_clEvEUlfE_EEvSA_T1_T2_EUlP24curandStatePhilox4_32_10E_ZNS1_27distribution_nullary_kernelIsf7double2S7_SJ_SE_EEvSA_SG_RKT3_T4_EUlifE0_EEvlNS_15PhiloxCudaStateESF_SG_ --------------------------
	.section	.nv.constant2._ZN2at6native63_GLOBAL__N__7310b794_30_DistributionGeometricKernel_cu_fa6e70a443distribution_elementwise_grid_stride_kernelIfLi4EZNS0_9templates4cuda21uniform_and_transformIsfPNS_17CUDAGeneratorImplEZZZNS4_16geometric_kernelIS7_EEvRNS_18TensorIteratorBaseEdT_ENKUlvE_clEvENKUlvE3_clEvEUlfE_EEvSA_T1_T2_EUlP24curandStatePhilox4_32_10E_ZNS1_27distribution_nullary_kernelIsf7double2S7_SJ_SE_EEvSA_SG_RKT3_T4_EUlifE0_EEvlNS_15PhiloxCudaStateESF_SG_,"a",@progbits
	.sectionflags	@""
	.align	4
.nv.constant2._ZN2at6native63_GLOBAL__N__7310b794_30_DistributionGeometricKernel_cu_fa6e70a443distribution_elementwise_grid_stride_kernelIfLi4EZNS0_9templates4cuda21uniform_and_transformIsfPNS_17CUDAGeneratorImplEZZZNS4_16geometric_kernelIS7_EEvRNS_18TensorIteratorBaseEdT_ENKUlvE_clEvENKUlvE3_clEvEUlfE_EEvSA_T1_T2_EUlP24curandStatePhilox4_32_10E_ZNS1_27distribution_nullary_kernelIsf7double2S7_SJ_SE_EEvSA_SG_RKT3_T4_EUlifE0_EEvlNS_15PhiloxCudaStateESF_SG_:
        /*0000*/ 	.byte	0x00, 0x00, 0x00, 0xf0, 0xff, 0xff, 0x0f, 0x38


//--------------------- .nv.constant0._ZN2at6native63_GLOBAL__N__7310b794_30_DistributionGeometricKernel_cu_fa6e70a443distribution_elementwise_grid_stride_kernelIfLi4EZNS0_9templates4cuda21uniform_and_transformIsfPNS_17CUDAGeneratorImplEZZZNS4_16geometric_kernelIS7_EEvRNS_18TensorIteratorBaseEdT_ENKUlvE_clEvENKUlvE3_clEvEUlfE_EEvSA_T1_T2_EUlP24curandStatePhilox4_32_10E_ZNS1_27distribution_nullary_kernelIsf7double2S7_SJ_SE_EEvSA_SG_RKT3_T4_EUlifE0_EEvlNS_15PhiloxCudaStateESF_SG_ --------------------------
	.section	.nv.constant0._ZN2at6native63_GLOBAL__N__7310b794_30_DistributionGeometricKernel_cu_fa6e70a443distribution_elementwise_grid_stride_kernelIfLi4EZNS0_9templates4cuda21uniform_and_transformIsfPNS_17CUDAGeneratorImplEZZZNS4_16geometric_kernelIS7_EEvRNS_18TensorIteratorBaseEdT_ENKUlvE_clEvENKUlvE3_clEvEUlfE_EEvSA_T1_T2_EUlP24curandStatePhilox4_32_10E_ZNS1_27distribution_nullary_kernelIsf7double2S7_SJ_SE_EEvSA_SG_RKT3_T4_EUlifE0_EEvlNS_15PhiloxCudaStateESF_SG_,"a",@progbits
	.sectionflags	@""
	.align	4
.nv.constant0._ZN2at6native63_GLOBAL__N__7310b794_30_DistributionGeometricKernel_cu_fa6e70a443distribution_elementwise_grid_stride_kernelIfLi4EZNS0_9templates4cuda21uniform_and_transformIsfPNS_17CUDAGeneratorImplEZZZNS4_16geometric_kernelIS7_EEvRNS_18TensorIteratorBaseEdT_ENKUlvE_clEvENKUlvE3_clEvEUlfE_EEvSA_T1_T2_EUlP24curandStatePhilox4_32_10E_ZNS1_27distribution_nullary_kernelIsf7double2S7_SJ_SE_EEvSA_SG_RKT3_T4_EUlifE0_EEvlNS_15PhiloxCudaStateESF_SG_:
	.zero		816


//--------------------- .nv.constant2._ZN2at6native63_GLOBAL__N__7310b794_30_DistributionGeometricKernel_cu_fa6e70a443distribution_elementwise_grid_stride_kernelIfLi4EZNS0_9templates4cuda21uniform_and_transformIsfPNS_17CUDAGeneratorImplEZZZNS4_16geometric_kernelIS7_EEvRNS_18TensorIteratorBaseEdT_ENKUlvE_clEvENKUlvE3_clEvEUlfE_EEvSA_T1_T2_EUlP24curandStatePhilox4_32_10E_ZNS1_27distribution_nullary_kernelIsf7double2S7_SJ_SE_EEvSA_SG_RKT3_T4_EUlifE_EEvlNS_15PhiloxCudaStateESF_SG_ --------------------------
	.section	.nv.constant2._ZN2at6native63_GLOBAL__N__7310b794_30_DistributionGeometricKernel_cu_fa6e70a443distribution_elementwise_grid_stride_kernelIfLi4EZNS0_9templates4cuda21uniform_and_transformIsfPNS_17CUDAGeneratorImplEZZZNS4_16geometric_kernelIS7_EEvRNS_18TensorIteratorBaseEdT_ENKUlvE_clEvENKUlvE3_clEvEUlfE_EEvSA_T1_T2_EUlP24curandStatePhilox4_32_10E_ZNS1_27distribution_nullary_kernelIsf7double2S7_SJ_SE_EEvSA_SG_RKT3_T4_EUlifE_EEvlNS_15PhiloxCudaStateESF_SG_,"a",@progbits
	.sectionflags	@""
	.align	4
.nv.constant2._ZN2at6native63_GLOBAL__N__7310b794_30_DistributionGeometricKernel_cu_fa6e70a443distribution_elementwise_grid_stride_kernelIfLi4EZNS0_9templates4cuda21uniform_and_transformIsfPNS_17CUDAGeneratorImplEZZZNS4_16geometric_kernelIS7_EEvRNS_18TensorIteratorBaseEdT_ENKUlvE_clEvENKUlvE3_clEvEUlfE_EEvSA_T1_T2_EUlP24curandStatePhilox4_32_10E_ZNS1_27distribution_nullary_kernelIsf7double2S7_SJ_SE_EEvSA_SG_RKT3_T4_EUlifE_EEvlNS_15PhiloxCudaStateESF_SG_:
        /*0000*/ 	.byte	0x00, 0x00, 0x00, 0xf0, 0xff, 0xff, 0x0f, 0x38


//--------------------- .nv.constant0._ZN2at6native63_GLOBAL__N__7310b794_30_DistributionGeometricKernel_cu_fa6e70a443distribution_elementwise_grid_stride_kernelIfLi4EZNS0_9templates4cuda21uniform_and_transformIsfPNS_17CUDAGeneratorImplEZZZNS4_16geometric_kernelIS7_EEvRNS_18TensorIteratorBaseEdT_ENKUlvE_clEvENKUlvE3_clEvEUlfE_EEvSA_T1_T2_EUlP24curandStatePhilox4_32_10E_ZNS1_27distribution_nullary_kernelIsf7double2S7_SJ_SE_EEvSA_SG_RKT3_T4_EUlifE_EEvlNS_15PhiloxCudaStateESF_SG_ --------------------------
	.section	.nv.constant0._ZN2at6native63_GLOBAL__N__7310b794_30_DistributionGeometricKernel_cu_fa6e70a443distribution_elementwise_grid_stride_kernelIfLi4EZNS0_9templates4cuda21uniform_and_transformIsfPNS_17CUDAGeneratorImplEZZZNS4_16geometric_kernelIS7_EEvRNS_18TensorIteratorBaseEdT_ENKUlvE_clEvENKUlvE3_clEvEUlfE_EEvSA_T1_T2_EUlP24curandStatePhilox4_32_10E_ZNS1_27distribution_nullary_kernelIsf7double2S7_SJ_SE_EEvSA_SG_RKT3_T4_EUlifE_EEvlNS_15PhiloxCudaStateESF_SG_,"a",@progbits
	.sectionflags	@""
	.align	4
.nv.constant0._ZN2at6native63_GLOBAL__N__7310b794_30_DistributionGeometricKernel_cu_fa6e70a443distribution_elementwise_grid_stride_kernelIfLi4EZNS0_9templates4cuda21uniform_and_transformIsfPNS_17CUDAGeneratorImplEZZZNS4_16geometric_kernelIS7_EEvRNS_18TensorIteratorBaseEdT_ENKUlvE_clEvENKUlvE3_clEvEUlfE_EEvSA_T1_T2_EUlP24curandStatePhilox4_32_10E_ZNS1_27distribution_nullary_kernelIsf7double2S7_SJ_SE_EEvSA_SG_RKT3_T4_EUlifE_EEvlNS_15PhiloxCudaStateESF_SG_:
	.zero		416


//--------------------- .nv.constant2._ZN2at6native63_GLOBAL__N__7310b794_30_DistributionGeometricKernel_cu_fa6e70a443distribution_elementwise_grid_stride_kernelIfLi4EZNS0_9templates4cuda21uniform_and_transformIlfPNS_17CUDAGeneratorImplEZZZNS4_16geometric_kernelIS7_EEvRNS_18TensorIteratorBaseEdT_ENKUlvE_clEvENKUlvE2_clEvEUlfE_EEvSA_T1_T2_EUlP24curandStatePhilox4_32_10E0_ZNS1_27distribution_nullary_kernelIlf6float4S7_SJ_SE_EEvSA_SG_RKT3_T4_EUlifE0_EEvlNS_15PhiloxCudaStateESF_SG_ --------------------------
	.section	.nv.constant2._ZN2at6native63_GLOBAL__N__7310b794_30_DistributionGeometricKernel_cu_fa6e70a443distribution_elementwise_grid_stride_kernelIfLi4EZNS0_9templates4cuda21uniform_and_transformIlfPNS_17CUDAGeneratorImplEZZZNS4_16geometric_kernelIS7_EEvRNS_18TensorIteratorBaseEdT_ENKUlvE_clEvENKUlvE2_clEvEUlfE_EEvSA_T1_T2_EUlP24curandStatePhilox4_32_10E0_ZNS1_27distribution_nullary_kernelIlf6float4S7_SJ_SE_EEvSA_SG_RKT3_T4_EUlifE0_EEvlNS_15PhiloxCudaStateESF_SG_,"a",@progbits
	.sectionflags	@""
	.align	4
.nv.constant2._ZN2at6native63_GLOBAL__N__7310b794_30_DistributionGeometricKernel_cu_fa6e70a443distribution_elementwise_grid_stride_kernelIfLi4EZNS0_9templates4cuda21uniform_and_transformIlfPNS_17CUDAGeneratorImplEZZZNS4_16geometric_kernelIS7_EEvRNS_18TensorIteratorBaseEdT_ENKUlvE_clEvENKUlvE2_clEvEUlfE_EEvSA_T1_T2_EUlP24curandStatePhilox4_32_10E0_ZNS1_27distribution_nullary_kernelIlf6float4S7_SJ_SE_EEvSA_SG_RKT3_T4_EUlifE0_EEvlNS_15PhiloxCudaStateESF_SG_:
        /*0000*/ 	.byte	0x00, 0x00, 0x00, 0xf0, 0xff, 0xff, 0x0f, 0x38


//--------------------- .nv.constant0._ZN2at6native63_GLOBAL__N__7310b794_30_DistributionGeometricKernel_cu_fa6e70a443distribution_elementwise_grid_stride_kernelIfLi4EZNS0_9templates4cuda21uniform_and_transformIlfPNS_17CUDAGeneratorImplEZZZNS4_16geometric_kernelIS7_EEvRNS_18TensorIteratorBaseEdT_ENKUlvE_clEvENKUlvE2_clEvEUlfE_EEvSA_T1_T2_EUlP24curandStatePhilox4_32_10E0_ZNS1_27distribution_nullary_kernelIlf6float4S7_SJ_SE_EEvSA_SG_RKT3_T4_EUlifE0_EEvlNS_15PhiloxCudaStateESF_SG_ --------------------------
	.section	.nv.constant0._ZN2at6native63_GLOBAL__N__7310b794_30_DistributionGeometricKernel_cu_fa6e70a443distribution_elementwise_grid_stride_kernelIfLi4EZNS0_9templates4cuda21uniform_and_transformIlfPNS_17CUDAGeneratorImplEZZZNS4_16geometric_kernelIS7_EEvRNS_18TensorIteratorBaseEdT_ENKUlvE_clEvENKUlvE2_clEvEUlfE_EEvSA_T1_T2_EUlP24curandStatePhilox4_32_10E0_ZNS1_27distribution_nullary_kernelIlf6float4S7_SJ_SE_EEvSA_SG_RKT3_T4_EUlifE0_EEvlNS_15PhiloxCudaStateESF_SG_,"a",@progbits
	.sectionflags	@""
	.align	4
.nv.constant0._ZN2at6native63_GLOBAL__N__7310b794_30_DistributionGeometricKernel_cu_fa6e70a443distribution_elementwise_grid_stride_kernelIfLi4EZNS0_9templates4cuda21uniform_and_transformIlfPNS_17CUDAGeneratorImplEZZZNS4_16geometric_kernelIS7_EEvRNS_18TensorIteratorBaseEdT_ENKUlvE_clEvENKUlvE2_clEvEUlfE_EEvSA_T1_T2_EUlP24curandStatePhilox4_32_10E0_ZNS1_27distribution_nullary_kernelIlf6float4S7_SJ_SE_EEvSA_SG_RKT3_T4_EUlifE0_EEvlNS_15PhiloxCudaStateESF_SG_:
	.zero		816


//--------------------- .nv.constant2._ZN2at6native63_GLOBAL__N__7310b794_30_DistributionGeometricKernel_cu_fa6e70a443distribution_elementwise_grid_stride_kernelIfLi4EZNS0_9templates4cuda21uniform_and_transformIlfPNS_17CUDAGeneratorImplEZZZNS4_16geometric_kernelIS7_EEvRNS_18TensorIteratorBaseEdT_ENKUlvE_clEvENKUlvE2_clEvEUlfE_EEvSA_T1_T2_EUlP24curandStatePhilox4_32_10E0_ZNS1_27distribution_nullary_kernelIlf6float4S7_SJ_SE_EEvSA_SG_RKT3_T4_EUlifE_EEvlNS_15PhiloxCudaStateESF_SG_ --------------------------
	.section	.nv.constant2._ZN2at6native63_GLOBAL__N__7310b794_30_DistributionGeometricKernel_cu_fa6e70a443distribution_elementwise_grid_stride_kernelIfLi4EZNS0_9templates4cuda21uniform_and_transformIlfPNS_17CUDAGeneratorImplEZZZNS4_16geometric_kernelIS7_EEvRNS_18TensorIteratorBaseEdT_ENKUlvE_clEvENKUlvE2_clEvEUlfE_EEvSA_T1_T2_EUlP24curandStatePhilox4_32_10E0_ZNS1_27distribution_nullary_kernelIlf6float4S7_SJ_SE_EEvSA_SG_RKT3_T4_EUlifE_EEvlNS_15PhiloxCudaStateESF_SG_,"a",@progbits
	.sectionflags	@""
	.align	4
.nv.constant2._ZN2at6native63_GLOBAL__N__7310b794_30_DistributionGeometricKernel_cu_fa6e70a443distribution_elementwise_grid_stride_kernelIfLi4EZNS0_9templates4cuda21uniform_and_transformIlfPNS_17CUDAGeneratorImplEZZZNS4_16geometric_kernelIS7_EEvRNS_18TensorIteratorBaseEdT_ENKUlvE_clEvENKUlvE2_clEvEUlfE_EEvSA_T1_T2_EUlP24curandStatePhilox4_32_10E0_ZNS1_27distribution_nullary_kernelIlf6float4S7_SJ_SE_EEvSA_SG_RKT3_T4_EUlifE_EEvlNS_15PhiloxCudaStateESF_SG_:
        /*0000*/ 	.byte	0x00, 0x00, 0x00, 0xf0, 0xff, 0xff, 0x0f, 0x38


//--------------------- .nv.constant0._ZN2at6native63_GLOBAL__N__7310b794_30_DistributionGeometricKernel_cu_fa6e70a443distribution_elementwise_grid_stride_kernelIfLi4EZNS0_9templates4cuda21uniform_and_transformIlfPNS_17CUDAGeneratorImplEZZZNS4_16geometric_kernelIS7_EEvRNS_18TensorIteratorBaseEdT_ENKUlvE_clEvENKUlvE2_clEvEUlfE_EEvSA_T1_T2_EUlP24curandStatePhilox4_32_10E0_ZNS1_27distribution_nullary_kernelIlf6float4S7_SJ_SE_EEvSA_SG_RKT3_T4_EUlifE_EEvlNS_15PhiloxCudaStateESF_SG_ --------------------------
	.section	.nv.constant0._ZN2at6native63_GLOBAL__N__7310b794_30_DistributionGeometricKernel_cu_fa6e70a443distribution_elementwise_grid_stride_kernelIfLi4EZNS0_9templates4cuda21uniform_and_transformIlfPNS_17CUDAGeneratorImplEZZZNS4_16geometric_kernelIS7_EEvRNS_18TensorIteratorBaseEdT_ENKUlvE_clEvENKUlvE2_clEvEUlfE_EEvSA_T1_T2_EUlP24curandStatePhilox4_32_10E0_ZNS1_27distribution_nullary_kernelIlf6float4S7_SJ_SE_EEvSA_SG_RKT3_T4_EUlifE_EEvlNS_15PhiloxCudaStateESF_SG_,"a",@progbits
	.sectionflags	@""
	.align	4
.nv.constant0._ZN2at6native63_GLOBAL__N__7310b794_30_DistributionGeometricKernel_cu_fa6e70a443distribution_elementwise_grid_stride_kernelIfLi4EZNS0_9templates4cuda21uniform_and_transformIlfPNS_17CUDAGeneratorImplEZZZNS4_16geometric_kernelIS7_EEvRNS_18TensorIteratorBaseEdT_ENKUlvE_clEvENKUlvE2_clEvEUlfE_EEvSA_T1_T2_EUlP24curandStatePhilox4_32_10E0_ZNS1_27distribution_nullary_kernelIlf6float4S7_SJ_SE_EEvSA_SG_RKT3_T4_EUlifE_EEvlNS_15PhiloxCudaStateESF_SG_:
	.zero		416


//--------------------- .nv.constant2._ZN2at6native63_GLOBAL__N__7310b794_30_DistributionGeometricKernel_cu_fa6e70a443distribution_elementwise_grid_stride_kernelIfLi4EZNS0_9templates4cuda21uniform_and_transformIlfPNS_17CUDAGeneratorImplEZZZNS4_16geometric_kernelIS7_EEvRNS_18TensorIteratorBaseEdT_ENKUlvE_clEvENKUlvE2_clEvEUlfE_EEvSA_T1_T2_EUlP24curandStatePhilox4_32_10E_ZNS1_27distribution_nullary_kernelIlf7double2S7_SJ_SE_EEvSA_SG_RKT3_T4_EUlifE0_EEvlNS_15PhiloxCudaStateESF_SG_ --------------------------
	.section	.nv.constant2._ZN2at6native63_GLOBAL__N__7310b794_30_DistributionGeometricKernel_cu_fa6e70a443distribution_elementwise_grid_stride_kernelIfLi4EZNS0_9templates4cuda21uniform_and_transformIlfPNS_17CUDAGeneratorImplEZZZNS4_16geometric_kernelIS7_EEvRNS_18TensorIteratorBaseEdT_ENKUlvE_clEvENKUlvE2_clEvEUlfE_EEvSA_T1_T2_EUlP24curandStatePhilox4_32_10E_ZNS1_27distribution_nullary_kernelIlf7double2S7_SJ_SE_EEvSA_SG_RKT3_T4_EUlifE0_EEvlNS_15PhiloxCudaStateESF_SG_,"a",@progbits
	.sectionflags	@""
	.align	4
.nv.constant2._ZN2at6native63_GLOBAL__N__7310b794_30_DistributionGeometricKernel_cu_fa6e70a443distribution_elementwise_grid_stride_kernelIfLi4EZNS0_9templates4cuda21uniform_and_transformIlfPNS_17CUDAGeneratorImplEZZZNS4_16geometric_kernelIS7_EEvRNS_18TensorIteratorBaseEdT_ENKUlvE_clEvENKUlvE2_clEvEUlfE_EEvSA_T1_T2_EUlP24curandStatePhilox4_32_10E_ZNS1_27distribution_nullary_kernelIlf7double2S7_SJ_SE_EEvSA_SG_RKT3_T4_EUlifE0_EEvlNS_15PhiloxCudaStateESF_SG_:
        /*0000*/ 	.byte	0x00, 0x00, 0x00, 0xf0, 0xff, 0xff, 0x0f, 0x38


//--------------------- .nv.constant0._ZN2at6native63_GLOBAL__N__7310b794_30_DistributionGeometricKernel_cu_fa6e70a443distribution_elementwise_grid_stride_kernelIfLi4EZNS0_9templates4cuda21uniform_and_transformIlfPNS_17CUDAGeneratorImplEZZZNS4_16geometric_kernelIS7_EEvRNS_18TensorIteratorBaseEdT_ENKUlvE_clEvENKUlvE2_clEvEUlfE_EEvSA_T1_T2_EUlP24curandStatePhilox4_32_10E_ZNS1_27distribution_nullary_kernelIlf7double2S7_SJ_SE_EEvSA_SG_RKT3_T4_EUlifE0_EEvlNS_15PhiloxCudaStateESF_SG_ --------------------------
	.section	.nv.constant0._ZN2at6native63_GLOBAL__N__7310b794_30_DistributionGeometricKernel_cu_fa6e70a443distribution_elementwise_grid_stride_kernelIfLi4EZNS0_9templates4cuda21uniform_and_transformIlfPNS_17CUDAGeneratorImplEZZZNS4_16geometric_kernelIS7_EEvRNS_18TensorIteratorBaseEdT_ENKUlvE_clEvENKUlvE2_clEvEUlfE_EEvSA_T1_T2_EUlP24curandStatePhilox4_32_10E_ZNS1_27distribution_nullary_kernelIlf7double2S7_SJ_SE_EEvSA_SG_RKT3_T4_EUlifE0_EEvlNS_15PhiloxCudaStateESF_SG_,"a",@progbits
	.sectionflags	@""
	.align	4
.nv.constant0._ZN2at6native63_GLOBAL__N__7310b794_30_DistributionGeometricKernel_cu_fa6e70a443distribution_elementwise_grid_stride_kernelIfLi4EZNS0_9templates4cuda21uniform_and_transformIlfPNS_17CUDAGeneratorImplEZZZNS4_16geometric_kernelIS7_EEvRNS_18TensorIteratorBaseEdT_ENKUlvE_clEvENKUlvE2_clEvEUlfE_EEvSA_T1_T2_EUlP24curandStatePhilox4_32_10E_ZNS1_27distribution_nullary_kernelIlf7double2S7_SJ_SE_EEvSA_SG_RKT3_T4_EUlifE0_EEvlNS_15PhiloxCudaStateESF_SG_:
	.zero		816


//--------------------- .nv.constant2._ZN2at6native63_GLOBAL__N__7310b794_30_DistributionGeometricKernel_cu_fa6e70a443distribution_elementwise_grid_stride_kernelIfLi4EZNS0_9templates4cuda21uniform_and_transformIlfPNS_17CUDAGeneratorImplEZZZNS4_16geometric_kernelIS7_EEvRNS_18TensorIteratorBaseEdT_ENKUlvE_clEvENKUlvE2_clEvEUlfE_EEvSA_T1_T2_EUlP24curandStatePhilox4_32_10E_ZNS1_27distribution_nullary_kernelIlf7double2S7_SJ_SE_EEvSA_SG_RKT3_T4_EUlifE_EEvlNS_15PhiloxCudaStateESF_SG_ --------------------------
	.section	.nv.constant2._ZN2at6native63_GLOBAL__N__7310b794_30_DistributionGeometricKernel_cu_fa6e70a443distribution_elementwise_grid_stride_kernelIfLi4EZNS0_9templates4cuda21uniform_and_transformIlfPNS_17CUDAGeneratorImplEZZZNS4_16geometric_kernelIS7_EEvRNS_18TensorIteratorBaseEdT_ENKUlvE_clEvENKUlvE2_clEvEUlfE_EEvSA_T1_T2_EUlP24curandStatePhilox4_32_10E_ZNS1_27distribution_nullary_kernelIlf7double2S7_SJ_SE_EEvSA_SG_RKT3_T4_EUlifE_EEvlNS_15PhiloxCudaStateESF_SG_,"a",@progbits
	.sectionflags	@""
	.align	4
.nv.constant2._ZN2at6native63_GLOBAL__N__7310b794_30_DistributionGeometricKernel_cu_fa6e70a443distribution_elementwise_grid_stride_kernelIfLi4EZNS0_9templates4cuda21uniform_and_transformIlfPNS_17CUDAGeneratorImplEZZZNS4_16geometric_kernelIS7_EEvRNS_18TensorIteratorBaseEdT_ENKUlvE_clEvENKUlvE2_clEvEUlfE_EEvSA_T1_T2_EUlP24curandStatePhilox4_32_10E_ZNS1_27distribution_nullary_kernelIlf7double2S7_SJ_SE_EEvSA_SG_RKT3_T4_EUlifE_EEvlNS_15PhiloxCudaStateESF_SG_:
        /*0000*/ 	.byte	0x00, 0x00, 0x00, 0xf0, 0xff, 0xff, 0x0f, 0x38


//--------------------- .nv.constant0._ZN2at6native63_GLOBAL__N__7310b794_30_DistributionGeometricKernel_cu_fa6e70a443distribution_elementwise_grid_stride_kernelIfLi4EZNS0_9templates4cuda21uniform_and_transformIlfPNS_17CUDAGeneratorImplEZZZNS4_16geometric_kernelIS7_EEvRNS_18TensorIteratorBaseEdT_ENKUlvE_clEvENKUlvE2_clEvEUlfE_EEvSA_T1_T2_EUlP24curandStatePhilox4_32_10E_ZNS1_27distribution_nullary_kernelIlf7double2S7_SJ_SE_EEvSA_SG_RKT3_T4_EUlifE_EEvlNS_15PhiloxCudaStateESF_SG_ --------------------------
	.section	.nv.constant0._ZN2at6native63_GLOBAL__N__7310b794_30_DistributionGeometricKernel_cu_fa6e70a443distribution_elementwise_grid_stride_kernelIfLi4EZNS0_9templates4cuda21uniform_and_transformIlfPNS_17CUDAGeneratorImplEZZZNS4_16geometric_kernelIS7_EEvRNS_18TensorIteratorBaseEdT_ENKUlvE_clEvENKUlvE2_clEvEUlfE_EEvSA_T1_T2_EUlP24curandStatePhilox4_32_10E_ZNS1_27distribution_nullary_kernelIlf7double2S7_SJ_SE_EEvSA_SG_RKT3_T4_EUlifE_EEvlNS_15PhiloxCudaStateESF_SG_,"a",@progbits
	.sectionflags	@""
	.align	4
.nv.constant0._ZN2at6native63_GLOBAL__N__7310b794_30_DistributionGeometricKernel_cu_fa6e70a443distribution_elementwise_grid_stride_kernelIfLi4EZNS0_9templates4cuda21uniform_and_transformIlfPNS_17CUDAGeneratorImplEZZZNS4_16geometric_kernelIS7_EEvRNS_18TensorIteratorBaseEdT_ENKUlvE_clEvENKUlvE2_clEvEUlfE_EEvSA_T1_T2_EUlP24curandStatePhilox4_32_10E_ZNS1_27distribution_nullary_kernelIlf7double2S7_SJ_SE_EEvSA_SG_RKT3_T4_EUlifE_EEvlNS_15PhiloxCudaStateESF_SG_:
	.zero		416


//--------------------- .nv.constant2._ZN2at6native63_GLOBAL__N__7310b794_30_DistributionGeometricKernel_cu_fa6e70a443distribution_elementwise_grid_stride_kernelIfLi4EZNS0_9templates4cuda21uniform_and_transformIifPNS_17CUDAGeneratorImplEZZZNS4_16geometric_kernelIS7_EEvRNS_18TensorIteratorBaseEdT_ENKUlvE_clEvENKUlvE1_clEvEUlfE_EEvSA_T1_T2_EUlP24curandStatePhilox4_32_10E0_ZNS1_27distribution_nullary_kernelIif6float4S7_SJ_SE_EEvSA_SG_RKT3_T4_EUlifE0_EEvlNS_15PhiloxCudaStateESF_SG_ --------------------------
	.section	.nv.constant2._ZN2at6native63_GLOBAL__N__7310b794_30_DistributionGeometricKernel_cu_fa6e70a443distribution_elementwise_grid_stride_kernelIfLi4EZNS0_9templates4cuda21uniform_and_transformIifPNS_17CUDAGeneratorImplEZZZNS4_16geometric_kernelIS7_EEvRNS_18TensorIteratorBaseEdT_ENKUlvE_clEvENKUlvE1_clEvEUlfE_EEvSA_T1_T2_EUlP24curandStatePhilox4_32_10E0_ZNS1_27distribution_nullary_kernelIif6float4S7_SJ_SE_EEvSA_SG_RKT3_T4_EUlifE0_EEvlNS_15PhiloxCudaStateESF_SG_,"a",@progbits
	.sectionflags	@""
	.align	4
.nv.constant2._ZN2at6native63_GLOBAL__N__7310b794_30_DistributionGeometricKernel_cu_fa6e70a443distribution_elementwise_grid_stride_kernelIfLi4EZNS0_9templates4cuda21uniform_and_transformIifPNS_17CUDAGeneratorImplEZZZNS4_16geometric_kernelIS7_EEvRNS_18TensorIteratorBaseEdT_ENKUlvE_clEvENKUlvE1_clEvEUlfE_EEvSA_T1_T2_EUlP24curandStatePhilox4_32_10E0_ZNS1_27distribution_nullary_kernelIif6float4S7_SJ_SE_EEvSA_SG_RKT3_T4_EUlifE0_EEvlNS_15PhiloxCudaStateESF_SG_:
        /*0000*/ 	.byte	0x00, 0x00, 0x00, 0xf0, 0xff, 0xff, 0x0f, 0x38


//--------------------- .nv.constant0._ZN2at6native63_GLOBAL__N__7310b794_30_DistributionGeometricKernel_cu_fa6e70a443distribution_elementwise_grid_stride_kernelIfLi4EZNS0_9templates4cuda21uniform_and_transformIifPNS_17CUDAGeneratorImplEZZZNS4_16geometric_kernelIS7_EEvRNS_18TensorIteratorBaseEdT_ENKUlvE_clEvENKUlvE1_clEvEUlfE_EEvSA_T1_T2_EUlP24curandStatePhilox4_32_10E0_ZNS1_27distribution_nullary_kernelIif6float4S7_SJ_SE_EEvSA_SG_RKT3_T4_EUlifE0_EEvlNS_15PhiloxCudaStateESF_SG_ --------------------------
	.section	.nv.constant0._ZN2at6native63_GLOBAL__N__7310b794_30_DistributionGeometricKernel_cu_fa6e70a443distribution_elementwise_grid_stride_kernelIfLi4EZNS0_9templates4cuda21uniform_and_transformIifPNS_17CUDAGeneratorImplEZZZNS4_16geometric_kernelIS7_EEvRNS_18TensorIteratorBaseEdT_ENKUlvE_clEvENKUlvE1_clEvEUlfE_EEvSA_T1_T2_EUlP24curandStatePhilox4_32_10E0_ZNS1_27distribution_nullary_kernelIif6float4S7_SJ_SE_EEvSA_SG_RKT3_T4_EUlifE0_EEvlNS_15PhiloxCudaStateESF_SG_,"a",@progbits
	.sectionflags	@""
	.align	4
.nv.constant0._ZN2at6native63_GLOBAL__N__7310b794_30_DistributionGeometricKernel_cu_fa6e70a443distribution_elementwise_grid_stride_kernelIfLi4EZNS0_9templates4cuda21uniform_and_transformIifPNS_17CUDAGeneratorImplEZZZNS4_16geometric_kernelIS7_EEvRNS_18TensorIteratorBaseEdT_ENKUlvE_clEvENKUlvE1_clEvEUlfE_EEvSA_T1_T2_EUlP24curandStatePhilox4_32_10E0_ZNS1_27distribution_nullary_kernelIif6float4S7_SJ_SE_EEvSA_SG_RKT3_T4_EUlifE0_EEvlNS_15PhiloxCudaStateESF_SG_:
	.zero		816


//--------------------- .nv.constant2._ZN2at6native63_GLOBAL__N__7310b794_30_DistributionGeometricKernel_cu_fa6e70a443distribution_elementwise_grid_stride_kernelIfLi4EZNS0_9templates4cuda21uniform_and_transformIifPNS_17CUDAGeneratorImplEZZZNS4_16geometric_kernelIS7_EEvRNS_18TensorIteratorBaseEdT_ENKUlvE_clEvENKUlvE1_clEvEUlfE_EEvSA_T1_T2_EUlP24curandStatePhilox4_32_10E0_ZNS1_27distribution_nullary_kernelIif6float4S7_SJ_SE_EEvSA_SG_RKT3_T4_EUlifE_EEvlNS_15PhiloxCudaStateESF_SG_ --------------------------
	.section	.nv.constant2._ZN2at6native63_GLOBAL__N__7310b794_30_DistributionGeometricKernel_cu_fa6e70a443distribution_elementwise_grid_stride_kernelIfLi4EZNS0_9templates4cuda21uniform_and_transformIifPNS_17CUDAGeneratorImplEZZZNS4_16geometric_kernelIS7_EEvRNS_18TensorIteratorBaseEdT_ENKUlvE_clEvENKUlvE1_clEvEUlfE_EEvSA_T1_T2_EUlP24curandStatePhilox4_32_10E0_ZNS1_27distribution_nullary_kernelIif6float4S7_SJ_SE_EEvSA_SG_RKT3_T4_EUlifE_EEvlNS_15PhiloxCudaStateESF_SG_,"a",@progbits
	.sectionflags	@""
	.align	4
.nv.constant2._ZN2at6native63_GLOBAL__N__7310b794_30_DistributionGeometricKernel_cu_fa6e70a443distribution_elementwise_grid_stride_kernelIfLi4EZNS0_9templates4cuda21uniform_and_transformIifPNS_17CUDAGeneratorImplEZZZNS4_16geometric_kernelIS7_EEvRNS_18TensorIteratorBaseEdT_ENKUlvE_clEvENKUlvE1_clEvEUlfE_EEvSA_T1_T2_EUlP24curandStatePhilox4_32_10E0_ZNS1_27distribution_nullary_kernelIif6float4S7_SJ_SE_EEvSA_SG_RKT3_T4_EUlifE_EEvlNS_15PhiloxCudaStateESF_SG_:
        /*0000*/ 	.byte	0x00, 0x00, 0x00, 0xf0, 0xff, 0xff, 0x0f, 0x38


//--------------------- .nv.constant0._ZN2at6native63_GLOBAL__N__7310b794_30_DistributionGeometricKernel_cu_fa6e70a443distribution_elementwise_grid_stride_kernelIfLi4EZNS0_9templates4cuda21uniform_and_transformIifPNS_17CUDAGeneratorImplEZZZNS4_16geometric_kernelIS7_EEvRNS_18TensorIteratorBaseEdT_ENKUlvE_clEvENKUlvE1_clEvEUlfE_EEvSA_T1_T2_EUlP24curandStatePhilox4_32_10E0_ZNS1_27distribution_nullary_kernelIif6float4S7_SJ_SE_EEvSA_SG_RKT3_T4_EUlifE_EEvlNS_15PhiloxCudaStateESF_SG_ --------------------------
	.section	.nv.constant0._ZN2at6native63_GLOBAL__N__7310b794_30_DistributionGeometricKernel_cu_fa6e70a443distribution_elementwise_grid_stride_kernelIfLi4EZNS0_9templates4cuda21uniform_and_transformIifPNS_17CUDAGeneratorImplEZZZNS4_16geometric_kernelIS7_EEvRNS_18TensorIteratorBaseEdT_ENKUlvE_clEvENKUlvE1_clEvEUlfE_EEvSA_T1_T2_EUlP24curandStatePhilox4_32_10E0_ZNS1_27distribution_nullary_kernelIif6float4S7_SJ_SE_EEvSA_SG_RKT3_T4_EUlifE_EEvlNS_15PhiloxCudaStateESF_SG_,"a",@progbits
	.sectionflags	@""
	.align	4
.nv.constant0._ZN2at6native63_GLOBAL__N__7310b794_30_DistributionGeometricKernel_cu_fa6e70a443distribution_elementwise_grid_stride_kernelIfLi4EZNS0_9templates4cuda21uniform_and_transformIifPNS_17CUDAGeneratorImplEZZZNS4_16geometric_kernelIS7_EEvRNS_18TensorIteratorBaseEdT_ENKUlvE_clEvENKUlvE1_clEvEUlfE_EEvSA_T1_T2_EUlP24curandStatePhilox4_32_10E0_ZNS1_27distribution_nullary_kernelIif6float4S7_SJ_SE_EEvSA_SG_RKT3_T4_EUlifE_EEvlNS_15PhiloxCudaStateESF_SG_:
	.zero		416


//--------------------- .nv.constant2._ZN2at6native63_GLOBAL__N__7310b794_30_DistributionGeometricKernel_cu_fa6e70a443distribution_elementwise_grid_stride_kernelIfLi4EZNS0_9templates4cuda21uniform_and_transformIifPNS_17CUDAGeneratorImplEZZZNS4_16geometric_kernelIS7_EEvRNS_18TensorIteratorBaseEdT_ENKUlvE_clEvENKUlvE1_clEvEUlfE_EEvSA_T1_T2_EUlP24curandStatePhilox4_32_10E_ZNS1_27distribution_nullary_kernelIif7double2S7_SJ_SE_EEvSA_SG_RKT3_T4_EUlifE0_EEvlNS_15PhiloxCudaStateESF_SG_ --------------------------
	.section	.nv.constant2._ZN2at6native63_GLOBAL__N__7310b794_30_DistributionGeometricKernel_cu_fa6e70a443distribution_elementwise_grid_stride_kernelIfLi4EZNS0_9templates4cuda21uniform_and_transformIifPNS_17CUDAGeneratorImplEZZZNS4_16geometric_kernelIS7_EEvRNS_18TensorIteratorBaseEdT_ENKUlvE_clEvENKUlvE1_clEvEUlfE_EEvSA_T1_T2_EUlP24curandStatePhilox4_32_10E_ZNS1_27distribution_nullary_kernelIif7double2S7_SJ_SE_EEvSA_SG_RKT3_T4_EUlifE0_EEvlNS_15PhiloxCudaStateESF_SG_,"a",@progbits
	.sectionflags	@""
	.align	4
.nv.constant2._ZN2at6native63_GLOBAL__N__7310b794_30_DistributionGeometricKernel_cu_fa6e70a443distribution_elementwise_grid_stride_kernelIfLi4EZNS0_9templates4cuda21uniform_and_transformIifPNS_17CUDAGeneratorImplEZZZNS4_16geometric_kernelIS7_EEvRNS_18TensorIteratorBaseEdT_ENKUlvE_clEvENKUlvE1_clEvEUlfE_EEvSA_T1_T2_EUlP24curandStatePhilox4_32_10E_ZNS1_27distribution_nullary_kernelIif7double2S7_SJ_SE_EEvSA_SG_RKT3_T4_EUlifE0_EEvlNS_15PhiloxCudaStateESF_SG_:
        /*0000*/ 	.byte	0x00, 0x00, 0x00, 0xf0, 0xff, 0xff, 0x0f, 0x38


//--------------------- .nv.constant0._ZN2at6native63_GLOBAL__N__7310b794_30_DistributionGeometricKernel_cu_fa6e70a443distribution_elementwise_grid_stride_kernelIfLi4EZNS0_9templates4cuda21uniform_and_transformIifPNS_17CUDAGeneratorImplEZZZNS4_16geometric_kernelIS7_EEvRNS_18TensorIteratorBaseEdT_ENKUlvE_clEvENKUlvE1_clEvEUlfE_EEvSA_T1_T2_EUlP24curandStatePhilox4_32_10E_ZNS1_27distribution_nullary_kernelIif7double2S7_SJ_SE_EEvSA_SG_RKT3_T4_EUlifE0_EEvlNS_15PhiloxCudaStateESF_SG_ --------------------------
	.section	.nv.constant0._ZN2at6native63_GLOBAL__N__7310b794_30_DistributionGeometricKernel_cu_fa6e70a443distribution_elementwise_grid_stride_kernelIfLi4EZNS0_9templates4cuda21uniform_and_transformIifPNS_17CUDAGeneratorImplEZZZNS4_16geometric_kernelIS7_EEvRNS_18TensorIteratorBaseEdT_ENKUlvE_clEvENKUlvE1_clEvEUlfE_EEvSA_T1_T2_EUlP24curandStatePhilox4_32_10E_ZNS1_27distribution_nullary_kernelIif7double2S7_SJ_SE_EEvSA_SG_RKT3_T4_EUlifE0_EEvlNS_15PhiloxCudaStateESF_SG_,"a",@progbits
	.sectionflags	@""
	.align	4
.nv.constant0._ZN2at6native63_GLOBAL__N__7310b794_30_DistributionGeometricKernel_cu_fa6e70a443distribution_elementwise_grid_stride_kernelIfLi4EZNS0_9templates4cuda21uniform_and_transformIifPNS_17CUDAGeneratorImplEZZZNS4_16geometric_kernelIS7_EEvRNS_18TensorIteratorBaseEdT_ENKUlvE_clEvENKUlvE1_clEvEUlfE_EEvSA_T1_T2_EUlP24curandStatePhilox4_32_10E_ZNS1_27distribution_nullary_kernelIif7double2S7_SJ_SE_EEvSA_SG_RKT3_T4_EUlifE0_EEvlNS_15PhiloxCudaStateESF_SG_:
	.zero		816


//--------------------- .nv.constant2._ZN2at6native63_GLOBAL__N__7310b794_30_DistributionGeometricKernel_cu_fa6e70a443distribution_elementwise_grid_stride_kernelIfLi4EZNS0_9templates4cuda21uniform_and_transformIifPNS_17CUDAGeneratorImplEZZZNS4_16geometric_kernelIS7_EEvRNS_18TensorIteratorBaseEdT_ENKUlvE_clEvENKUlvE1_clEvEUlfE_EEvSA_T1_T2_EUlP24curandStatePhilox4_32_10E_ZNS1_27distribution_nullary_kernelIif7double2S7_SJ_SE_EEvSA_SG_RKT3_T4_EUlifE_EEvlNS_15PhiloxCudaStateESF_SG_ --------------------------
	.section	.nv.constant2._ZN2at6native63_GLOBAL__N__7310b794_30_DistributionGeometricKernel_cu_fa6e70a443distribution_elementwise_grid_stride_kernelIfLi4EZNS0_9templates4cuda21uniform_and_transformIifPNS_17CUDAGeneratorImplEZZZNS4_16geometric_kernelIS7_EEvRNS_18TensorIteratorBaseEdT_ENKUlvE_clEvENKUlvE1_clEvEUlfE_EEvSA_T1_T2_EUlP24curandStatePhilox4_32_10E_ZNS1_27distribution_nullary_kernelIif7double2S7_SJ_SE_EEvSA_SG_RKT3_T4_EUlifE_EEvlNS_15PhiloxCudaStateESF_SG_,"a",@progbits
	.sectionflags	@""
	.align	4
.nv.constant2._ZN2at6native63_GLOBAL__N__7310b794_30_DistributionGeometricKernel_cu_fa6e70a443distribution_elementwise_grid_stride_kernelIfLi4EZNS0_9templates4cuda21uniform_and_transformIifPNS_17CUDAGeneratorImplEZZZNS4_16geometric_kernelIS7_EEvRNS_18TensorIteratorBaseEdT_ENKUlvE_clEvENKUlvE1_clEvEUlfE_EEvSA_T1_T2_EUlP24curandStatePhilox4_32_10E_ZNS1_27distribution_nullary_kernelIif7double2S7_SJ_SE_EEvSA_SG_RKT3_T4_EUlifE_EEvlNS_15PhiloxCudaStateESF_SG_:
        /*0000*/ 	.byte	0x00, 0x00, 0x00, 0xf0, 0xff, 0xff, 0x0f, 0x38


//--------------------- .nv.constant0._ZN2at6native63_GLOBAL__N__7310b794_30_DistributionGeometricKernel_cu_fa6e70a443distribution_elementwise_grid_stride_kernelIfLi4EZNS0_9templates4cuda21uniform_and_transformIifPNS_17CUDAGeneratorImplEZZZNS4_16geometric_kernelIS7_EEvRNS_18TensorIteratorBaseEdT_ENKUlvE_clEvENKUlvE1_clEvEUlfE_EEvSA_T1_T2_EUlP24curandStatePhilox4_32_10E_ZNS1_27distribution_nullary_kernelIif7double2S7_SJ_SE_EEvSA_SG_RKT3_T4_EUlifE_EEvlNS_15PhiloxCudaStateESF_SG_ --------------------------
	.section	.nv.constant0._ZN2at6native63_GLOBAL__N__7310b794_30_DistributionGeometricKernel_cu_fa6e70a443distribution_elementwise_grid_stride_kernelIfLi4EZNS0_9templates4cuda21uniform_and_transformIifPNS_17CUDAGeneratorImplEZZZNS4_16geometric_kernelIS7_EEvRNS_18TensorIteratorBaseEdT_ENKUlvE_clEvENKUlvE1_clEvEUlfE_EEvSA_T1_T2_EUlP24curandStatePhilox4_32_10E_ZNS1_27distribution_nullary_kernelIif7double2S7_SJ_SE_EEvSA_SG_RKT3_T4_EUlifE_EEvlNS_15PhiloxCudaStateESF_SG_,"a",@progbits
	.sectionflags	@""
	.align	4
.nv.constant0._ZN2at6native63_GLOBAL__N__7310b794_30_DistributionGeometricKernel_cu_fa6e70a443distribution_elementwise_grid_stride_kernelIfLi4EZNS0_9templates4cuda21uniform_and_transformIifPNS_17CUDAGeneratorImplEZZZNS4_16geometric_kernelIS7_EEvRNS_18TensorIteratorBaseEdT_ENKUlvE_clEvENKUlvE1_clEvEUlfE_EEvSA_T1_T2_EUlP24curandStatePhilox4_32_10E_ZNS1_27distribution_nullary_kernelIif7double2S7_SJ_SE_EEvSA_SG_RKT3_T4_EUlifE_EEvlNS_15PhiloxCudaStateESF_SG_:
	.zero		416


//--------------------- .nv.constant2._ZN2at6native63_GLOBAL__N__7310b794_30_DistributionGeometricKernel_cu_fa6e70a443distribution_elementwise_grid_stride_kernelIfLi4EZNS0_9templates4cuda21uniform_and_transformIafPNS_17CUDAGeneratorImplEZZZNS4_16geometric_kernelIS7_EEvRNS_18TensorIteratorBaseEdT_ENKUlvE_clEvENKUlvE0_clEvEUlfE_EEvSA_T1_T2_EUlP24curandStatePhilox4_32_10E0_ZNS1_27distribution_nullary_kernelIaf6float4S7_SJ_SE_EEvSA_SG_RKT3_T4_EUlifE0_EEvlNS_15PhiloxCudaStateESF_SG_ --------------------------
	.section	.nv.constant2._ZN2at6native63_GLOBAL__N__7310b794_30_DistributionGeometricKernel_cu_fa6e70a443distribution_elementwise_grid_stride_kernelIfLi4EZNS0_9templates4cuda21uniform_and_transformIafPNS_17CUDAGeneratorImplEZZZNS4_16geometric_kernelIS7_EEvRNS_18TensorIteratorBaseEdT_ENKUlvE_clEvENKUlvE0_clEvEUlfE_EEvSA_T1_T2_EUlP24curandStatePhilox4_32_10E0_ZNS1_27distribution_nullary_kernelIaf6float4S7_SJ_SE_EEvSA_SG_RKT3_T4_EUlifE0_EEvlNS_15PhiloxCudaStateESF_SG_,"a",@progbits
	.sectionflags	@""
	.align	4
.nv.constant2._ZN2at6native63_GLOBAL__N__7310b794_30_DistributionGeometricKernel_cu_fa6e70a443distribution_elementwise_grid_stride_kernelIfLi4EZNS0_9templates4cuda21uniform_and_transformIafPNS_17CUDAGeneratorImplEZZZNS4_16geometric_kernelIS7_EEvRNS_18TensorIteratorBaseEdT_ENKUlvE_clEvENKUlvE0_clEvEUlfE_EEvSA_T1_T2_EUlP24curandStatePhilox4_32_10E0_ZNS1_27distribution_nullary_kernelIaf6float4S7_SJ_SE_EEvSA_SG_RKT3_T4_EUlifE0_EEvlNS_15PhiloxCudaStateESF_SG_:
        /*0000*/ 	.byte	0x00, 0x00, 0x00, 0xf0, 0xff, 0xff, 0x0f, 0x38


//--------------------- .nv.constant0._ZN2at6native63_GLOBAL__N__7310b794_30_DistributionGeometricKernel_cu_fa6e70a443distribution_elementwise_grid_stride_kernelIfLi4EZNS0_9templates4cuda21uniform_and_transformIafPNS_17CUDAGeneratorImplEZZZNS4_16geometric_kernelIS7_EEvRNS_18TensorIteratorBaseEdT_ENKUlvE_clEvENKUlvE0_clEvEUlfE_EEvSA_T1_T2_EUlP24curandStatePhilox4_32_10E0_ZNS1_27distribution_nullary_kernelIaf6float4S7_SJ_SE_EEvSA_SG_RKT3_T4_EUlifE0_EEvlNS_15PhiloxCudaStateESF_SG_ --------------------------
	.section	.nv.constant0._ZN2at6native63_GLOBAL__N__7310b794_30_DistributionGeometricKernel_cu_fa6e70a443distribution_elementwise_grid_stride_kernelIfLi4EZNS0_9templates4cuda21uniform_and_transformIafPNS_17CUDAGeneratorImplEZZZNS4_16geometric_kernelIS7_EEvRNS_18TensorIteratorBaseEdT_ENKUlvE_clEvENKUlvE0_clEvEUlfE_EEvSA_T1_T2_EUlP24curandStatePhilox4_32_10E0_ZNS1_27distribution_nullary_kernelIaf6float4S7_SJ_SE_EEvSA_SG_RKT3_T4_EUlifE0_EEvlNS_15PhiloxCudaStateESF_SG_,"a",@progbits
	.sectionflags	@""
	.align	4
.nv.constant0._ZN2at6native63_GLOBAL__N__7310b794_30_DistributionGeometricKernel_cu_fa6e70a443distribution_elementwise_grid_stride_kernelIfLi4EZNS0_9templates4cuda21uniform_and_transformIafPNS_17CUDAGeneratorImplEZZZNS4_16geometric_kernelIS7_EEvRNS_18TensorIteratorBaseEdT_ENKUlvE_clEvENKUlvE0_clEvEUlfE_EEvSA_T1_T2_EUlP24curandStatePhilox4_32_10E0_ZNS1_27distribution_nullary_kernelIaf6float4S7_SJ_SE_EEvSA_SG_RKT3_T4_EUlifE0_EEvlNS_15PhiloxCudaStateESF_SG_:
	.zero		816


//--------------------- .nv.constant2._ZN2at6native63_GLOBAL__N__7310b794_30_DistributionGeometricKernel_cu_fa6e70a443distribution_elementwise_grid_stride_kernelIfLi4EZNS0_9templates4cuda21uniform_and_transformIafPNS_17CUDAGeneratorImplEZZZNS4_16geometric_kernelIS7_EEvRNS_18TensorIteratorBaseEdT_ENKUlvE_clEvENKUlvE0_clEvEUlfE_EEvSA_T1_T2_EUlP24curandStatePhilox4_32_10E0_ZNS1_27distribution_nullary_kernelIaf6float4S7_SJ_SE_EEvSA_SG_RKT3_T4_EUlifE_EEvlNS_15PhiloxCudaStateESF_SG_ --------------------------
	.section	.nv.constant2._ZN2at6native63_GLOBAL__N__7310b794_30_DistributionGeometricKernel_cu_fa6e70a443distribution_elementwise_grid_stride_kernelIfLi4EZNS0_9templates4cuda21uniform_and_transformIafPNS_17CUDAGeneratorImplEZZZNS4_16geometric_kernelIS7_EEvRNS_18TensorIteratorBaseEdT_ENKUlvE_clEvENKUlvE0_clEvEUlfE_EEvSA_T1_T2_EUlP24curandStatePhilox4_32_10E0_ZNS1_27distribution_nullary_kernelIaf6float4S7_SJ_SE_EEvSA_SG_RKT3_T4_EUlifE_EEvlNS_15PhiloxCudaStateESF_SG_,"a",@progbits
	.sectionflags	@""
	.align	4
.nv.constant2._ZN2at6native63_GLOBAL__N__7310b794_30_DistributionGeometricKernel_cu_fa6e70a443distribution_elementwise_grid_stride_kernelIfLi4EZNS0_9templates4cuda21uniform_and_transformIafPNS_17CUDAGeneratorImplEZZZNS4_16geometric_kernelIS7_EEvRNS_18TensorIteratorBaseEdT_ENKUlvE_clEvENKUlvE0_clEvEUlfE_EEvSA_T1_T2_EUlP24curandStatePhilox4_32_10E0_ZNS1_27distribution_nullary_kernelIaf6float4S7_SJ_SE_EEvSA_SG_RKT3_T4_EUlifE_EEvlNS_15PhiloxCudaStateESF_SG_:
        /*0000*/ 	.byte	0x00, 0x00, 0x00, 0xf0, 0xff, 0xff, 0x0f, 0x38


//--------------------- .nv.constant0._ZN2at6native63_GLOBAL__N__7310b794_30_DistributionGeometricKernel_cu_fa6e70a443distribution_elementwise_grid_stride_kernelIfLi4EZNS0_9templates4cuda21uniform_and_transformIafPNS_17CUDAGeneratorImplEZZZNS4_16geometric_kernelIS7_EEvRNS_18TensorIteratorBaseEdT_ENKUlvE_clEvENKUlvE0_clEvEUlfE_EEvSA_T1_T2_EUlP24curandStatePhilox4_32_10E0_ZNS1_27distribution_nullary_kernelIaf6float4S7_SJ_SE_EEvSA_SG_RKT3_T4_EUlifE_EEvlNS_15PhiloxCudaStateESF_SG_ --------------------------
	.section	.nv.constant0._ZN2at6native63_GLOBAL__N__7310b794_30_DistributionGeometricKernel_cu_fa6e70a443distribution_elementwise_grid_stride_kernelIfLi4EZNS0_9templates4cuda21uniform_and_transformIafPNS_17CUDAGeneratorImplEZZZNS4_16geometric_kernelIS7_EEvRNS_18TensorIteratorBaseEdT_ENKUlvE_clEvENKUlvE0_clEvEUlfE_EEvSA_T1_T2_EUlP24curandStatePhilox4_32_10E0_ZNS1_27distribution_nullary_kernelIaf6float4S7_SJ_SE_EEvSA_SG_RKT3_T4_EUlifE_EEvlNS_15PhiloxCudaStateESF_SG_,"a",@progbits
	.sectionflags	@""
	.align	4
.nv.constant0._ZN2at6native63_GLOBAL__N__7310b794_30_DistributionGeometricKernel_cu_fa6e70a443distribution_elementwise_grid_stride_kernelIfLi4EZNS0_9templates4cuda21uniform_and_transformIafPNS_17CUDAGeneratorImplEZZZNS4_16geometric_kernelIS7_EEvRNS_18TensorIteratorBaseEdT_ENKUlvE_clEvENKUlvE0_clEvEUlfE_EEvSA_T1_T2_EUlP24curandStatePhilox4_32_10E0_ZNS1_27distribution_nullary_kernelIaf6float4S7_SJ_SE_EEvSA_SG_RKT3_T4_EUlifE_EEvlNS_15PhiloxCudaStateESF_SG_:
	.zero		416


//--------------------- .nv.constant2._ZN2at6native63_GLOBAL__N__7310b794_30_DistributionGeometricKernel_cu_fa6e70a443distribution_elementwise_grid_stride_kernelIfLi4EZNS0_9templates4cuda21uniform_and_transformIafPNS_17CUDAGeneratorImplEZZZNS4_16geometric_kernelIS7_EEvRNS_18TensorIteratorBaseEdT_ENKUlvE_clEvENKUlvE0_clEvEUlfE_EEvSA_T1_T2_EUlP24curandStatePhilox4_32_10E_ZNS1_27distribution_nullary_kernelIaf7double2S7_SJ_SE_EEvSA_SG_RKT3_T4_EUlifE0_EEvlNS_15PhiloxCudaStateESF_SG_ --------------------------
	.section	.nv.constant2._ZN2at6native63_GLOBAL__N__7310b794_30_DistributionGeometricKernel_cu_fa6e70a443distribution_elementwise_grid_stride_kernelIfLi4EZNS0_9templates4cuda21uniform_and_transformIafPNS_17CUDAGeneratorImplEZZZNS4_16geometric_kernelIS7_EEvRNS_18TensorIteratorBaseEdT_ENKUlvE_clEvENKUlvE0_clEvEUlfE_EEvSA_T1_T2_EUlP24curandStatePhilox4_32_10E_ZNS1_27distribution_nullary_kernelIaf7double2S7_SJ_SE_EEvSA_SG_RKT3_T4_EUlifE0_EEvlNS_15PhiloxCudaStateESF_SG_,"a",@progbits
	.sectionflags	@""
	.align	4
.nv.constant2._ZN2at6native63_GLOBAL__N__7310b794_30_DistributionGeometricKernel_cu_fa6e70a443distribution_elementwise_grid_stride_kernelIfLi4EZNS0_9templates4cuda21uniform_and_transformIafPNS_17CUDAGeneratorImplEZZZNS4_16geometric_kernelIS7_EEvRNS_18TensorIteratorBaseEdT_ENKUlvE_clEvENKUlvE0_clEvEUlfE_EEvSA_T1_T2_EUlP24curandStatePhilox4_32_10E_ZNS1_27distribution_nullary_kernelIaf7double2S7_SJ_SE_EEvSA_SG_RKT3_T4_EUlifE0_EEvlNS_15PhiloxCudaStateESF_SG_:
        /*0000*/ 	.byte	0x00, 0x00, 0x00, 0xf0, 0xff, 0xff, 0x0f, 0x38


//--------------------- .nv.constant0._ZN2at6native63_GLOBAL__N__7310b794_30_DistributionGeometricKernel_cu_fa6e70a443distribution_elementwise_grid_stride_kernelIfLi4EZNS0_9templates4cuda21uniform_and_transformIafPNS_17CUDAGeneratorImplEZZZNS4_16geometric_kernelIS7_EEvRNS_18TensorIteratorBaseEdT_ENKUlvE_clEvENKUlvE0_clEvEUlfE_EEvSA_T1_T2_EUlP24curandStatePhilox4_32_10E_ZNS1_27distribution_nullary_kernelIaf7double2S7_SJ_SE_EEvSA_SG_RKT3_T4_EUlifE0_EEvlNS_15PhiloxCudaStateESF_SG_ --------------------------
	.section	.nv.constant0._ZN2at6native63_GLOBAL__N__7310b794_30_DistributionGeometricKernel_cu_fa6e70a443distribution_elementwise_grid_stride_kernelIfLi4EZNS0_9templates4cuda21uniform_and_transformIafPNS_17CUDAGeneratorImplEZZZNS4_16geometric_kernelIS7_EEvRNS_18TensorIteratorBaseEdT_ENKUlvE_clEvENKUlvE0_clEvEUlfE_EEvSA_T1_T2_EUlP24curandStatePhilox4_32_10E_ZNS1_27distribution_nullary_kernelIaf7double2S7_SJ_SE_EEvSA_SG_RKT3_T4_EUlifE0_EEvlNS_15PhiloxCudaStateESF_SG_,"a",@progbits
	.sectionflags	@""
	.align	4
.nv.constant0._ZN2at6native63_GLOBAL__N__7310b794_30_DistributionGeometricKernel_cu_fa6e70a443distribution_elementwise_grid_stride_kernelIfLi4EZNS0_9templates4cuda21uniform_and_transformIafPNS_17CUDAGeneratorImplEZZZNS4_16geometric_kernelIS7_EEvRNS_18TensorIteratorBaseEdT_ENKUlvE_clEvENKUlvE0_clEvEUlfE_EEvSA_T1_T2_EUlP24curandStatePhilox4_32_10E_ZNS1_27distribution_nullary_kernelIaf7double2S7_SJ_SE_EEvSA_SG_RKT3_T4_EUlifE0_EEvlNS_15PhiloxCudaStateESF_SG_:
	.zero		816


//--------------------- .nv.constant2._ZN2at6native63_GLOBAL__N__7310b794_30_DistributionGeometricKernel_cu_fa6e70a443distribution_elementwise_grid_stride_kernelIfLi4EZNS0_9templates4cuda21uniform_and_transformIafPNS_17CUDAGeneratorImplEZZZNS4_16geometric_kernelIS7_EEvRNS_18TensorIteratorBaseEdT_ENKUlvE_clEvENKUlvE0_clEvEUlfE_EEvSA_T1_T2_EUlP24curandStatePhilox4_32_10E_ZNS1_27distribution_nullary_kernelIaf7double2S7_SJ_SE_EEvSA_SG_RKT3_T4_EUlifE_EEvlNS_15PhiloxCudaStateESF_SG_ --------------------------
	.section	.nv.constant2._ZN2at6native63_GLOBAL__N__7310b794_30_DistributionGeometricKernel_cu_fa6e70a443distribution_elementwise_grid_stride_kernelIfLi4EZNS0_9templates4cuda21uniform_and_transformIafPNS_17CUDAGeneratorImplEZZZNS4_16geometric_kernelIS7_EEvRNS_18TensorIteratorBaseEdT_ENKUlvE_clEvENKUlvE0_clEvEUlfE_EEvSA_T1_T2_EUlP24curandStatePhilox4_32_10E_ZNS1_27distribution_nullary_kernelIaf7double2S7_SJ_SE_EEvSA_SG_RKT3_T4_EUlifE_EEvlNS_15PhiloxCudaStateESF_SG_,"a",@progbits
	.sectionflags	@""
	.align	4
.nv.constant2._ZN2at6native63_GLOBAL__N__7310b794_30_DistributionGeometricKernel_cu_fa6e70a443distribution_elementwise_grid_stride_kernelIfLi4EZNS0_9templates4cuda21uniform_and_transformIafPNS_17CUDAGeneratorImplEZZZNS4_16geometric_kernelIS7_EEvRNS_18TensorIteratorBaseEdT_ENKUlvE_clEvENKUlvE0_clEvEUlfE_EEvSA_T1_T2_EUlP24curandStatePhilox4_32_10E_ZNS1_27distribution_nullary_kernelIaf7double2S7_SJ_SE_EEvSA_SG_RKT3_T4_EUlifE_EEvlNS_15PhiloxCudaStateESF_SG_:
        /*0000*/ 	.byte	0x00, 0x00, 0x00, 0xf0, 0xff, 0xff, 0x0f, 0x38


//--------------------- .nv.constant0._ZN2at6native63_GLOBAL__N__7310b794_30_DistributionGeometricKernel_cu_fa6e70a443distribution_elementwise_grid_stride_kernelIfLi4EZNS0_9templates4cuda21uniform_and_transformIafPNS_17CUDAGeneratorImplEZZZNS4_16geometric_kernelIS7_EEvRNS_18TensorIteratorBaseEdT_ENKUlvE_clEvENKUlvE0_clEvEUlfE_EEvSA_T1_T2_EUlP24curandStatePhilox4_32_10E_ZNS1_27distribution_nullary_kernelIaf7double2S7_SJ_SE_EEvSA_SG_RKT3_T4_EUlifE_EEvlNS_15PhiloxCudaStateESF_SG_ --------------------------
	.section	.nv.constant0._ZN2at6native63_GLOBAL__N__7310b794_30_DistributionGeometricKernel_cu_fa6e70a443distribution_elementwise_grid_stride_kernelIfLi4EZNS0_9templates4cuda21uniform_and_transformIafPNS_17CUDAGeneratorImplEZZZNS4_16geometric_kernelIS7_EEvRNS_18TensorIteratorBaseEdT_ENKUlvE_clEvENKUlvE0_clEvEUlfE_EEvSA_T1_T2_EUlP24curandStatePhilox4_32_10E_ZNS1_27distribution_nullary_kernelIaf7double2S7_SJ_SE_EEvSA_SG_RKT3_T4_EUlifE_EEvlNS_15PhiloxCudaStateESF_SG_,"a",@progbits
	.sectionflags	@""
	.align	4
.nv.constant0._ZN2at6native63_GLOBAL__N__7310b794_30_DistributionGeometricKernel_cu_fa6e70a443distribution_elementwise_grid_stride_kernelIfLi4EZNS0_9templates4cuda21uniform_and_transformIafPNS_17CUDAGeneratorImplEZZZNS4_16geometric_kernelIS7_EEvRNS_18TensorIteratorBaseEdT_ENKUlvE_clEvENKUlvE0_clEvEUlfE_EEvSA_T1_T2_EUlP24curandStatePhilox4_32_10E_ZNS1_27distribution_nullary_kernelIaf7double2S7_SJ_SE_EEvSA_SG_RKT3_T4_EUlifE_EEvlNS_15PhiloxCudaStateESF_SG_:
	.zero		416


//--------------------- .nv.constant2._ZN2at6native63_GLOBAL__N__7310b794_30_DistributionGeometricKernel_cu_fa6e70a443distribution_elementwise_grid_stride_kernelIfLi4EZNS0_9templates4cuda21uniform_and_transformIhfPNS_17CUDAGeneratorImplEZZZNS4_16geometric_kernelIS7_EEvRNS_18TensorIteratorBaseEdT_ENKUlvE_clEvENKUlvE_clEvEUlfE_EEvSA_T1_T2_EUlP24curandStatePhilox4_32_10E0_ZNS1_27distribution_nullary_kernelIhf6float4S7_SJ_SE_EEvSA_SG_RKT3_T4_EUlifE0_EEvlNS_15PhiloxCudaStateESF_SG_ --------------------------
	.section	.nv.constant2._ZN2at6native63_GLOBAL__N__7310b794_30_DistributionGeometricKernel_cu_fa6e70a443distribution_elementwise_grid_stride_kernelIfLi4EZNS0_9templates4cuda21uniform_and_transformIhfPNS_17CUDAGeneratorImplEZZZNS4_16geometric_kernelIS7_EEvRNS_18TensorIteratorBaseEdT_ENKUlvE_clEvENKUlvE_clEvEUlfE_EEvSA_T1_T2_EUlP24curandStatePhilox4_32_10E0_ZNS1_27distribution_nullary_kernelIhf6float4S7_SJ_SE_EEvSA_SG_RKT3_T4_EUlifE0_EEvlNS_15PhiloxCudaStateESF_SG_,"a",@progbits
	.sectionflags	@""
	.align	4
.nv.constant2._ZN2at6native63_GLOBAL__N__7310b794_30_DistributionGeometricKernel_cu_fa6e70a443distribution_elementwise_grid_stride_kernelIfLi4EZNS0_9templates4cuda21uniform_and_transformIhfPNS_17CUDAGeneratorImplEZZZNS4_16geometric_kernelIS7_EEvRNS_18TensorIteratorBaseEdT_ENKUlvE_clEvENKUlvE_clEvEUlfE_EEvSA_T1_T2_EUlP24curandStatePhilox4_32_10E0_ZNS1_27distribution_nullary_kernelIhf6float4S7_SJ_SE_EEvSA_SG_RKT3_T4_EUlifE0_EEvlNS_15PhiloxCudaStateESF_SG_:
        /*0000*/ 	.byte	0x00, 0x00, 0x00, 0xf0, 0xff, 0xff, 0x0f, 0x38


//--------------------- .nv.constant0._ZN2at6native63_GLOBAL__N__7310b794_30_DistributionGeometricKernel_cu_fa6e70a443distribution_elementwise_grid_stride_kernelIfLi4EZNS0_9templates4cuda21uniform_and_transformIhfPNS_17CUDAGeneratorImplEZZZNS4_16geometric_kernelIS7_EEvRNS_18TensorIteratorBaseEdT_ENKUlvE_clEvENKUlvE_clEvEUlfE_EEvSA_T1_T2_EUlP24curandStatePhilox4_32_10E0_ZNS1_27distribution_nullary_kernelIhf6float4S7_SJ_SE_EEvSA_SG_RKT3_T4_EUlifE0_EEvlNS_15PhiloxCudaStateESF_SG_ --------------------------
	.section	.nv.constant0._ZN2at6native63_GLOBAL__N__7310b794_30_DistributionGeometricKernel_cu_fa6e70a443distribution_elementwise_grid_stride_kernelIfLi4EZNS0_9templates4cuda21uniform_and_transformIhfPNS_17CUDAGeneratorImplEZZZNS4_16geometric_kernelIS7_EEvRNS_18TensorIteratorBaseEdT_ENKUlvE_clEvENKUlvE_clEvEUlfE_EEvSA_T1_T2_EUlP24curandStatePhilox4_32_10E0_ZNS1_27distribution_nullary_kernelIhf6float4S7_SJ_SE_EEvSA_SG_RKT3_T4_EUlifE0_EEvlNS_15PhiloxCudaStateESF_SG_,"a",@progbits
	.sectionflags	@""
	.align	4
.nv.constant0._ZN2at6native63_GLOBAL__N__7310b794_30_DistributionGeometricKernel_cu_fa6e70a443distribution_elementwise_grid_stride_kernelIfLi4EZNS0_9templates4cuda21uniform_and_transformIhfPNS_17CUDAGeneratorImplEZZZNS4_16geometric_kernelIS7_EEvRNS_18TensorIteratorBaseEdT_ENKUlvE_clEvENKUlvE_clEvEUlfE_EEvSA_T1_T2_EUlP24curandStatePhilox4_32_10E0_ZNS1_27distribution_nullary_kernelIhf6float4S7_SJ_SE_EEvSA_SG_RKT3_T4_EUlifE0_EEvlNS_15PhiloxCudaStateESF_SG_:
	.zero		816


//--------------------- .nv.constant2._ZN2at6native63_GLOBAL__N__7310b794_30_DistributionGeometricKernel_cu_fa6e70a443distribution_elementwise_grid_stride_kernelIfLi4EZNS0_9templates4cuda21uniform_and_transformIhfPNS_17CUDAGeneratorImplEZZZNS4_16geometric_kernelIS7_EEvRNS_18TensorIteratorBaseEdT_ENKUlvE_clEvENKUlvE_clEvEUlfE_EEvSA_T1_T2_EUlP24curandStatePhilox4_32_10E0_ZNS1_27distribution_nullary_kernelIhf6float4S7_SJ_SE_EEvSA_SG_RKT3_T4_EUlifE_EEvlNS_15PhiloxCudaStateESF_SG_ --------------------------
	.section	.nv.constant2._ZN2at6native63_GLOBAL__N__7310b794_30_DistributionGeometricKernel_cu_fa6e70a443distribution_elementwise_grid_stride_kernelIfLi4EZNS0_9templates4cuda21uniform_and_transformIhfPNS_17CUDAGeneratorImplEZZZNS4_16geometric_kernelIS7_EEvRNS_18TensorIteratorBaseEdT_ENKUlvE_clEvENKUlvE_clEvEUlfE_EEvSA_T1_T2_EUlP24curandStatePhilox4_32_10E0_ZNS1_27distribution_nullary_kernelIhf6float4S7_SJ_SE_EEvSA_SG_RKT3_T4_EUlifE_EEvlNS_15PhiloxCudaStateESF_SG_,"a",@progbits
	.sectionflags	@""
	.align	4
.nv.constant2._ZN2at6native63_GLOBAL__N__7310b794_30_DistributionGeometricKernel_cu_fa6e70a443distribution_elementwise_grid_stride_kernelIfLi4EZNS0_9templates4cuda21uniform_and_transformIhfPNS_17CUDAGeneratorImplEZZZNS4_16geometric_kernelIS7_EEvRNS_18TensorIteratorBaseEdT_ENKUlvE_clEvENKUlvE_clEvEUlfE_EEvSA_T1_T2_EUlP24curandStatePhilox4_32_10E0_ZNS1_27distribution_nullary_kernelIhf6float4S7_SJ_SE_EEvSA_SG_RKT3_T4_EUlifE_EEvlNS_15PhiloxCudaStateESF_SG_:
        /*0000*/ 	.byte	0x00, 0x00, 0x00, 0xf0, 0xff, 0xff, 0x0f, 0x38


//--------------------- .nv.constant0._ZN2at6native63_GLOBAL__N__7310b794_30_DistributionGeometricKernel_cu_fa6e70a443distribution_elementwise_grid_stride_kernelIfLi4EZNS0_9templates4cuda21uniform_and_transformIhfPNS_17CUDAGeneratorImplEZZZNS4_16geometric_kernelIS7_EEvRNS_18TensorIteratorBaseEdT_ENKUlvE_clEvENKUlvE_clEvEUlfE_EEvSA_T1_T2_EUlP24curandStatePhilox4_32_10E0_ZNS1_27distribution_nullary_kernelIhf6float4S7_SJ_SE_EEvSA_SG_RKT3_T4_EUlifE_EEvlNS_15PhiloxCudaStateESF_SG_ --------------------------
	.section	.nv.constant0._ZN2at6native63_GLOBAL__N__7310b794_30_DistributionGeometricKernel_cu_fa6e70a443distribution_elementwise_grid_stride_kernelIfLi4EZNS0_9templates4cuda21uniform_and_transformIhfPNS_17CUDAGeneratorImplEZZZNS4_16geometric_kernelIS7_EEvRNS_18TensorIteratorBaseEdT_ENKUlvE_clEvENKUlvE_clEvEUlfE_EEvSA_T1_T2_EUlP24curandStatePhilox4_32_10E0_ZNS1_27distribution_nullary_kernelIhf6float4S7_SJ_SE_EEvSA_SG_RKT3_T4_EUlifE_EEvlNS_15PhiloxCudaStateESF_SG_,"a",@progbits
	.sectionflags	@""
	.align	4
.nv.constant0._ZN2at6native63_GLOBAL__N__7310b794_30_DistributionGeometricKernel_cu_fa6e70a443distribution_elementwise_grid_stride_kernelIfLi4EZNS0_9templates4cuda21uniform_and_transformIhfPNS_17CUDAGeneratorImplEZZZNS4_16geometric_kernelIS7_EEvRNS_18TensorIteratorBaseEdT_ENKUlvE_clEvENKUlvE_clEvEUlfE_EEvSA_T1_T2_EUlP24curandStatePhilox4_32_10E0_ZNS1_27distribution_nullary_kernelIhf6float4S7_SJ_SE_EEvSA_SG_RKT3_T4_EUlifE_EEvlNS_15PhiloxCudaStateESF_SG_:
	.zero		416


//--------------------- .nv.constant2._ZN2at6native63_GLOBAL__N__7310b794_30_DistributionGeometricKernel_cu_fa6e70a443distribution_elementwise_grid_stride_kernelIfLi4EZNS0_9templates4cuda21uniform_and_transformIhfPNS_17CUDAGeneratorImplEZZZNS4_16geometric_kernelIS7_EEvRNS_18TensorIteratorBaseEdT_ENKUlvE_clEvENKUlvE_clEvEUlfE_EEvSA_T1_T2_EUlP24curandStatePhilox4_32_10E_ZNS1_27distribution_nullary_kernelIhf7double2S7_SJ_SE_EEvSA_SG_RKT3_T4_EUlifE0_EEvlNS_15PhiloxCudaStateESF_SG_ --------------------------
	.section	.nv.constant2._ZN2at6native63_GLOBAL__N__7310b794_30_DistributionGeometricKernel_cu_fa6e70a443distribution_elementwise_grid_stride_kernelIfLi4EZNS0_9templates4cuda21uniform_and_transformIhfPNS_17CUDAGeneratorImplEZZZNS4_16geometric_kernelIS7_EEvRNS_18TensorIteratorBaseEdT_ENKUlvE_clEvENKUlvE_clEvEUlfE_EEvSA_T1_T2_EUlP24curandStatePhilox4_32_10E_ZNS1_27distribution_nullary_kernelIhf7double2S7_SJ_SE_EEvSA_SG_RKT3_T4_EUlifE0_EEvlNS_15PhiloxCudaStateESF_SG_,"a",@progbits
	.sectionflags	@""
	.align	4
.nv.constant2._ZN2at6native63_GLOBAL__N__7310b794_30_DistributionGeometricKernel_cu_fa6e70a443distribution_elementwise_grid_stride_kernelIfLi4EZNS0_9templates4cuda21uniform_and_transformIhfPNS_17CUDAGeneratorImplEZZZNS4_16geometric_kernelIS7_EEvRNS_18TensorIteratorBaseEdT_ENKUlvE_clEvENKUlvE_clEvEUlfE_EEvSA_T1_T2_EUlP24curandStatePhilox4_32_10E_ZNS1_27distribution_nullary_kernelIhf7double2S7_SJ_SE_EEvSA_SG_RKT3_T4_EUlifE0_EEvlNS_15PhiloxCudaStateESF_SG_:
        /*0000*/ 	.byte	0x00, 0x00, 0x00, 0xf0, 0xff, 0xff, 0x0f, 0x38


//--------------------- .nv.constant0._ZN2at6native63_GLOBAL__N__7310b794_30_DistributionGeometricKernel_cu_fa6e70a443distribution_elementwise_grid_stride_kernelIfLi4EZNS0_9templates4cuda21uniform_and_transformIhfPNS_17CUDAGeneratorImplEZZZNS4_16geometric_kernelIS7_EEvRNS_18TensorIteratorBaseEdT_ENKUlvE_clEvENKUlvE_clEvEUlfE_EEvSA_T1_T2_EUlP24curandStatePhilox4_32_10E_ZNS1_27distribution_nullary_kernelIhf7double2S7_SJ_SE_EEvSA_SG_RKT3_T4_EUlifE0_EEvlNS_15PhiloxCudaStateESF_SG_ --------------------------
	.section	.nv.constant0._ZN2at6native63_GLOBAL__N__7310b794_30_DistributionGeometricKernel_cu_fa6e70a443distribution_elementwise_grid_stride_kernelIfLi4EZNS0_9templates4cuda21uniform_and_transformIhfPNS_17CUDAGeneratorImplEZZZNS4_16geometric_kernelIS7_EEvRNS_18TensorIteratorBaseEdT_ENKUlvE_clEvENKUlvE_clEvEUlfE_EEvSA_T1_T2_EUlP24curandStatePhilox4_32_10E_ZNS1_27distribution_nullary_kernelIhf7double2S7_SJ_SE_EEvSA_SG_RKT3_T4_EUlifE0_EEvlNS_15PhiloxCudaStateESF_SG_,"a",@progbits
	.sectionflags	@""
	.align	4
.nv.constant0._ZN2at6native63_GLOBAL__N__7310b794_30_DistributionGeometricKernel_cu_fa6e70a443distribution_elementwise_grid_stride_kernelIfLi4EZNS0_9templates4cuda21uniform_and_transformIhfPNS_17CUDAGeneratorImplEZZZNS4_16geometric_kernelIS7_EEvRNS_18TensorIteratorBaseEdT_ENKUlvE_clEvENKUlvE_clEvEUlfE_EEvSA_T1_T2_EUlP24curandStatePhilox4_32_10E_ZNS1_27distribution_nullary_kernelIhf7double2S7_SJ_SE_EEvSA_SG_RKT3_T4_EUlifE0_EEvlNS_15PhiloxCudaStateESF_SG_:
	.zero		816


//--------------------- .nv.constant2._ZN2at6native63_GLOBAL__N__7310b794_30_DistributionGeometricKernel_cu_fa6e70a443distribution_elementwise_grid_stride_kernelIfLi4EZNS0_9templates4cuda21uniform_and_transformIhfPNS_17CUDAGeneratorImplEZZZNS4_16geometric_kernelIS7_EEvRNS_18TensorIteratorBaseEdT_ENKUlvE_clEvENKUlvE_clEvEUlfE_EEvSA_T1_T2_EUlP24curandStatePhilox4_32_10E_ZNS1_27distribution_nullary_kernelIhf7double2S7_SJ_SE_EEvSA_SG_RKT3_T4_EUlifE_EEvlNS_15PhiloxCudaStateESF_SG_ --------------------------
	.section	.nv.constant2._ZN2at6native63_GLOBAL__N__7310b794_30_DistributionGeometricKernel_cu_fa6e70a443distribution_elementwise_grid_stride_kernelIfLi4EZNS0_9templates4cuda21uniform_and_transformIhfPNS_17CUDAGeneratorImplEZZZNS4_16geometric_kernelIS7_EEvRNS_18TensorIteratorBaseEdT_ENKUlvE_clEvENKUlvE_clEvEUlfE_EEvSA_T1_T2_EUlP24curandStatePhilox4_32_10E_ZNS1_27distribution_nullary_kernelIhf7double2S7_SJ_SE_EEvSA_SG_RKT3_T4_EUlifE_EEvlNS_15PhiloxCudaStateESF_SG_,"a",@progbits
	.sectionflags	@""
	.align	4
.nv.constant2._ZN2at6native63_GLOBAL__N__7310b794_30_DistributionGeometricKernel_cu_fa6e70a443distribution_elementwise_grid_stride_kernelIfLi4EZNS0_9templates4cuda21uniform_and_transformIhfPNS_17CUDAGeneratorImplEZZZNS4_16geometric_kernelIS7_EEvRNS_18TensorIteratorBaseEdT_ENKUlvE_clEvENKUlvE_clEvEUlfE_EEvSA_T1_T2_EUlP24curandStatePhilox4_32_10E_ZNS1_27distribution_nullary_kernelIhf7double2S7_SJ_SE_EEvSA_SG_RKT3_T4_EUlifE_EEvlNS_15PhiloxCudaStateESF_SG_:
        /*0000*/ 	.byte	0x00, 0x00, 0x00, 0xf0, 0xff, 0xff, 0x0f, 0x38


//--------------------- .nv.constant0._ZN2at6native63_GLOBAL__N__7310b794_30_DistributionGeometricKernel_cu_fa6e70a443distribution_elementwise_grid_stride_kernelIfLi4EZNS0_9templates4cuda21uniform_and_transformIhfPNS_17CUDAGeneratorImplEZZZNS4_16geometric_kernelIS7_EEvRNS_18TensorIteratorBaseEdT_ENKUlvE_clEvENKUlvE_clEvEUlfE_EEvSA_T1_T2_EUlP24curandStatePhilox4_32_10E_ZNS1_27distribution_nullary_kernelIhf7double2S7_SJ_SE_EEvSA_SG_RKT3_T4_EUlifE_EEvlNS_15PhiloxCudaStateESF_SG_ --------------------------
	.section	.nv.constant0._ZN2at6native63_GLOBAL__N__7310b794_30_DistributionGeometricKernel_cu_fa6e70a443distribution_elementwise_grid_stride_kernelIfLi4EZNS0_9templates4cuda21uniform_and_transformIhfPNS_17CUDAGeneratorImplEZZZNS4_16geometric_kernelIS7_EEvRNS_18TensorIteratorBaseEdT_ENKUlvE_clEvENKUlvE_clEvEUlfE_EEvSA_T1_T2_EUlP24curandStatePhilox4_32_10E_ZNS1_27distribution_nullary_kernelIhf7double2S7_SJ_SE_EEvSA_SG_RKT3_T4_EUlifE_EEvlNS_15PhiloxCudaStateESF_SG_,"a",@progbits
	.sectionflags	@""
	.align	4
.nv.constant0._ZN2at6native63_GLOBAL__N__7310b794_30_DistributionGeometricKernel_cu_fa6e70a443distribution_elementwise_grid_stride_kernelIfLi4EZNS0_9templates4cuda21uniform_and_transformIhfPNS_17CUDAGeneratorImplEZZZNS4_16geometric_kernelIS7_EEvRNS_18TensorIteratorBaseEdT_ENKUlvE_clEvENKUlvE_clEvEUlfE_EEvSA_T1_T2_EUlP24curandStatePhilox4_32_10E_ZNS1_27distribution_nullary_kernelIhf7double2S7_SJ_SE_EEvSA_SG_RKT3_T4_EUlifE_EEvlNS_15PhiloxCudaStateESF_SG_:
	.zero		416


//--------------------- .text._ZN2at6native63_GLOBAL__N__7310b794_30_DistributionGeometricKernel_cu_fa6e70a443distribution_elementwise_grid_stride_kernelIfLi4EZNS0_9templates4cuda21uniform_and_transformIN3c108BFloat16EfPNS_17CUDAGeneratorImplEZZZNS4_16geometric_kernelIS9_EEvRNS_18TensorIteratorBaseEdT_ENKUlvE_clEvENKUlvE7_clEvEUlfE_EEvSC_T1_T2_EUlP24curandStatePhilox4_32_10E0_ZNS1_27distribution_nullary_kernelIS7_f6float4S9_SL_SG_EEvSC_SI_RKT3_T4_EUlifE0_EEvlNS_15PhiloxCudaStateESH_SI_ --------------------------
	.section	.text._ZN2at6native63_GLOBAL__N__7310b794_30_DistributionGeometricKernel_cu_fa6e70a443distribution_elementwise_grid_stride_kernelIfLi4EZNS0_9templates4cuda21uniform_and_transformIN3c108BFloat16EfPNS_17CUDAGeneratorImplEZZZNS4_16geometric_kernelIS9_EEvRNS_18TensorIteratorBaseEdT_ENKUlvE_clEvENKUlvE7_clEvEUlfE_EEvSC_T1_T2_EUlP24curandStatePhilox4_32_10E0_ZNS1_27distribution_nullary_kernelIS7_f6float4S9_SL_SG_EEvSC_SI_RKT3_T4_EUlifE0_EEvlNS_15PhiloxCudaStateESH_SI_,"ax",@progbits
	.sectioninfo	@"SHI_REGISTERS=40"
	.align	128
.text._ZN2at6native63_GLOBAL__N__7310b794_30_DistributionGeometricKernel_cu_fa6e70a443distribution_elementwise_grid_stride_kernelIfLi4EZNS0_9templates4cuda21uniform_and_transformIN3c108BFloat16EfPNS_17CUDAGeneratorImplEZZZNS4_16geometric_kernelIS9_EEvRNS_18TensorIteratorBaseEdT_ENKUlvE_clEvENKUlvE7_clEvEUlfE_EEvSC_T1_T2_EUlP24curandStatePhilox4_32_10E0_ZNS1_27distribution_nullary_kernelIS7_f6float4S9_SL_SG_EEvSC_SI_RKT3_T4_EUlifE0_EEvlNS_15PhiloxCudaStateESH_SI_:
        .type           _ZN2at6native63_GLOBAL__N__7310b794_30_DistributionGeometricKernel_cu_fa6e70a443distribution_elementwise_grid_stride_kernelIfLi4EZNS0_9templates4cuda21uniform_and_transformIN3c108BFloat16EfPNS_17CUDAGeneratorImplEZZZNS4_16geometric_kernelIS9_EEvRNS_18TensorIteratorBaseEdT_ENKUlvE_clEvENKUlvE7_clEvEUlfE_EEvSC_T1_T2_EUlP24curandStatePhilox4_32_10E0_ZNS1_27distribution_nullary_kernelIS7_f6float4S9_SL_SG_EEvSC_SI_RKT3_T4_EUlifE0_EEvlNS_15PhiloxCudaStateESH_SI_,@function
        .size           _ZN2at6native63_GLOBAL__N__7310b794_30_DistributionGeometricKernel_cu_fa6e70a443distribution_elementwise_grid_stride_kernelIfLi4EZNS0_9templates4cuda21uniform_and_transformIN3c108BFloat16EfPNS_17CUDAGeneratorImplEZZZNS4_16geometric_kernelIS9_EEvRNS_18TensorIteratorBaseEdT_ENKUlvE_clEvENKUlvE7_clEvEUlfE_EEvSC_T1_T2_EUlP24curandStatePhilox4_32_10E0_ZNS1_27distribution_nullary_kernelIS7_f6float4S9_SL_SG_EEvSC_SI_RKT3_T4_EUlifE0_EEvlNS_15PhiloxCudaStateESH_SI_,(.L_x_668 - _ZN2at6native63_GLOBAL__N__7310b794_30_DistributionGeometricKernel_cu_fa6e70a443distribution_elementwise_grid_stride_kernelIfLi4EZNS0_9templates4cuda21uniform_and_transformIN3c108BFloat16EfPNS_17CUDAGeneratorImplEZZZNS4_16geometric_kernelIS9_EEvRNS_18TensorIteratorBaseEdT_ENKUlvE_clEvENKUlvE7_clEvEUlfE_EEvSC_T1_T2_EUlP24curandStatePhilox4_32_10E0_ZNS1_27distribution_nullary_kernelIS7_f6float4S9_SL_SG_EEvSC_SI_RKT3_T4_EUlifE0_EEvlNS_15PhiloxCudaStateESH_SI_)
        .other          _ZN2at6native63_GLOBAL__N__7310b794_30_DistributionGeometricKernel_cu_fa6e70a443distribution_elementwise_grid_stride_kernelIfLi4EZNS0_9templates4cuda21uniform_and_transformIN3c108BFloat16EfPNS_17CUDAGeneratorImplEZZZNS4_16geometric_kernelIS9_EEvRNS_18TensorIteratorBaseEdT_ENKUlvE_clEvENKUlvE7_clEvEUlfE_EEvSC_T1_T2_EUlP24curandStatePhilox4_32_10E0_ZNS1_27distribution_nullary_kernelIS7_f6float4S9_SL_SG_EEvSC_SI_RKT3_T4_EUlifE0_EEvlNS_15PhiloxCudaStateESH_SI_,@"STO_CUDA_ENTRY STV_DEFAULT"
_ZN2at6native63_GLOBAL__N__7310b794_30_DistributionGeometricKernel_cu_fa6e70a443distribution_elementwise_grid_stride_kernelIfLi4EZNS0_9templates4cuda21uniform_and_transformIN3c108BFloat16EfPNS_17CUDAGeneratorImplEZZZNS4_16geometric_kernelIS9_EEvRNS_18TensorIteratorBaseEdT_ENKUlvE_clEvENKUlvE7_clEvEUlfE_EEvSC_T1_T2_EUlP24curandStatePhilox4_32_10E0_ZNS1_27distribution_nullary_kernelIS7_f6float4S9_SL_SG_EEvSC_SI_RKT3_T4_EUlifE0_EEvlNS_15PhiloxCudaStateESH_SI_:
[----:B------:R-:W-:Y:S02]  /*0000*/  MOV R1, c[0x0][0x28] ;  /* 0x00000a0000017a02 */ /* 0x000fe40000000f00 */
[----:B------:R-:W-:Y:S01]  /*0010*/  ULDC.U8 UR4, c[0x0][0x17c] ;  /* 0x00005f0000047ab9 */ /* 0x000fe20000000000 */
[----:B------:R-:W-:Y:S01]  /*0020*/  IMAD.MOV.U32 R26, RZ, RZ, c[0x0][0x170] ;  /* 0x00005c00ff1a7624 */ /* 0x000fe200078e00ff */
[----:B------:R-:W-:Y:S01]  /*0030*/  ISETP.NE.AND P0, PT, RZ, UR4, PT ;  /* 0x00000004ff007c0c */ /* 0x000fe2000bf05270 */
[----:B------:R-:W-:Y:S01]  /*0040*/  ULDC.64 UR8, c[0x0][0x118] ;  /* 0x0000460000087ab9 */ /* 0x000fe20000000a00 */
[----:B------:R-:W-:Y:S01]  /*0050*/  MOV R27, c[0x0][0x174] ;  /* 0x00005d00001b7a02 */ /* 0x000fe20000000f00 */
[----:B------:R-:W-:Y:S01]  /*0060*/  IMAD.MOV.U32 R18, RZ, RZ, c[0x0][0x168] ;  /* 0x00005a00ff127624 */ /* 0x000fe200078e00ff */
[----:B------:R-:W-:Y:S01]  /*0070*/  MOV R19, c[0x0][0x16c] ;  /* 0x00005b0000137a02 */ /* 0x000fe20000000f00 */
[----:B------:R-:W0:Y:S04]  /*0080*/  S2R R16, SR_TID.X ;  /* 0x0000000000107919 */ /* 0x000e280000002100 */
[----:B------:R-:W0:Y:S01]  /*0090*/  S2R R5, SR_CTAID.X ;  /* 0x0000000000057919 */ /* 0x000e220000002500 */
[----:B------:R-:W-:Y:S01]  /*00a0*/  IMAD.MOV.U32 R17, RZ, RZ, RZ ;  /* 0x000000ffff117224 */ /* 0x000fe200078e00ff */
[----:B------:R-:W-:-:S02]  /*00b0*/  UMOV UR6, 0x1 ;  /* 0x0000000100067882 */ /* 0x000fc40000000000 */
[----:B------:R-:W-:Y:S01]  /*00c0*/  @P0 IMAD.MOV.U32 R2, RZ, RZ, R26 ;  /* 0x000000ffff020224 */ /* 0x000fe200078e001a */
[----:B------:R-:W-:Y:S01]  /*00d0*/  @P0 MOV R3, R27 ;  /* 0x0000001b00030202 */ /* 0x000fe20000000f00 */
[----:B------:R-:W2:Y:S01]  /*00e0*/  @P0 LDG.E.64 R18, [R18.64] ;  /* 0x0000000812120981 */ /* 0x000ea2000c1e1b00 */
[----:B------:R-:W-:-:S04]  /*00f0*/  ULDC.64 UR4, c[0x0][0x160] ;  /* 0x0000580000047ab9 */ /* 0x000fc80000000a00 */
[----:B------:R-:W3:Y:S01]  /*0100*/  @P0 LDG.E.64 R2, [R2.64] ;  /* 0x0000000802020981 */ /* 0x000ee2000c1e1b00 */
[----:B0-----:R-:W-:-:S06]  /*0110*/  IMAD.WIDE.U32 R16, R5, c[0x0][0x0], R16 ;  /* 0x0000000005107a25 */ /* 0x001fcc00078e0010 */
[----:B------:R-:W-:Y:S01]  /*0120*/  IMAD.WIDE.U32 R8, R16, -0x326172a9, RZ ;  /* 0xcd9e8d5710087825 */ /* 0x000fe200078e00ff */
[----:B------:R-:W-:-:S04]  /*0130*/  UIADD3 UR6, UP0, -UR6, UR4, URZ ;  /* 0x0000000406067290 */ /* 0x000fc8000ff1e13f */
[----:B------:R-:W-:Y:S01]  /*0140*/  UIADD3.X UR7, UR5, -0x1, URZ, UP0, !UPT ;  /* 0xffffffff05077890 */ /* 0x000fe200087fe43f */
[----:B---3--:R-:W-:-:S04]  /*0150*/  @P0 IADD3 R26, P1, R2, c[0x0][0x178], RZ ;  /* 0x00005e00021a0a10 */ /* 0x008fc80007f3e0ff */
[----:B------:R-:W-:-:S04]  /*0160*/  @P0 IADD3.X R27, RZ, R3, RZ, P1, !PT ;  /* 0x00000003ff1b0210 */ /* 0x000fc80000ffe4ff */
[--C-:B------:R-:W-:Y:S02]  /*0170*/  SHF.R.U64 R0, R26, 0x2, R27.reuse ;  /* 0x000000021a007819 */ /* 0x100fe4000000121b */
[----:B------:R-:W-:-:S03]  /*0180*/  SHF.R.U32.HI R2, RZ, 0x2, R27 ;  /* 0x00000002ff027819 */ /* 0x000fc6000001161b */
[----:B------:R-:W-:Y:S01]  /*0190*/  IMAD.WIDE.U32 R4, R0, -0x2daee0ad, RZ ;  /* 0xd2511f5300047825 */ /* 0x000fe200078e00ff */
[----:B--2---:R-:W-:-:S04]  /*01a0*/  LOP3.LUT R6, R9, R2, R18, 0x96, !PT ;  /* 0x0000000209067212 */ /* 0x004fc800078e9612 */
[C---:B------:R-:W-:Y:S01]  /*01b0*/  LOP3.LUT R10, R19.reuse, R5, R17, 0x96, !PT ;  /* 0x00000005130a7212 */ /* 0x040fe200078e9611 */
[----:B------:R-:W-:Y:S01]  /*01c0*/  IMAD.WIDE.U32 R6, R6, -0x2daee0ad, RZ ;  /* 0xd2511f5306067825 */ /* 0x000fe200078e00ff */
[----:B------:R-:W-:Y:S02]  /*01d0*/  IADD3 R3, R19, -0x4498517b, RZ ;  /* 0xbb67ae8513037810 */ /* 0x000fe40007ffe0ff */
[----:B------:R-:W-:Y:S01]  /*01e0*/  IADD3 R5, R18, -0x61c88647, RZ ;  /* 0x9e3779b912057810 */ /* 0x000fe20007ffe0ff */
[----:B------:R-:W-:Y:S01]  /*01f0*/  IMAD.WIDE.U32 R10, R10, -0x326172a9, RZ ;  /* 0xcd9e8d570a0a7825 */ /* 0x000fe200078e00ff */
[----:B------:R-:W-:-:S04]  /*0200*/  LOP3.LUT R9, R7, R4, R3, 0x96, !PT ;  /* 0x0000000407097212 */ /* 0x000fc800078e9603 */
[----:B------:R-:W-:Y:S01]  /*0210*/  LOP3.LUT R5, R11, R5, R8, 0x96, !PT ;  /* 0x000000050b057212 */ /* 0x000fe200078e9608 */
[----:B------:R-:W-:Y:S01]  /*0220*/  IMAD.WIDE.U32 R8, R9, -0x326172a9, RZ ;  /* 0xcd9e8d5709087825 */ /* 0x000fe200078e00ff */
[----:B------:R-:W-:Y:S02]  /*0230*/  IADD3 R7, R18, 0x3c6ef372, RZ ;  /* 0x3c6ef37212077810 */ /* 0x000fe40007ffe0ff */
[----:B------:R-:W-:Y:S01]  /*0240*/  IADD3 R4, R19, 0x76cf5d0a, RZ ;  /* 0x76cf5d0a13047810 */ /* 0x000fe20007ffe0ff */
[----:B------:R-:W-:Y:S01]  /*0250*/  IMAD.WIDE.U32 R14, R5, -0x2daee0ad, RZ ;  /* 0xd2511f53050e7825 */ /* 0x000fe200078e00ff */
[----:B------:R-:W-:-:S04]  /*0260*/  LOP3.LUT R10, R9, R10, R7, 0x96, !PT ;  /* 0x0000000a090a7212 */ /* 0x000fc800078e9607 */
[----:B------:R-:W-:Y:S01]  /*0270*/  LOP3.LUT R12, R15, R6, R4, 0x96, !PT ;  /* 0x000000060f0c7212 */ /* 0x000fe200078e9604 */
[----:B------:R-:W-:Y:S01]  /*0280*/  IMAD.WIDE.U32 R10, R10, -0x2daee0ad, RZ ;  /* 0xd2511f530a0a7825 */ /* 0x000fe200078e00ff */
[----:B------:R-:W-:Y:S02]  /*0290*/  IADD3 R5, R19, 0x32370b8f, RZ ;  /* 0x32370b8f13057810 */ /* 0x000fe40007ffe0ff */
[----:B------:R-:W-:Y:S01]  /*02a0*/  IADD3 R7, R18, -0x255992d5, RZ ;  /* 0xdaa66d2b12077810 */ /* 0x000fe20007ffe0ff */
        /* <DEDUP_REMOVED lines=10> */
[----:B------:R-:W-:Y:S02]  /*0350*/  IADD3 R7, R19, -0x56f99767, RZ ;  /* 0xa906689913077810 */ /* 0x000fe40007ffe0ff */
[----:B------:R-:W-:Y:S01]  /*0360*/  IADD3 R9, R18, 0x1715609d, RZ ;  /* 0x1715609d12097810 */ /* 0x000fe20007ffe0ff */
        /* <DEDUP_REMOVED lines=16> */
[----:B------:R-:W-:Y:S02]  /*0470*/  ISETP.NE.U32.AND P0, PT, RZ, UR7, PT ;  /* 0x00000007ff007c0c */ /* 0x000fe4000bf05070 */
[----:B------:R-:W-:Y:S01]  /*0480*/  IADD3 R13, R18, -0xe443238, RZ ;  /* 0xf1bbcdc8120d7810 */ /* 0x000fe20007ffe0ff */
[----:B------:R-:W-:Y:S01]  /*0490*/  IMAD.WIDE.U32 R30, R11, -0x2daee0ad, RZ ;  /* 0xd2511f530b1e7825 */ /* 0x000fe200078e00ff */
[----:B------:R-:W-:Y:S02]  /*04a0*/  IADD3 R10, R19, -0x24c28bd8, RZ ;  /* 0xdb3d7428130a7810 */ /* 0x000fe40007ffe0ff */
[----:B------:R-:W-:Y:S02]  /*04b0*/  LOP3.LUT R11, R21, R12, R13, 0x96, !PT ;  /* 0x0000000c150b7212 */ /* 0x000fe400078e960d */
[----:B------:R-:W-:-:S02]  /*04c0*/  LOP3.LUT R32, R31, R32, R10, 0x96, !PT ;  /* 0x000000201f207212 */ /* 0x000fc400078e960a */
[----:B------:R-:W-:Y:S01]  /*04d0*/  IADD3 R14, R19, -0x695add53, RZ ;  /* 0x96a522ad130e7810 */ /* 0x000fe20007ffe0ff */
[----:B------:R-:W-:Y:S01]  /*04e0*/  IMAD.HI.U32 R21, R11, -0x2daee0ad, RZ ;  /* 0xd2511f530b157827 */ /* 0x000fe200078e00ff */
[----:B------:R-:W-:-:S03]  /*04f0*/  IADD3 R31, R18, -0x700cb87f, RZ ;  /* 0x8ff34781121f7810 */ /* 0x000fc60007ffe0ff */
[----:B------:R-:W-:Y:S01]  /*0500*/  IMAD.HI.U32 R22, R32, -0x326172a9, RZ ;  /* 0xcd9e8d5720167827 */ /* 0x000fe200078e00ff */
[----:B------:R-:W-:Y:S02]  /*0510*/  MOV R13, R17 ;  /* 0x00000011000d7202 */ /* 0x000fe40000000f00 */
[----:B------:R-:W-:Y:S01]  /*0520*/  LOP3.LUT R30, R21, R30, R14, 0x96, !PT ;  /* 0x0000001e151e7212 */ /* 0x000fe200078e960e */
[----:B------:R-:W-:Y:S01]  /*0530*/  IMAD.MOV.U32 R12, RZ, RZ, R16 ;  /* 0x000000ffff0c7224 */ /* 0x000fe200078e0010 */
[----:B------:R-:W-:Y:S01]  /*0540*/  LOP3.LUT R31, R22, R20, R31, 0x96, !PT ;  /* 0x00000014161f7212 */ /* 0x000fe200078e961f */
[----:B------:R-:W-:Y:S01]  /*0550*/  IMAD.MOV.U32 R15, RZ, RZ, R17 ;  /* 0x000000ffff0f7224 */ /* 0x000fe200078e0011 */
[----:B------:R-:W-:Y:S05]  /*0560*/  @!P0 BRA `(.L_x_0) ;  /* 0x0000007000008947 */ /* 0x000fea0003800000 */
[----:B------:R-:W-:Y:S01]  /*0570*/  ULDC UR4, c[0x0][0x0] ;  /* 0x0000000000047ab9 */ /* 0x000fe20000000800 */
[----:B------:R-:W-:Y:S01]  /*0580*/  MOV R24, 0x5d0 ;  /* 0x000005d000187802 */ /* 0x000fe20000000f00 */
[----:B------:R-:W-:Y:S02]  /*0590*/  ULDC UR5, c[0x0][0xc] ;  /* 0x0000030000057ab9 */ /* 0x000fe40000000800 */
[----:B------:R-:W-:-:S04]  /*05a0*/  UIMAD UR4, UR4, UR5, URZ ;  /* 0x00000005040472a4 */ /* 0x000fc8000f8e023f */
[----:B------:R-:W-:-:S07]  /*05b0*/  USHF.L.U32 UR4, UR4, 0x2, URZ ;  /* 0x0000000204047899 */ /* 0x000fce000800063f */
[----:B------:R-:W-:Y:S05]  /*05c0*/  CALL.REL.NOINC `($__internal_0_$__cuda_sm20_div_s64) ;  /* 0x0000449000007944 */ /* 0x000fea0003c00000 */
[----:B------:R-:W-:Y:S05]  /*05d0*/  BRA `(.L_x_1) ;  /* 0x0000016000007947 */ /* 0x000fea0003800000 */
.L_x_0:
[----:B------:R-:W-:-:S05]  /*05e0*/  MOV R17, c[0x0][0x0] ;  /* 0x0000000000117a02 */ /* 0x000fca0000000f00 */
[----:B------:R-:W-:-:S04]  /*05f0*/  IMAD R17, R17, c[0x0][0xc], RZ ;  /* 0x0000030011117a24 */ /* 0x000fc800078e02ff */
[----:B------:R-:W-:-:S04]  /*0600*/  IMAD.SHL.U32 R22, R17, 0x4, RZ ;  /* 0x0000000411167824 */ /* 0x000fc800078e00ff */
[----:B------:R-:W0:Y:S01]  /*0610*/  I2F.U32.RP R17, R22 ;  /* 0x0000001600117306 */ /* 0x000e220000209000 */
[----:B------:R-:W-:Y:S02]  /*0620*/  IADD3 R23, RZ, -R22, RZ ;  /* 0x80000016ff177210 */ /* 0x000fe40007ffe0ff */
[----:B------:R-:W-:-:S05]  /*0630*/  ISETP.NE.U32.AND P2, PT, R22, RZ, PT ;  /* 0x000000ff1600720c */ /* 0x000fca0003f45070 */
[----:B0-----:R-:W0:Y:S02]  /*0640*/  MUFU.RCP R17, R17 ;  /* 0x0000001100117308 */ /* 0x001e240000001000 */
[----:B0-----:R-:W-:-:S06]  /*0650*/  IADD3 R20, R17, 0xffffffe, RZ ;  /* 0x0ffffffe11147810 */ /* 0x001fcc0007ffe0ff */
[----:B------:R0:W1:Y:S02]  /*0660*/  F2I.FTZ.U32.TRUNC.NTZ R21, R20 ;  /* 0x0000001400157305 */ /* 0x000064000021f000 */
[----:B0-----:R-:W-:Y:S02]  /*0670*/  IMAD.MOV.U32 R20, RZ, RZ, RZ ;  /* 0x000000ffff147224 */ /* 0x001fe400078e00ff */
[----:B-1----:R-:W-:-:S04]  /*0680*/  IMAD R23, R23, R21, RZ ;  /* 0x0000001517177224 */ /* 0x002fc800078e02ff */
[----:B------:R-:W-:-:S06]  /*0690*/  IMAD.HI.U32 R21, R21, R23, R20 ;  /* 0x0000001715157227 */ /* 0x000fcc00078e0014 */
[----:B------:R-:W-:-:S05]  /*06a0*/  IMAD.HI.U32 R20, R21, UR6, RZ ;  /* 0x0000000615147c27 */ /* 0x000fca000f8e00ff */
[----:B------:R-:W-:-:S05]  /*06b0*/  IADD3 R21, -R20, RZ, RZ ;  /* 0x000000ff14157210 */ /* 0x000fca0007ffe1ff */
[----:B------:R-:W-:-:S05]  /*06c0*/  IMAD R21, R22, R21, UR6 ;  /* 0x0000000616157e24 */ /* 0x000fca000f8e0215 */
[----:B------:R-:W-:-:S13]  /*06d0*/  ISETP.GE.U32.AND P0, PT, R21, R22, PT ;  /* 0x000000161500720c */ /* 0x000fda0003f06070 */
[----:B------:R-:W-:Y:S01]  /*06e0*/  @P0 IMAD.IADD R21, R21, 0x1, -R22 ;  /* 0x0000000115150824 */ /* 0x000fe200078e0a16 */
[----:B------:R-:W-:-:S04]  /*06f0*/  @P0 IADD3 R20, R20, 0x1, RZ ;  /* 0x0000000114140810 */ /* 0x000fc80007ffe0ff */
[----:B------:R-:W-:Y:S01]  /*0700*/  ISETP.GE.U32.AND P1, PT, R21, R22, PT ;  /* 0x000000161500720c */ /* 0x000fe20003f26070 */
[----:B------:R-:W-:-:S12]  /*0710*/  HFMA2.MMA R21, -RZ, RZ, 0, 0 ;  /* 0x00000000ff157435 */ /* 0x000fd800000001ff */
[----:B------:R-:W-:Y:S02]  /*0720*/  @P1 IADD3 R20, R20, 0x1, RZ ;  /* 0x0000000114141810 */ /* 0x000fe40007ffe0ff */
[----:B------:R-:W-:-:S03]  /*0730*/  @!P2 LOP3.LUT R20, RZ, R22, RZ, 0x33, !PT ;  /* 0x00000016ff14a212 */ /* 0x000fc600078e33ff */
.L_x_1:
[----:B------:R-:W-:Y:S01]  /*0740*/  ULDC UR4, c[0x0][0x0] ;  /* 0x0000000000047ab9 */ /* 0x000fe20000000800 */
[----:B------:R-:W-:Y:S01]  /*0750*/  IADD3 R24, P0, R20, 0x1, RZ ;  /* 0x0000000114187810 */ /* 0x000fe20007f1e0ff */
[----:B------:R-:W-:Y:S02]  /*0760*/  ULDC UR5, c[0x0][0xc] ;  /* 0x0000030000057ab9 */ /* 0x000fe40000000800 */
[----:B------:R-:W-:Y:S02]  /*0770*/  UIMAD.WIDE.U32 UR4, UR4, UR5, URZ ;  /* 0x00000005040472a5 */ /* 0x000fe4000f8e003f */
[----:B------:R-:W-:-:S04]  /*0780*/  IMAD.X R20, RZ, RZ, R21, P0 ;  /* 0x000000ffff147224 */ /* 0x000fc800000e0615 */
[C---:B------:R-:W-:Y:S02]  /*0790*/  IMAD R17, R24.reuse, UR5, RZ ;  /* 0x0000000518117c24 */ /* 0x040fe4000f8e02ff */
[----:B------:R-:W-:-:S04]  /*07a0*/  IMAD.WIDE.U32 R24, R24, UR4, RZ ;  /* 0x0000000418187c25 */ /* 0x000fc8000f8e00ff */
[----:B------:R-:W-:Y:S01]  /*07b0*/  IMAD R21, R20, UR4, R17 ;  /* 0x0000000414157c24 */ /* 0x000fe2000f8e0211 */
[----:B------:R-:W-:-:S03]  /*07c0*/  SHF.L.U32 R17, R24, 0x2, RZ ;  /* 0x0000000218117819 */ /* 0x000fc600000006ff */
[----:B------:R-:W-:Y:S01]  /*07d0*/  IMAD.IADD R21, R25, 0x1, R21 ;  /* 0x0000000119157824 */ /* 0x000fe200078e0215 */
[----:B------:R-:W-:-:S04]  /*07e0*/  ISETP.GE.U32.AND P0, PT, R12, R17, PT ;  /* 0x000000110c00720c */ /* 0x000fc80003f06070 */
[----:B------:R-:W-:-:S04]  /*07f0*/  SHF.L.U64.HI R24, R24, 0x2, R21 ;  /* 0x0000000218187819 */ /* 0x000fc80000010215 */
[----:B------:R-:W-:-:S13]  /*0800*/  ISETP.GE.AND.EX P0, PT, R13, R24, PT, P0 ;  /* 0x000000180d00720c */ /* 0x000fda0003f06300 */
[----:B------:R-:W-:Y:S05]  /*0810*/  @P0 EXIT ;  /* 0x000000000000094d */ /* 0x000fea0003800000 */
[----:B------:R-:W-:Y:S01]  /*0820*/  IMAD R32, R32, -0x326172a9, RZ ;  /* 0xcd9e8d5720207824 */ /* 0x000fe200078e02ff */
[----:B------:R-:W-:Y:S02]  /*0830*/  LOP3.LUT R25, R26, 0x3, RZ, 0xc0, !PT ;  /* 0x000000031a197812 */ /* 0x000fe400078ec0ff */
.L_x_18:
[----:B------:R-:W-:Y:S01]  /*0840*/  IADD3 R0, R0, 0x1, RZ ;  /* 0x0000000100007810 */ /* 0x000fe20007ffe0ff */
[----:B------:R-:W-:Y:S03]  /*0850*/  BSSY B0, `(.L_x_2) ;  /* 0x000000c000007945 */ /* 0x000fe60003800000 */
[C---:B------:R-:W-:Y:S01]  /*0860*/  ISETP.NE.AND P0, PT, R0.reuse, RZ, PT ;  /* 0x000000ff0000720c */ /* 0x040fe20003f05270 */
[----:B------:R-:W-:-:S12]  /*0870*/  IMAD.HI.U32 R20, R0, -0x2daee0ad, RZ ;  /* 0xd2511f5300147827 */ /* 0x000fd800078e00ff */
[----:B0-----:R-:W-:Y:S05]  /*0880*/  @P0 BRA `(.L_x_3) ;  /* 0x0000008000000947 */ /* 0x001fea0003800000 */
[----:B------:R-:W-:-:S04]  /*0890*/  IADD3 R2, R2, 0x1, RZ ;  /* 0x0000000102027810 */ /* 0x000fc80007ffe0ff */
[----:B------:R-:W-:-:S13]  /*08a0*/  ISETP.NE.AND P0, PT, R2, RZ, PT ;  /* 0x000000ff0200720c */ /* 0x000fda0003f05270 */
[----:B------:R-:W-:Y:S01]  /*08b0*/  @!P0 IADD3 R16, R16, 0x1, RZ ;  /* 0x0000000110108810 */ /* 0x000fe20007ffe0ff */
[----:B------:R-:W-:Y:S01]  /*08c0*/  @!P0 IMAD.MOV.U32 R2, RZ, RZ, RZ ;  /* 0x000000ffff028224 */ /* 0x000fe200078e00ff */
[----:B------:R-:W-:Y:S02]  /*08d0*/  @!P0 IADD3 R21, R15, 0x1, RZ ;  /* 0x000000010f158810 */ /* 0x000fe40007ffe0ff */
[----:B------:R-:W-:-:S13]  /*08e0*/  ISETP.NE.AND P1, PT, R16, RZ, !P0 ;  /* 0x000000ff1000720c */ /* 0x000fda0004725270 */
[----:B------:R-:W-:-:S04]  /*08f0*/  @P1 IADD3 R21, R15, RZ, RZ ;  /* 0x000000ff0f151210 */ /* 0x000fc80007ffe0ff */
[----:B------:R-:W-:Y:S02]  /*0900*/  @!P0 MOV R15, R21 ;  /* 0x00000015000f8202 */ /* 0x000fe40000000f00 */
.L_x_3:
[----:B------:R-:W-:Y:S05]  /*0910*/  BSYNC B0 ;  /* 0x0000000000007941 */ /* 0x000fea0003800000 */
.L_x_2:
[----:B------:R-:W-:Y:S01]  /*0920*/  IMAD.HI.U32 R21, R16, -0x326172a9, RZ ;  /* 0xcd9e8d5710157827 */ /* 0x000fe200078e00ff */
[----:B------:R-:W-:Y:S02]  /*0930*/  LOP3.LUT R20, R20, R15, R19, 0x96, !PT ;  /* 0x0000000f14147212 */ /* 0x000fe400078e9613 */
[----:B------:R-:W-:Y:S01]  /*0940*/  IADD3 R26, R18, -0x61c88647, RZ ;  /* 0x9e3779b9121a7810 */ /* 0x000fe20007ffe0ff */
[----:B------:R-:W-:Y:S01]  /*0950*/  IMAD R23, R16, -0x326172a9, RZ ;  /* 0xcd9e8d5710177824 */ /* 0x000fe200078e02ff */
[----:B------:R-:W-:Y:S01]  /*0960*/  LOP3.LUT R28, R21, R2, R18, 0x96, !PT ;  /* 0x00000002151c7212 */ /* 0x000fe200078e9612 */
[----:B------:R-:W-:Y:S01]  /*0970*/  IMAD.WIDE.U32 R20, R20, -0x326172a9, RZ ;  /* 0xcd9e8d5714147825 */ /* 0x000fe200078e00ff */
[----:B------:R-:W-:Y:S02]  /*0980*/  ISETP.NE.AND P0, PT, R25, 0x1, PT ;  /* 0x000000011900780c */ /* 0x000fe40003f05270 */
[----:B------:R-:W-:Y:S01]  /*0990*/  MOV R33, R30 ;  /* 0x0000001e00217202 */ /* 0x000fe20000000f00 */
[----:B------:R-:W-:Y:S01]  /*09a0*/  IMAD R22, R0, -0x2daee0ad, RZ ;  /* 0xd2511f5300167824 */ /* 0x000fe200078e02ff */
[----:B------:R-:W-:Y:S01]  /*09b0*/  LOP3.LUT R23, R21, R23, R26, 0x96, !PT ;  /* 0x0000001715177212 */ /* 0x000fe200078e961a */
[----:B------:R-:W-:-:S04]  /*09c0*/  IMAD.WIDE.U32 R28, R28, -0x2daee0ad, RZ ;  /* 0xd2511f531c1c7825 */ /* 0x000fc800078e00ff */
[----:B------:R-:W-:Y:S01]  /*09d0*/  IMAD.WIDE.U32 R26, R23, -0x2daee0ad, RZ ;  /* 0xd2511f53171a7825 */ /* 0x000fe200078e00ff */
[----:B------:R-:W-:Y:S02]  /*09e0*/  LOP3.LUT R22, R29, R22, R3, 0x96, !PT ;  /* 0x000000161d167212 */ /* 0x000fe400078e9603 */
[----:B------:R-:W-:Y:S02]  /*09f0*/  IADD3 R29, R18, 0x3c6ef372, RZ ;  /* 0x3c6ef372121d7810 */ /* 0x000fe40007ffe0ff */
[----:B------:R-:W-:Y:S01]  /*0a00*/  LOP3.LUT R21, R27, R28, R4, 0x96, !PT ;  /* 0x0000001c1b157212 */ /* 0x000fe200078e9604 */
[----:B------:R-:W-:Y:S01]  /*0a10*/  IMAD.WIDE.U32 R22, R22, -0x326172a9, RZ ;  /* 0xcd9e8d5716167825 */ /* 0x000fe200078e00ff */
[----:B------:R-:W-:-:S04]  /*0a20*/  IADD3 R27, R18, -0x255992d5, RZ ;  /* 0xdaa66d2b121b7810 */ /* 0x000fc80007ffe0ff */
[----:B------:R-:W-:Y:S01]  /*0a30*/  LOP3.LUT R28, R23, R20, R29, 0x96, !PT ;  /* 0x00000014171c7212 */ /* 0x000fe200078e961d */
[----:B------:R-:W-:-:S04]  /*0a40*/  IMAD.WIDE.U32 R20, R21, -0x326172a9, RZ ;  /* 0xcd9e8d5715147825 */ /* 0x000fc800078e00ff */
[----:B------:R-:W-:Y:S01]  /*0a50*/  IMAD.WIDE.U32 R28, R28, -0x2daee0ad, RZ ;  /* 0xd2511f531c1c7825 */ /* 0x000fe200078e00ff */
[----:B------:R-:W-:-:S04]  /*0a60*/  LOP3.LUT R27, R21, R22, R27, 0x96, !PT ;  /* 0x00000016151b7212 */ /* 0x000fc800078e961b */
[----:B------:R-:W-:Y:S01]  /*0a70*/  LOP3.LUT R22, R29, R26, R5, 0x96, !PT ;  /* 0x0000001a1d167212 */ /* 0x000fe200078e9605 */
[----:B------:R-:W-:Y:S01]  /*0a80*/  IMAD.WIDE.U32 R26, R27, -0x2daee0ad, RZ ;  /* 0xd2511f531b1a7825 */ /* 0x000fe200078e00ff */
[----:B------:R-:W-:-:S03]  /*0a90*/  IADD3 R29, R18, 0x78dde6e4, RZ ;  /* 0x78dde6e4121d7810 */ /* 0x000fc60007ffe0ff */
[----:B------:R-:W-:Y:S01]  /*0aa0*/  IMAD.WIDE.U32 R22, R22, -0x326172a9, RZ ;  /* 0xcd9e8d5716167825 */ /* 0x000fe200078e00ff */
[----:B------:R-:W-:Y:S02]  /*0ab0*/  LOP3.LUT R21, R27, R28, R6, 0x96, !PT ;  /* 0x0000001c1b157212 */ /* 0x000fe400078e9606 */
[----:B------:R-:W-:Y:S02]  /*0ac0*/  IADD3 R27, R18, 0x1715609d, RZ ;  /* 0x1715609d121b7810 */ /* 0x000fe40007ffe0ff */
[----:B------:R-:W-:Y:S01]  /*0ad0*/  LOP3.LUT R28, R23, R20, R29, 0x96, !PT ;  /* 0x00000014171c7212 */ /* 0x000fe200078e961d */
[----:B------:R-:W-:-:S04]  /*0ae0*/  IMAD.WIDE.U32 R20, R21, -0x326172a9, RZ ;  /* 0xcd9e8d5715147825 */ /* 0x000fc800078e00ff */
[----:B------:R-:W-:Y:S01]  /*0af0*/  IMAD.WIDE.U32 R28, R28, -0x2daee0ad, RZ ;  /* 0xd2511f531c1c7825 */ /* 0x000fe200078e00ff */
[----:B------:R-:W-:-:S04]  /*0b00*/  LOP3.LUT R27, R21, R22, R27, 0x96, !PT ;  /* 0x00000016151b7212 */ /* 0x000fc800078e961b */
[----:B------:R-:W-:Y:S01]  /*0b10*/  LOP3.LUT R22, R29, R26, R7, 0x96, !PT ;  /* 0x0000001a1d167212 */ /* 0x000fe200078e9607 */
[----:B------:R-:W-:Y:S01]  /*0b20*/  IMAD.WIDE.U32 R26, R27, -0x2daee0ad, RZ ;  /* 0xd2511f531b1a7825 */ /* 0x000fe200078e00ff */
[----:B------:R-:W-:-:S03]  /*0b30*/  IADD3 R29, R18, -0x4ab325aa, RZ ;  /* 0xb54cda56121d7810 */ /* 0x000fc60007ffe0ff */
[----:B------:R-:W-:Y:S01]  /*0b40*/  IMAD.WIDE.U32 R22, R22, -0x326172a9, RZ ;  /* 0xcd9e8d5716167825 */ /* 0x000fe200078e00ff */
[----:B------:R-:W-:-:S04]  /*0b50*/  LOP3.LUT R21, R27, R28, R8, 0x96, !PT ;  /* 0x0000001c1b157212 */ /* 0x000fc800078e9608 */
[----:B------:R-:W-:Y:S01]  /*0b60*/  LOP3.LUT R28, R23, R20, R29, 0x96, !PT ;  /* 0x00000014171c7212 */ /* 0x000fe200078e961d */
[----:B------:R-:W-:Y:S01]  /*0b70*/  IMAD.WIDE.U32 R20, R21, -0x326172a9, RZ ;  /* 0xcd9e8d5715147825 */ /* 0x000fe200078e00ff */
[----:B------:R-:W-:-:S03]  /*0b80*/  IADD3 R23, R18, 0x5384540f, RZ ;  /* 0x5384540f12177810 */ /* 0x000fc60007ffe0ff */
[----:B------:R-:W-:Y:S01]  /*0b90*/  IMAD.WIDE.U32 R28, R28, -0x2daee0ad, RZ ;  /* 0xd2511f531c1c7825 */ /* 0x000fe200078e00ff */
[----:B------:R-:W-:-:S04]  /*0ba0*/  LOP3.LUT R22, R21, R22, R23, 0x96, !PT ;  /* 0x0000001615167212 */ /* 0x000fc800078e9617 */
[----:B------:R-:W-:Y:S01]  /*0bb0*/  LOP3.LUT R26, R29, R26, R9, 0x96, !PT ;  /* 0x0000001a1d1a7212 */ /* 0x000fe200078e9609 */
[----:B------:R-:W-:Y:S01]  /*0bc0*/  IMAD.WIDE.U32 R22, R22, -0x2daee0ad, RZ ;  /* 0xd2511f5316167825 */ /* 0x000fe200078e00ff */
[----:B------:R-:W-:-:S03]  /*0bd0*/  IADD3 R29, R18, -0xe443238, RZ ;  /* 0xf1bbcdc8121d7810 */ /* 0x000fc60007ffe0ff */
[----:B------:R-:W-:Y:S01]  /*0be0*/  IMAD.WIDE.U32 R26, R26, -0x326172a9, RZ ;  /* 0xcd9e8d571a1a7825 */ /* 0x000fe200078e00ff */
[----:B------:R-:W-:-:S03]  /*0bf0*/  LOP3.LUT R21, R23, R28, R10, 0x96, !PT ;  /* 0x0000001c17157212 */ /* 0x000fc600078e960a */
[----:B------:R-:W-:Y:S01]  /*0c00*/  IMAD R23, R11, -0x2daee0ad, RZ ;  /* 0xd2511f530b177824 */ /* 0x000fe200078e02ff */
[----:B------:R-:W-:Y:S01]  /*0c10*/  LOP3.LUT R11, R27, R20, R29, 0x96, !PT ;  /* 0x000000141b0b7212 */ /* 0x000fe200078e961d */
[----:B------:R-:W-:Y:S01]  /*0c20*/  IMAD.WIDE.U32 R20, R21, -0x326172a9, RZ ;  /* 0xcd9e8d5715147825 */ /* 0x000fe200078e00ff */
[----:B------:R-:W-:-:S03]  /*0c30*/  IADD3 R29, R18, -0x700cb87f, RZ ;  /* 0x8ff34781121d7810 */ /* 0x000fc60007ffe0ff */
[----:B------:R-:W-:Y:S01]  /*0c40*/  IMAD.HI.U32 R27, R11, -0x2daee0ad, RZ ;  /* 0xd2511f530b1b7827 */ /* 0x000fe200078e00ff */
[----:B------:R-:W-:-:S03]  /*0c50*/  LOP3.LUT R26, R21, R26, R29, 0x96, !PT ;  /* 0x0000001a151a7212 */ /* 0x000fc600078e961d */
[----:B------:R-:W-:Y:S01]  /*0c60*/  IMAD.MOV.U32 R34, RZ, RZ, R23 ;  /* 0x000000ffff227224 */ /* 0x000fe200078e0017 */
[----:B------:R-:W-:Y:S01]  /*0c70*/  LOP3.LUT R27, R27, R22, R14, 0x96, !PT ;  /* 0x000000161b1b7212 */ /* 0x000fe200078e960e */
[----:B------:R-:W-:Y:S01]  /*0c80*/  IMAD.MOV.U32 R22, RZ, RZ, R32 ;  /* 0x000000ffff167224 */ /* 0x000fe200078e0020 */
[----:B------:R-:W-:Y:S01]  /*0c90*/  MOV R35, R26 ;  /* 0x0000001a00237202 */ /* 0x000fe20000000f00 */
[----:B------:R-:W-:Y:S05]  /*0ca0*/  @!P0 BRA `(.L_x_4) ;  /* 0x0000010000008947 */ /* 0x000fea0003800000 */
[----:B------:R-:W-:-:S13]  /*0cb0*/  ISETP.NE.AND P0, PT, R25, 0x2, PT ;  /* 0x000000021900780c */ /* 0x000fda0003f05270 */
[----:B------:R-:W-:Y:S05]  /*0cc0*/  @!P0 BRA `(.L_x_5) ;  /* 0x000000a000008947 */ /* 0x000fea0003800000 */
[----:B------:R-:W-:Y:S01]  /*0cd0*/  ISETP.NE.AND P0, PT, R25, 0x3, PT ;  /* 0x000000031900780c */ /* 0x000fe20003f05270 */
[----:B------:R-:W-:Y:S01]  /*0ce0*/  IMAD.MOV.U32 R22, RZ, RZ, R23 ;  /* 0x000000ffff167224 */ /* 0x000fe200078e0017 */
[----:B------:R-:W-:Y:S01]  /*0cf0*/  MOV R33, R26 ;  /* 0x0000001a00217202 */ /* 0x000fe20000000f00 */
[----:B------:R-:W-:Y:S01]  /*0d00*/  IMAD.MOV.U32 R34, RZ, RZ, R20 ;  /* 0x000000ffff227224 */ /* 0x000fe200078e0014 */
[----:B------:R-:W-:-:S09]  /*0d10*/  MOV R35, R27 ;  /* 0x0000001b00237202 */ /* 0x000fd20000000f00 */
[----:B------:R-:W-:Y:S01]  /*0d20*/  @P0 IMAD.MOV.U32 R22, RZ, RZ, R31 ;  /* 0x000000ffff160224 */ /* 0x000fe200078e001f */
[----:B------:R-:W-:Y:S01]  /*0d30*/  @P0 MOV R33, R32 ;  /* 0x0000002000210202 */ /* 0x000fe20000000f00 */
[----:B------:R-:W-:Y:S01]  /*0d40*/  @P0 IMAD.MOV.U32 R34, RZ, RZ, R30 ;  /* 0x000000ffff220224 */ /* 0x000fe200078e001e */
[----:B------:R-:W-:Y:S01]  /*0d50*/  @P0 MOV R35, R23 ;  /* 0x0000001700230202 */ /* 0x000fe20000000f00 */
[----:B------:R-:W-:Y:S05]  /*0d60*/  BRA `(.L_x_4) ;  /* 0x0000004000007947 */ /* 0x000fea0003800000 */
.L_x_5:
[----:B------:R-:W-:Y:S01]  /*0d70*/  IMAD.MOV.U32 R22, RZ, RZ, R30 ;  /* 0x000000ffff167224 */ /* 0x000fe200078e001e */
[----:B------:R-:W-:Y:S01]  /*0d80*/  MOV R33, R23 ;  /* 0x0000001700217202 */ /* 0x000fe20000000f00 */
[----:B------:R-:W-:Y:S01]  /*0d90*/  IMAD.MOV.U32 R34, RZ, RZ, R26 ;  /* 0x000000ffff227224 */ /* 0x000fe200078e001a */
[----:B------:R-:W-:Y:S02]  /*0da0*/  MOV R35, R20 ;  /* 0x0000001400237202 */ /* 0x000fe40000000f00 */
.L_x_4:
[----:B------:R-:W-:Y:S01]  /*0db0*/  ISETP.GE.U32.AND P0, PT, R12, c[0x0][0x160], PT ;  /* 0x000058000c007a0c */ /* 0x000fe20003f06070 */
[----:B------:R-:W0:Y:S01]  /*0dc0*/  I2F.U32 R22, R22 ;  /* 0x0000001600167306 */ /* 0x000e220000201000 */
[----:B------:R-:W-:Y:S01]  /*0dd0*/  IMAD.MOV.U32 R23, RZ, RZ, 0x2f800000 ;  /* 0x2f800000ff177424 */ /* 0x000fe200078e00ff */
[----:B------:R-:W-:Y:S01]  /*0de0*/  BSSY B0, `(.L_x_6) ;  /* 0x00000f2000007945 */ /* 0x000fe20003800000 */
[----:B------:R-:W-:-:S05]  /*0df0*/  ISETP.GE.AND.EX P0, PT, R13, c[0x0][0x164], PT, P0 ;  /* 0x000059000d007a0c */ /* 0x000fca0003f06300 */
[----:B------:R-:W1:Y:S08]  /*0e00*/  I2F.U32 R28, R33 ;  /* 0x00000021001c7306 */ /* 0x000e700000201000 */
[----:B------:R-:W2:Y:S01]  /*0e10*/  I2F.U32 R29, R34 ;  /* 0x00000022001d7306 */ /* 0x000ea20000201000 */
[----:B0-----:R-:W-:-:S07]  /*0e20*/  FFMA.FTZ R31, R22, R23, 1.1641532182693481445e-10 ;  /* 0x2f000000161f7423 */ /* 0x001fce0000010017 */
[----:B------:R-:W0:Y:S01]  /*0e30*/  I2F.U32 R30, R35 ;  /* 0x00000023001e7306 */ /* 0x000e220000201000 */
[-C--:B-1----:R-:W-:Y:S02]  /*0e40*/  FFMA.FTZ R28, R28, R23.reuse, 1.1641532182693481445e-10 ;  /* 0x2f0000001c1c7423 */ /* 0x082fe40000010017 */
[-C--:B--2---:R-:W-:Y:S02]  /*0e50*/  FFMA.FTZ R29, R29, R23.reuse, 1.1641532182693481445e-10 ;  /* 0x2f0000001d1d7423 */ /* 0x084fe40000010017 */
[----:B0-----:R-:W-:Y:S01]  /*0e60*/  FFMA.FTZ R30, R30, R23, 1.1641532182693481445e-10 ;  /* 0x2f0000001e1e7423 */ /* 0x001fe20000010017 */
[----:B------:R-:W-:Y:S05]  /*0e70*/  @P0 BRA `(.L_x_7) ;  /* 0x00000e8000000947 */ /* 0x000fea0003800000 */
[----:B------:R-:W-:Y:S01]  /*0e80*/  ISETP.NE.AND P0, PT, RZ, c[0x0][0x188], PT ;  /* 0x00006200ff007a0c */ /* 0x000fe20003f05270 */
[----:B------:R-:W-:-:S12]  /*0e90*/  HFMA2.MMA R33, -RZ, RZ, 0, 0 ;  /* 0x00000000ff217435 */ /* 0x000fd800000001ff */
[----:B------:R-:W-:Y:S05]  /*0ea0*/  @!P0 BRA `(.L_x_8) ;  /* 0x00000d4000008947 */ /* 0x000fea0003800000 */
[----:B------:R-:W-:Y:S01]  /*0eb0*/  MOV R23, R12 ;  /* 0x0000000c00177202 */ /* 0x000fe20000000f00 */
[----:B------:R-:W-:-:S04]  /*0ec0*/  IMAD.MOV.U32 R22, RZ, RZ, RZ ;  /* 0x000000ffff167224 */ /* 0x000fc800078e00ff */
[----:B------:R-:W-:-:S04]  /*0ed0*/  IMAD.HI.U32 R35, R12, c[0x0][0x190], R22 ;  /* 0x000064000c237a27 */ /* 0x000fc800078e0016 */
[----:B------:R-:W-:Y:S01]  /*0ee0*/  IMAD.MOV.U32 R22, RZ, RZ, 0x1 ;  /* 0x00000001ff167424 */ /* 0x000fe200078e00ff */
[----:B------:R-:W-:-:S04]  /*0ef0*/  SHF.R.U32.HI R35, RZ, c[0x0][0x194], R35 ;  /* 0x00006500ff237a19 */ /* 0x000fc80000011623 */
[----:B------:R-:W-:Y:S02]  /*0f00*/  ISETP.NE.AND P0, PT, R22, c[0x0][0x188], PT ;  /* 0x0000620016007a0c */ /* 0x000fe40003f05270 */
[----:B------:R-:W-:-:S05]  /*0f10*/  IADD3 R33, -R35, RZ, RZ ;  /* 0x000000ff23217210 */ /* 0x000fca0007ffe1ff */
[----:B------:R-:W-:-:S04]  /*0f20*/  IMAD R33, R33, c[0x0][0x18c], R12 ;  /* 0x0000630021217a24 */ /* 0x000fc800078e020c */
[----:B------:R-:W-:Y:S02]  /*0f30*/  IMAD R33, R33, c[0x0][0x2b8], RZ ;  /* 0x0000ae0021217a24 */ /* 0x000fe400078e02ff */
[----:B------:R-:W-:Y:S05]  /*0f40*/  @!P0 BRA `(.L_x_8) ;  /* 0x00000ca000008947 */ /* 0x000fea0003800000 */
[----:B------:R-:W-:Y:S01]  /*0f50*/  MOV R23, R35 ;  /* 0x0000002300177202 */ /* 0x000fe20000000f00 */
[----:B------:R-:W-:Y:S02]  /*0f60*/  IMAD.MOV.U32 R22, RZ, RZ, RZ ;  /* 0x000000ffff167224 */ /* 0x000fe400078e00ff */
[----:B------:R-:W-:Y:S02]  /*0f70*/  IMAD.MOV.U32 R32, RZ, RZ, c[0x0][0x188] ;  /* 0x00006200ff207624 */ /* 0x000fe400078e00ff */
[----:B------:R-:W-:-:S03]  /*0f80*/  IMAD.HI.U32 R23, R35, c[0x0][0x19c], R22 ;  /* 0x0000670023177a27 */ /* 0x000fc600078e0016 */
[----:B------:R-:W-:Y:S02]  /*0f90*/  ISETP.NE.AND P0, PT, R32, 0x2, PT ;  /* 0x000000022000780c */ /* 0x000fe40003f05270 */
[----:B------:R-:W-:-:S04]  /*0fa0*/  SHF.R.U32.HI R23, RZ, c[0x0][0x1a0], R23 ;  /* 0x00006800ff177a19 */ /* 0x000fc80000011617 */
[----:B------:R-:W-:-:S05]  /*0fb0*/  IADD3 R22, -R23, RZ, RZ ;  /* 0x000000ff17167210 */ /* 0x000fca0007ffe1ff */
[----:B------:R-:W-:-:S04]  /*0fc0*/  IMAD R22, R22, c[0x0][0x198], R35 ;  /* 0x0000660016167a24 */ /* 0x000fc800078e0223 */
[----:B------:R-:W-:Y:S01]  /*0fd0*/  IMAD R33, R22, c[0x0][0x2bc], R33 ;  /* 0x0000af0016217a24 */ /* 0x000fe200078e0221 */
[----:B------:R-:W-:Y:S05]  /*0fe0*/  @!P0 BRA `(.L_x_8) ;  /* 0x00000c0000008947 */ /* 0x000fea0003800000 */
[----:B------:R-:W-:Y:S01]  /*0ff0*/  IMAD.MOV.U32 R22, RZ, RZ, RZ ;  /* 0x000000ffff167224 */ /* 0x000fe200078e00ff */
[----:B------:R-:W-:-:S03]  /*1000*/  ISETP.NE.AND P0, PT, R32, 0x3, PT ;  /* 0x000000032000780c */ /* 0x000fc60003f05270 */
[----:B------:R-:W-:-:S05]  /*1010*/  IMAD.HI.U32 R35, R23, c[0x0][0x1a8], R22 ;  /* 0x00006a0017237a27 */ /* 0x000fca00078e0016 */
[----:B------:R-:W-:-:S04]  /*1020*/  SHF.R.U32.HI R35, RZ, c[0x0][0x1ac], R35 ;  /* 0x00006b00ff237a19 */ /* 0x000fc80000011623 */
[----:B------:R-:W-:-:S05]  /*1030*/  IADD3 R22, -R35, RZ, RZ ;  /* 0x000000ff23167210 */ /* 0x000fca0007ffe1ff */
[----:B------:R-:W-:-:S04]  /*1040*/  IMAD R22, R22, c[0x0][0x1a4], R23 ;  /* 0x0000690016167a24 */ /* 0x000fc800078e0217 */
[----:B------:R-:W-:Y:S01]  /*1050*/  IMAD R33, R22, c[0x0][0x2c0], R33 ;  /* 0x0000b00016217a24 */ /* 0x000fe200078e0221 */
[----:B------:R-:W-:Y:S05]  /*1060*/  @!P0 BRA `(.L_x_8) ;  /* 0x00000b8000008947 */ /* 0x000fea0003800000 */
[----:B------:R-:W-:Y:S01]  /*1070*/  MOV R23, R35 ;  /* 0x0000002300177202 */ /* 0x000fe20000000f00 */
[----:B------:R-:W-:Y:S01]  /*1080*/  IMAD.MOV.U32 R22, RZ, RZ, RZ ;  /* 0x000000ffff167224 */ /* 0x000fe200078e00ff */
[----:B------:R-:W-:-:S03]  /*1090*/  ISETP.NE.AND P0, PT, R32, 0x4, PT ;  /* 0x000000042000780c */ /* 0x000fc60003f05270 */
[----:B------:R-:W-:-:S05]  /*10a0*/  IMAD.HI.U32 R23, R35, c[0x0][0x1b4], R22 ;  /* 0x00006d0023177a27 */ /* 0x000fca00078e0016 */
[----:B------:R-:W-:-:S05]  /*10b0*/  SHF.R.U32.HI R23, RZ, c[0x0][0x1b8], R23 ;  /* 0x00006e00ff177a19 */ /* 0x000fca0000011617 */
[----:B------:R-:W-:-:S04]  /*10c0*/  IMAD.MOV R22, RZ, RZ, -R23 ;  /* 0x000000ffff167224 */ /* 0x000fc800078e0a17 */
[----:B------:R-:W-:-:S04]  /*10d0*/  IMAD R22, R22, c[0x0][0x1b0], R35 ;  /* 0x00006c0016167a24 */ /* 0x000fc800078e0223 */
[----:B------:R-:W-:Y:S01]  /*10e0*/  IMAD R33, R22, c[0x0][0x2c4], R33 ;  /* 0x0000b10016217a24 */ /* 0x000fe200078e0221 */
[----:B------:R-:W-:Y:S05]  /*10f0*/  @!P0 BRA `(.L_x_8) ;  /* 0x00000af000008947 */ /* 0x000fea0003800000 */
[----:B------:R-:W-:Y:S01]  /*1100*/  HFMA2.MMA R22, -RZ, RZ, 0, 0 ;  /* 0x00000000ff167435 */ /* 0x000fe200000001ff */
[----:B------:R-:W-:-:S09]  /*1110*/  ISETP.NE.AND P0, PT, R32, 0x5, PT ;  /* 0x000000052000780c */ /* 0x000fd20003f05270 */
[----:B------:R-:W-:-:S05]  /*1120*/  IMAD.HI.U32 R35, R23, c[0x0][0x1c0], R22 ;  /* 0x0000700017237a27 */ /* 0x000fca00078e0016 */
[----:B------:R-:W-:-:S05]  /*1130*/  SHF.R.U32.HI R35, RZ, c[0x0][0x1c4], R35 ;  /* 0x00007100ff237a19 */ /* 0x000fca0000011623 */
[----:B------:R-:W-:-:S04]  /*1140*/  IMAD.MOV R22, RZ, RZ, -R35 ;  /* 0x000000ffff167224 */ /* 0x000fc800078e0a23 */
[----:B------:R-:W-:-:S04]  /*1150*/  IMAD R22, R22, c[0x0][0x1bc], R23 ;  /* 0x00006f0016167a24 */ /* 0x000fc800078e0217 */
[----:B------:R-:W-:Y:S01]  /*1160*/  IMAD R33, R22, c[0x0][0x2c8], R33 ;  /* 0x0000b20016217a24 */ /* 0x000fe200078e0221 */
[----:B------:R-:W-:Y:S05]  /*1170*/  @!P0 BRA `(.L_x_8) ;  /* 0x00000a7000008947 */ /* 0x000fea0003800000 */
[----:B------:R-:W-:Y:S01]  /*1180*/  MOV R22, RZ ;  /* 0x000000ff00167202 */ /* 0x000fe20000000f00 */
[----:B------:R-:W-:Y:S01]  /*1190*/  IMAD.MOV.U32 R23, RZ, RZ, R35 ;  /* 0x000000ffff177224 */ /* 0x000fe200078e0023 */
[----:B------:R-:W-:-:S03]  /*11a0*/  ISETP.NE.AND P0, PT, R32, 0x6, PT ;  /* 0x000000062000780c */ /* 0x000fc60003f05270 */
[----:B------:R-:W-:-:S05]  /*11b0*/  IMAD.HI.U32 R23, R35, c[0x0][0x1cc], R22 ;  /* 0x0000730023177a27 */ /* 0x000fca00078e0016 */
        /* <DEDUP_REMOVED lines=149> */
[----:B------:R-:W-:Y:S01]  /*1b10*/  ISETP.NE.AND P0, PT, R32, 0x18, PT ;  /* 0x000000182000780c */ /* 0x000fe20003f05270 */
[----:B------:R-:W-:Y:S01]  /*1b20*/  IMAD.MOV.U32 R22, RZ, RZ, RZ ;  /* 0x000000ffff167224 */ /* 0x000fe200078e00ff */
[----:B------:R-:W-:-:S05]  /*1b30*/  MOV R23, R35 ;  /* 0x0000002300177202 */ /* 0x000fca0000000f00 */
[----:B------:R-:W-:-:S05]  /*1b40*/  IMAD.HI.U32 R22, R35, c[0x0][0x2a4], R22 ;  /* 0x0000a90023167a27 */ /* 0x000fca00078e0016 */
[----:B------:R-:W-:Y:S01]  /*1b50*/  SHF.R.U32.HI R23, RZ, c[0x0][0x2a8], R22 ;  /* 0x0000aa00ff177a19 */ /* 0x000fe20000011616 */
[----:B------:R-:W-:-:S03]  /*1b60*/  @P0 IMAD.MOV.U32 R22, RZ, RZ, RZ ;  /* 0x000000ffff160224 */ /* 0x000fc600078e00ff */
[C---:B------:R-:W-:Y:S01]  /*1b70*/  IADD3 R34, -R23.reuse, RZ, RZ ;  /* 0x000000ff17227210 */ /* 0x040fe20007ffe1ff */
[----:B------:R-:W-:-:S05]  /*1b80*/  @P0 IMAD.HI.U32 R22, R23, c[0x0][0x2b0], R22 ;  /* 0x0000ac0017160a27 */ /* 0x000fca00078e0016 */
[----:B------:R-:W-:Y:S01]  /*1b90*/  @P0 SHF.R.U32.HI R32, RZ, c[0x0][0x2b4], R22 ;  /* 0x0000ad00ff200a19 */ /* 0x000fe20000011616 */
[----:B------:R-:W-:-:S04]  /*1ba0*/  IMAD R22, R34, c[0x0][0x2a0], R35 ;  /* 0x0000a80022167a24 */ /* 0x000fc800078e0223 */
[----:B------:R-:W-:Y:S02]  /*1bb0*/  @P0 IMAD.MOV R35, RZ, RZ, -R32 ;  /* 0x000000ffff230224 */ /* 0x000fe400078e0a20 */
[----:B------:R-:W-:Y:S02]  /*1bc0*/  IMAD R33, R22, c[0x0][0x314], R33 ;  /* 0x0000c50016217a24 */ /* 0x000fe400078e0221 */
[----:B------:R-:W-:-:S04]  /*1bd0*/  @P0 IMAD R22, R35, c[0x0][0x2ac], R23 ;  /* 0x0000ab0023160a24 */ /* 0x000fc800078e0217 */
[----:B------:R-:W-:Y:S02]  /*1be0*/  @P0 IMAD R33, R22, c[0x0][0x318], R33 ;  /* 0x0000c60016210a24 */ /* 0x000fe400078e0221 */
.L_x_8:
[----:B------:R-:W-:Y:S01]  /*1bf0*/  MOV R22, c[0x0][0x328] ;  /* 0x0000ca0000167a02 */ /* 0x000fe20000000f00 */
[----:B------:R-:W-:Y:S01]  /*1c00*/  IMAD.MOV.U32 R23, RZ, RZ, c[0x0][0x32c] ;  /* 0x0000cb00ff177624 */ /* 0x000fe200078e00ff */
[----:B------:R-:W0:Y:S05]  /*1c10*/  F2F.F32.F64 R32, c[0x0][0x328] ;  /* 0x0000ca0000207b10 */ /* 0x000e2a0000301000 */
[----:B------:R-:W0:-:S03]  /*1c20*/  DSETP.GEU.AND P0, PT, |R22|, c[0x2][0x0], PT ;  /* 0x008000001600762a */ /* 0x000e060003f0e200 */
[----:B------:R-:W1:Y:S11]  /*1c30*/  MUFU.LG2 R31, R31 ;  /* 0x0000001f001f7308 */ /* 0x000e760000000c00 */
[----:B0-----:R-:W-:-:S04]  /*1c40*/  @!P0 FMUL R32, R32, 1.175494350822287508e-38 ;  /* 0x0080000020208820 */ /* 0x001fc80000400000 */
[----:B------:R-:W-:Y:S02]  /*1c50*/  FADD.FTZ R32, -R32, 1 ;  /* 0x3f80000020207421 */ /* 0x000fe40000010100 */
[----:B-1----:R-:W-:-:S04]  /*1c60*/  FMUL.FTZ R22, R31, 0.69314718246459960938 ;  /* 0x3f3172181f167820 */ /* 0x002fc80000410000 */
[----:B------:R-:W0:Y:S02]  /*1c70*/  MUFU.LG2 R32, R32 ;  /* 0x0000002000207308 */ /* 0x000e240000000c00 */
[----:B0-----:R-:W-:-:S06]  /*1c80*/  FMUL.FTZ R34, R32, 0.69314718246459960938 ;  /* 0x3f31721820227820 */ /* 0x001fcc0000410000 */
[----:B------:R-:W0:Y:S02]  /*1c90*/  MUFU.RCP R35, R34 ;  /* 0x0000002200237308 */ /* 0x000e240000001000 */
[----:B0-----:R-:W-:Y:S01]  /*1ca0*/  FMUL.FTZ R35, R22, R35 ;  /* 0x0000002316237220 */ /* 0x001fe20000410000 */
[----:B------:R-:W-:-:S04]  /*1cb0*/  IADD3 R22, P0, R33, c[0x0][0x320], RZ ;  /* 0x0000c80021167a10 */ /* 0x000fc80007f1e0ff */
[----:B------:R-:W-:Y:S01]  /*1cc0*/  IADD3.X R23, RZ, c[0x0][0x324], RZ, P0, !PT ;  /* 0x0000c900ff177a10 */ /* 0x000fe200007fe4ff */
[----:B------:R-:W0:Y:S02]  /*1cd0*/  FRND.FTZ.CEIL R35, R35 ;  /* 0x0000002300237307 */ /* 0x000e240000219000 */
[----:B0-----:R-:W-:-:S05]  /*1ce0*/  F2FP.BF16.PACK_AB R33, RZ, R35 ;  /* 0x00000023ff21723e */ /* 0x001fca00000010ff */
[----:B------:R0:W-:Y:S02]  /*1cf0*/  STG.E.U16 [R22.64], R33 ;  /* 0x0000002116007986 */ /* 0x0001e4000c101508 */
.L_x_7:
[----:B------:R-:W-:Y:S05]  /*1d00*/  BSYNC B0 ;  /* 0x0000000000007941 */ /* 0x000fea0003800000 */
.L_x_6:
[----:B------:R-:W-:Y:S01]  /*1d10*/  IMAD.MOV.U32 R31, RZ, RZ, c[0x0][0x0] ;  /* 0x00000000ff1f7624 */ /* 0x000fe200078e00ff */
[----:B------:R-:W-:Y:S03]  /*1d20*/  BSSY B0, `(.L_x_9) ;  /* 0x00000ee000007945 */ /* 0x000fe60003800000 */
[----:B------:R-:W-:-:S05]  /*1d30*/  IMAD R31, R31, c[0x0][0xc], RZ ;  /* 0x000003001f1f7a24 */ /* 0x000fca00078e02ff */
[----:B------:R-:W-:-:S04]  /*1d40*/  IADD3 R35, P1, R31, R12, RZ ;  /* 0x0000000c1f237210 */ /* 0x000fc80007f3e0ff */
[----:B------:R-:W-:Y:S02]  /*1d50*/  ISETP.GE.U32.AND P0, PT, R35, c[0x0][0x160], PT ;  /* 0x0000580023007a0c */ /* 0x000fe40003f06070 */
[----:B0-----:R-:W-:-:S04]  /*1d60*/  IADD3.X R22, RZ, R13, RZ, P1, !PT ;  /* 0x0000000dff167210 */ /* 0x001fc80000ffe4ff */
[----:B------:R-:W-:-:S13]  /*1d70*/  ISETP.GE.AND.EX P0, PT, R22, c[0x0][0x164], PT, P0 ;  /* 0x0000590016007a0c */ /* 0x000fda0003f06300 */
[----:B------:R-:W-:Y:S05]  /*1d80*/  @P0 BRA `(.L_x_10) ;  /* 0x00000e7000000947 */ /* 0x000fea0003800000 */
[----:B------:R-:W-:Y:S01]  /*1d90*/  ISETP.NE.AND P0, PT, RZ, c[0x0][0x188], PT ;  /* 0x00006200ff007a0c */ /* 0x000fe20003f05270 */
[----:B------:R-:W-:-:S12]  /*1da0*/  IMAD.MOV.U32 R33, RZ, RZ, RZ ;  /* 0x000000ffff217224 */ /* 0x000fd800078e00ff */
[----:B------:R-:W-:Y:S05]  /*1db0*/  @!P0 BRA `(.L_x_11) ;  /* 0x00000d3000008947 */ /* 0x000fea0003800000 */
[----:B------:R-:W-:Y:S01]  /*1dc0*/  MOV R22, RZ ;  /* 0x000000ff00167202 */ /* 0x000fe20000000f00 */
[----:B------:R-:W-:Y:S01]  /*1dd0*/  IMAD.MOV.U32 R23, RZ, RZ, R35 ;  /* 0x000000ffff177224 */ /* 0x000fe200078e0023 */
[----:B------:R-:W-:-:S03]  /*1de0*/  MOV R32, c[0x0][0x188] ;  /* 0x0000620000207a02 */ /* 0x000fc60000000f00 */
[----:B------:R-:W-:Y:S01]  /*1df0*/  IMAD.HI.U32 R23, R35, c[0x0][0x190], R22 ;  /* 0x0000640023177a27 */ /* 0x000fe200078e0016 */
[----:B------:R-:W-:-:S04]  /*1e00*/  ISETP.NE.AND P0, PT, R32, 0x1, PT ;  /* 0x000000012000780c */ /* 0x000fc80003f05270 */
[----:B------:R-:W-:-:S05]  /*1e10*/  SHF.R.U32.HI R23, RZ, c[0x0][0x194], R23 ;  /* 0x00006500ff177a19 */ /* 0x000fca0000011617 */
[----:B------:R-:W-:-:S04]  /*1e20*/  IMAD.MOV R22, RZ, RZ, -R23 ;  /* 0x000000ffff167224 */ /* 0x000fc800078e0a17 */
[----:B------:R-:W-:-:S04]  /*1e30*/  IMAD R33, R22, c[0x0][0x18c], R35 ;  /* 0x0000630016217a24 */ /* 0x000fc800078e0223 */
[----:B------:R-:W-:Y:S01]  /*1e40*/  IMAD R33, R33, c[0x0][0x2b8], RZ ;  /* 0x0000ae0021217a24 */ /* 0x000fe200078e02ff */
        /* <DEDUP_REMOVED lines=202> */
.L_x_11:
        /* <DEDUP_REMOVED lines=17> */
.L_x_10:
[----:B------:R-:W-:Y:S05]  /*2c00*/  BSYNC B0 ;  /* 0x0000000000007941 */ /* 0x000fea0003800000 */
.L_x_9:
[----:B0-----:R-:W-:Y:S01]  /*2c10*/  LEA R23, P1, R31, R12, 0x1 ;  /* 0x0000000c1f177211 */ /* 0x001fe200078208ff */
[----:B------:R-:W-:Y:S03]  /*2c20*/  BSSY B0, `(.L_x_12) ;  /* 0x00000eb000007945 */ /* 0x000fe60003800000 */
[----:B------:R-:W-:Y:S01]  /*2c30*/  ISETP.GE.U32.AND P0, PT, R23, c[0x0][0x160], PT ;  /* 0x0000580017007a0c */ /* 0x000fe20003f06070 */
[----:B------:R-:W-:-:S05]  /*2c40*/  IMAD.X R22, RZ, RZ, R13, P1 ;  /* 0x000000ffff167224 */ /* 0x000fca00008e060d */
[----:B------:R-:W-:-:S13]  /*2c50*/  ISETP.GE.AND.EX P0, PT, R22, c[0x0][0x164], PT, P0 ;  /* 0x0000590016007a0c */ /* 0x000fda0003f06300 */
[----:B------:R-:W-:Y:S05]  /*2c60*/  @P0 BRA `(.L_x_13) ;  /* 0x00000e6000000947 */ /* 0x000fea0003800000 */
[----:B------:R-:W-:Y:S02]  /*2c70*/  ISETP.NE.AND P0, PT, RZ, c[0x0][0x188], PT ;  /* 0x00006200ff007a0c */ /* 0x000fe40003f05270 */
[----:B------:R-:W-:-:S11]  /*2c80*/  MOV R32, RZ ;  /* 0x000000ff00207202 */ /* 0x000fd60000000f00 */
[----:B------:R-:W-:Y:S05]  /*2c90*/  @!P0 BRA `(.L_x_14) ;  /* 0x00000d2000008947 */ /* 0x000fea0003800000 */
[----:B------:R-:W-:Y:S01]  /*2ca0*/  IMAD.MOV.U32 R22, RZ, RZ, RZ ;  /* 0x000000ffff167224 */ /* 0x000fe200078e00ff */
        /* <DEDUP_REMOVED lines=9> */
[----:B------:R-:W-:Y:S01]  /*2d40*/  IMAD.MOV.U32 R23, RZ, RZ, R33 ;  /* 0x000000ffff177224 */ /* 0x000fe200078e0021 */
[----:B------:R-:W-:-:S08]  /*2d50*/  ISETP.NE.AND P0, PT, R28, 0x2, PT ;  /* 0x000000021c00780c */ /* 0x000fd00003f05270 */
        /* <DEDUP_REMOVED lines=40> */
[----:B------:R-:W-:Y:S02]  /*2fe0*/  MOV R22, RZ ;  /* 0x000000ff00167202 */ /* 0x000fe40000000f00 */
[----:B------:R-:W-:-:S03]  /*2ff0*/  ISETP.NE.AND P0, PT, R28, 0x7, PT ;  /* 0x000000071c00780c */ /* 0x000fc60003f05270 */
[----:B------:R-:W-:-:S05]  /*3000*/  IMAD.HI.U32 R33, R23, c[0x0][0x1d8], R22 ;  /* 0x0000760017217a27 */ /* 0x000fca00078e0016 */
[----:B------:R-:W-:-:S05]  /*3010*/  SHF.R.U32.HI R33, RZ, c[0x0][0x1dc], R33 ;  /* 0x00007700ff217a19 */ /* 0x000fca0000011621 */
[----:B------:R-:W-:-:S04]  /*3020*/  IMAD.MOV R22, RZ, RZ, -R33 ;  /* 0x000000ffff167224 */ /* 0x000fc800078e0a21 */
[----:B------:R-:W-:-:S04]  /*3030*/  IMAD R23, R22, c[0x0][0x1d4], R23 ;  /* 0x0000750016177a24 */ /* 0x000fc800078e0217 */
[----:B------:R-:W-:Y:S01]  /*3040*/  IMAD R32, R23, c[0x0][0x2d0], R32 ;  /* 0x0000b40017207a24 */ /* 0x000fe200078e0220 */
[----:B------:R-:W-:Y:S05]  /*3050*/  @!P0 BRA `(.L_x_14) ;  /* 0x0000096000008947 */ /* 0x000fea0003800000 */
[----:B------:R-:W-:Y:S02]  /*3060*/  MOV R22, RZ ;  /* 0x000000ff00167202 */ /* 0x000fe40000000f00 */
[----:B------:R-:W-:Y:S02]  /*3070*/  MOV R23, R33 ;  /* 0x0000002100177202 */ /* 0x000fe40000000f00 */
        /* <DEDUP_REMOVED lines=135> */
[----:B------:R-:W-:Y:S01]  /*38f0*/  IMAD.MOV.U32 R23, RZ, RZ, R33 ;  /* 0x000000ffff177224 */ /* 0x000fe200078e0021 */
[----:B------:R-:W-:-:S05]  /*3900*/  MOV R22, RZ ;  /* 0x000000ff00167202 */ /* 0x000fca0000000f00 */
[----:B------:R-:W-:-:S05]  /*3910*/  IMAD.HI.U32 R22, R33, c[0x0][0x2a4], R22 ;  /* 0x0000a90021167a27 */ /* 0x000fca00078e0016 */
[----:B------:R-:W-:Y:S02]  /*3920*/  SHF.R.U32.HI R23, RZ, c[0x0][0x2a8], R22 ;  /* 0x0000aa00ff177a19 */ /* 0x000fe40000011616 */
[----:B------:R-:W-:Y:S02]  /*3930*/  @P0 MOV R22, RZ ;  /* 0x000000ff00160202 */ /* 0x000fe40000000f00 */
[----:B------:R-:W-:-:S03]  /*3940*/  IADD3 R28, -R23, RZ, RZ ;  /* 0x000000ff171c7210 */ /* 0x000fc60007ffe1ff */
[----:B------:R-:W-:-:S04]  /*3950*/  @P0 IMAD.HI.U32 R22, R23, c[0x0][0x2b0], R22 ;  /* 0x0000ac0017160a27 */ /* 0x000fc800078e0016 */
[----:B------:R-:W-:Y:S01]  /*3960*/  IMAD R33, R28, c[0x0][0x2a0], R33 ;  /* 0x0000a8001c217a24 */ /* 0x000fe200078e0221 */
[----:B------:R-:W-:-:S03]  /*3970*/  @P0 SHF.R.U32.HI R22, RZ, c[0x0][0x2b4], R22 ;  /* 0x0000ad00ff160a19 */ /* 0x000fc60000011616 */
[----:B------:R-:W-:Y:S02]  /*3980*/  IMAD R32, R33, c[0x0][0x314], R32 ;  /* 0x0000c50021207a24 */ /* 0x000fe400078e0220 */
[----:B------:R-:W-:-:S04]  /*3990*/  @P0 IMAD.MOV R22, RZ, RZ, -R22 ;  /* 0x000000ffff160224 */ /* 0x000fc800078e0a16 */
[----:B------:R-:W-:-:S04]  /*39a0*/  @P0 IMAD R23, R22, c[0x0][0x2ac], R23 ;  /* 0x0000ab0016170a24 */ /* 0x000fc800078e0217 */
[----:B------:R-:W-:Y:S02]  /*39b0*/  @P0 IMAD R32, R23, c[0x0][0x318], R32 ;  /* 0x0000c60017200a24 */ /* 0x000fe400078e0220 */
.L_x_14:
[----:B------:R-:W-:Y:S01]  /*39c0*/  MOV R22, c[0x0][0x328] ;  /* 0x0000ca0000167a02 */ /* 0x000fe20000000f00 */
[----:B------:R-:W0:Y:S01]  /*39d0*/  F2F.F32.F64 R28, c[0x0][0x328] ;  /* 0x0000ca00001c7b10 */ /* 0x000e220000301000 */
[----:B------:R-:W-:-:S06]  /*39e0*/  MOV R23, c[0x0][0x32c] ;  /* 0x0000cb0000177a02 */ /* 0x000fcc0000000f00 */
[----:B------:R-:W0:Y:S01]  /*39f0*/  DSETP.GEU.AND P0, PT, |R22|, c[0x2][0x0], PT ;  /* 0x008000001600762a */ /* 0x000e220003f0e200 */
[----:B------:R-:W1:-:S13]  /*3a00*/  MUFU.LG2 R29, R29 ;  /* 0x0000001d001d7308 */ /* 0x000e5a0000000c00 */
[----:B0-----:R-:W-:Y:S01]  /*3a10*/  @!P0 FMUL R28, R28, 1.175494350822287508e-38 ;  /* 0x008000001c1c8820 */ /* 0x001fe20000400000 */
[----:B------:R-:W-:Y:S01]  /*3a20*/  IADD3 R32, P0, R32, c[0x0][0x320], RZ ;  /* 0x0000c80020207a10 */ /* 0x000fe20007f1e0ff */
[----:B-1----:R-:W-:Y:S02]  /*3a30*/  FMUL.FTZ R22, R29, 0.69314718246459960938 ;  /* 0x3f3172181d167820 */ /* 0x002fe40000410000 */
[----:B------:R-:W-:Y:S02]  /*3a40*/  FADD.FTZ R28, -R28, 1 ;  /* 0x3f8000001c1c7421 */ /* 0x000fe40000010100 */
[----:B------:R-:W-:-:S04]  /*3a50*/  IMAD.X R33, RZ, RZ, c[0x0][0x324], P0 ;  /* 0x0000c900ff217624 */ /* 0x000fc800000e06ff */
[----:B------:R-:W0:Y:S02]  /*3a60*/  MUFU.LG2 R28, R28 ;  /* 0x0000001c001c7308 */ /* 0x000e240000000c00 */
[----:B0-----:R-:W-:-:S06]  /*3a70*/  FMUL.FTZ R34, R28, 0.69314718246459960938 ;  /* 0x3f3172181c227820 */ /* 0x001fcc0000410000 */
[----:B------:R-:W0:Y:S02]  /*3a80*/  MUFU.RCP R23, R34 ;  /* 0x0000002200177308 */ /* 0x000e240000001000 */
[----:B0-----:R-:W-:-:S06]  /*3a90*/  FMUL.FTZ R22, R22, R23 ;  /* 0x0000001716167220 */ /* 0x001fcc0000410000 */
[----:B------:R-:W0:Y:S02]  /*3aa0*/  FRND.FTZ.CEIL R22, R22 ;  /* 0x0000001600167307 */ /* 0x000e240000219000 */
[----:B0-----:R-:W-:-:S05]  /*3ab0*/  F2FP.BF16.PACK_AB R23, RZ, R22 ;  /* 0x00000016ff17723e */ /* 0x001fca00000010ff */
[----:B------:R0:W-:Y:S02]  /*3ac0*/  STG.E.U16 [R32.64], R23 ;  /* 0x0000001720007986 */ /* 0x0001e4000c101508 */
.L_x_13:
[----:B------:R-:W-:Y:S05]  /*3ad0*/  BSYNC B0 ;  /* 0x0000000000007941 */ /* 0x000fea0003800000 */
.L_x_12:
[----:B0-----:R-:W-:-:S05]  /*3ae0*/  IMAD R23, R31, 0x3, RZ ;  /* 0x000000031f177824 */ /* 0x001fca00078e02ff */
[----:B------:R-:W-:-:S04]  /*3af0*/  IADD3 R23, P1, R23, R12, RZ ;  /* 0x0000000c17177210 */ /* 0x000fc80007f3e0ff */
[----:B------:R-:W-:Y:S02]  /*3b00*/  ISETP.GE.U32.AND P0, PT, R23, c[0x0][0x160], PT ;  /* 0x0000580017007a0c */ /* 0x000fe40003f06070 */
[----:B------:R-:W-:-:S04]  /*3b10*/  IADD3.X R22, RZ, R13, RZ, P1, !PT ;  /* 0x0000000dff167210 */ /* 0x000fc80000ffe4ff */
        /* <DEDUP_REMOVED lines=9> */
[----:B------:R-:W-:-:S04]  /*3bb0*/  SHF.R.U32.HI R33, RZ, c[0x0][0x194], R33 ;  /* 0x00006500ff217a19 */ /* 0x000fc80000011621 */
[----:B------:R-:W-:-:S05]  /*3bc0*/  IADD3 R29, -R33, RZ, RZ ;  /* 0x000000ff211d7210 */ /* 0x000fca0007ffe1ff */
[----:B------:R-:W-:-:S04]  /*3bd0*/  IMAD R29, R29, c[0x0][0x18c], R23 ;  /* 0x000063001d1d7a24 */ /* 0x000fc800078e0217 */
[----:B------:R-:W-:Y:S01]  /*3be0*/  IMAD R29, R29, c[0x0][0x2b8], RZ ;  /* 0x0000ae001d1d7a24 */ /* 0x000fe200078e02ff */
        /* <DEDUP_REMOVED lines=188> */
[----:B------:R-:W-:Y:S02]  /*47b0*/  ISETP.NE.AND P0, PT, R28, 0x18, PT ;  /* 0x000000181c00780c */ /* 0x000fe40003f05270 */
[----:B------:R-:W-:Y:S02]  /*47c0*/  MOV R22, RZ ;  /* 0x000000ff00167202 */ /* 0x000fe40000000f00 */
[----:B------:R-:W-:-:S05]  /*47d0*/  MOV R23, R33 ;  /* 0x0000002100177202 */ /* 0x000fca0000000f00 */
[----:B------:R-:W-:-:S05]  /*47e0*/  IMAD.HI.U32 R22, R33, c[0x0][0x2a4], R22 ;  /* 0x0000a90021167a27 */ /* 0x000fca00078e0016 */
[----:B------:R-:W-:Y:S01]  /*47f0*/  SHF.R.U32.HI R23, RZ, c[0x0][0x2a8], R22 ;  /* 0x0000aa00ff177a19 */ /* 0x000fe20000011616 */
[----:B------:R-:W-:-:S03]  /*4800*/  @P0 IMAD.MOV.U32 R22, RZ, RZ, RZ ;  /* 0x000000ffff160224 */ /* 0x000fc600078e00ff */
[C---:B------:R-:W-:Y:S01]  /*4810*/  IADD3 R32, -R23.reuse, RZ, RZ ;  /* 0x000000ff17207210 */ /* 0x040fe20007ffe1ff */
[----:B------:R-:W-:-:S05]  /*4820*/  @P0 IMAD.HI.U32 R22, R23, c[0x0][0x2b0], R22 ;  /* 0x0000ac0017160a27 */ /* 0x000fca00078e0016 */
[----:B------:R-:W-:Y:S01]  /*4830*/  @P0 SHF.R.U32.HI R28, RZ, c[0x0][0x2b4], R22 ;  /* 0x0000ad00ff1c0a19 */ /* 0x000fe20000011616 */
[----:B------:R-:W-:-:S03]  /*4840*/  IMAD R22, R32, c[0x0][0x2a0], R33 ;  /* 0x0000a80020167a24 */ /* 0x000fc600078e0221 */
[----:B------:R-:W-:Y:S01]  /*4850*/  @P0 IADD3 R33, -R28, RZ, RZ ;  /* 0x000000ff1c210210 */ /* 0x000fe20007ffe1ff */
[----:B------:R-:W-:-:S04]  /*4860*/  IMAD R29, R22, c[0x0][0x314], R29 ;  /* 0x0000c500161d7a24 */ /* 0x000fc800078e021d */
[----:B------:R-:W-:-:S04]  /*4870*/  @P0 IMAD R22, R33, c[0x0][0x2ac], R23 ;  /* 0x0000ab0021160a24 */ /* 0x000fc800078e0217 */
[----:B------:R-:W-:Y:S02]  /*4880*/  @P0 IMAD R29, R22, c[0x0][0x318], R29 ;  /* 0x0000c600161d0a24 */ /* 0x000fe400078e021d */
.L_x_16:
[----:B------:R-:W-:Y:S01]  /*4890*/  IMAD.MOV.U32 R22, RZ, RZ, c[0x0][0x328] ;  /* 0x0000ca00ff167624 */ /* 0x000fe200078e00ff */
[----:B------:R-:W-:Y:S01]  /*48a0*/  MOV R23, c[0x0][0x32c] ;  /* 0x0000cb0000177a02 */ /* 0x000fe20000000f00 */
        /* <DEDUP_REMOVED lines=15> */
.L_x_15:
[----:B------:R-:W-:Y:S01]  /*49a0*/  LEA R12, P0, R31, R12, 0x2 ;  /* 0x0000000c1f0c7211 */ /* 0x000fe200078010ff */
[----:B------:R-:W-:Y:S01]  /*49b0*/  WARPSYNC 0xffffffff ;  /* 0xffffffff00007948 */ /* 0x000fe20003800000 */
[----:B------:R-:W-:Y:S01]  /*49c0*/  BAR.SYNC.DEFER_BLOCKING 0x0 ;  /* 0x0000000000007b1d */ /* 0x000fe20000010000 */
[----:B------:R-:W-:Y:S01]  /*49d0*/  MOV R32, R20 ;  /* 0x0000001400207202 */ /* 0x000fe20000000f00 */
[----:B------:R-:W-:Y:S01]  /*49e0*/  IMAD.MOV.U32 R30, RZ, RZ, R27 ;  /* 0x000000ffff1e7224 */ /* 0x000fe200078e001b */
[----:B------:R-:W-:Y:S01]  /*49f0*/  MOV R31, R26 ;  /* 0x0000001a001f7202 */ /* 0x000fe20000000f00 */
[----:B------:R-:W-:Y:S01]  /*4a00*/  IMAD.X R13, RZ, RZ, R13, P0 ;  /* 0x000000ffff0d7224 */ /* 0x000fe200000e060d */
[----:B------:R-:W-:-:S04]  /*4a10*/  ISETP.GE.U32.AND P0, PT, R12, R17, PT ;  /* 0x000000110c00720c */ /* 0x000fc80003f06070 */
[----:B------:R-:W-:-:S13]  /*4a20*/  ISETP.GE.AND.EX P0, PT, R13, R24, PT, P0 ;  /* 0x000000180d00720c */ /* 0x000fda0003f06300 */
[----:B------:R-:W-:Y:S01]  /*4a30*/  @P0 CALL.REL.NOINC `(.L_x_17) ;  /* 0x0000001000000944 */ /* 0x000fe20003c00000 */
[----:B------:R-:W-:Y:S05]  /*4a40*/  BRA `(.L_x_18) ;  /* 0xffffbdf000007947 */ /* 0x000fea000383ffff */
.L_x_17:
[----:B------:R-:W-:Y:S05]  /*4a50*/  EXIT ;  /* 0x000000000000794d */ /* 0x000fea0003800000 */
        .weak           $__internal_0_$__cuda_sm20_div_s64
        .type           $__internal_0_$__cuda_sm20_div_s64,@function
        .size           $__internal_0_$__cuda_sm20_div_s64,(.L_x_668 - $__internal_0_$__cuda_sm20_div_s64)
$__internal_0_$__cuda_sm20_div_s64:
[----:B------:R-:W-:Y:S02]  /*4a60*/  UMOV UR5, URZ ;  /* 0x0000003f00057c82 */ /* 0x000fe40008000000 */
[----:B------:R-:W0:Y:S08]  /*4a70*/  I2F.U64.RP R17, UR4 ;  /* 0x0000000400117d12 */ /* 0x000e300008309000 */
[----:B0-----:R-:W0:Y:S02]  /*4a80*/  MUFU.RCP R17, R17 ;  /* 0x0000001100117308 */ /* 0x001e240000001000 */
[----:B0-----:R-:W-:-:S02]  /*4a90*/  IADD3 R22, R17, 0x1ffffffe, RZ ;  /* 0x1ffffffe11167810 */ /* 0x001fc40007ffe0ff */
[----:B------:R-:W-:-:S04]  /*4aa0*/  IADD3 R17, P4, RZ, -UR6, RZ ;  /* 0x80000006ff117c10 */ /* 0x000fc8000ff9e0ff */
[----:B------:R-:W0:Y:S02]  /*4ab0*/  F2I.U64.TRUNC R22, R22 ;  /* 0x0000001600167311 */ /* 0x000e24000020d800 */
[----:B0-----:R-:W-:-:S04]  /*4ac0*/  IMAD.WIDE.U32 R20, R22, UR4, RZ ;  /* 0x0000000416147c25 */ /* 0x001fc8000f8e00ff */
[----:B------:R-:W-:Y:S01]  /*4ad0*/  IMAD R21, R23, UR4, R21 ;  /* 0x0000000417157c24 */ /* 0x000fe2000f8e0215 */
[----:B------:R-:W-:-:S04]  /*4ae0*/  IADD3 R25, P0, RZ, -R20, RZ ;  /* 0x80000014ff197210 */ /* 0x000fc80007f1e0ff */
[----:B------:R-:W-:Y:S01]  /*4af0*/  IADD3.X R27, RZ, ~R21, RZ, P0, !PT ;  /* 0x80000015ff1b7210 */ /* 0x000fe200007fe4ff */
[----:B------:R-:W-:Y:S01]  /*4b00*/  IMAD.HI.U32 R20, R22, R25, RZ ;  /* 0x0000001916147227 */ /* 0x000fe200078e00ff */
[----:B------:R-:W-:-:S03]  /*4b10*/  MOV R21, R22 ;  /* 0x0000001600157202 */ /* 0x000fc60000000f00 */
[-C--:B------:R-:W-:Y:S02]  /*4b20*/  IMAD R29, R23, R27.reuse, RZ ;  /* 0x0000001b171d7224 */ /* 0x080fe400078e02ff */
[----:B------:R-:W-:-:S06]  /*4b30*/  IMAD.WIDE.U32 R20, P0, R22, R27, R20 ;  /* 0x0000001b16147225 */ /* 0x000fcc0007800014 */
[----:B------:R-:W-:-:S04]  /*4b40*/  IMAD.HI.U32 R20, P1, R23, R25, R20 ;  /* 0x0000001917147227 */ /* 0x000fc80007820014 */
[----:B------:R-:W-:Y:S01]  /*4b50*/  IMAD.HI.U32 R25, R23, R27, RZ ;  /* 0x0000001b17197227 */ /* 0x000fe200078e00ff */
[----:B------:R-:W-:-:S03]  /*4b60*/  IADD3 R21, P2, R29, R20, RZ ;  /* 0x000000141d157210 */ /* 0x000fc60007f5e0ff */
[----:B------:R-:W-:Y:S02]  /*4b70*/  IMAD.X R25, R25, 0x1, R23, P0 ;  /* 0x0000000119197824 */ /* 0x000fe400000e0617 */
[----:B------:R-:W-:-:S03]  /*4b80*/  IMAD.WIDE.U32 R22, R21, UR4, RZ ;  /* 0x0000000415167c25 */ /* 0x000fc6000f8e00ff */
[----:B------:R-:W-:Y:S02]  /*4b90*/  IADD3.X R25, RZ, RZ, R25, P2, P1 ;  /* 0x000000ffff197210 */ /* 0x000fe400017e2419 */
[----:B------:R-:W-:Y:S02]  /*4ba0*/  IADD3 R27, P0, RZ, -R22, RZ ;  /* 0x80000016ff1b7210 */ /* 0x000fe40007f1e0ff */
[----:B------:R-:W-:Y:S01]  /*4bb0*/  ISETP.LE.AND P1, PT, RZ, UR7, PT ;  /* 0x00000007ff007c0c */ /* 0x000fe2000bf23270 */
[----:B------:R-:W-:Y:S01]  /*4bc0*/  IMAD R22, R25, UR4, R23 ;  /* 0x0000000419167c24 */ /* 0x000fe2000f8e0217 */
[----:B------:R-:W-:Y:S01]  /*4bd0*/  IADD3.X R23, RZ, ~UR7, RZ, P4, !PT ;  /* 0x80000007ff177c10 */ /* 0x000fe2000a7fe4ff */
[----:B------:R-:W-:Y:S01]  /*4be0*/  IMAD.HI.U32 R20, R21, R27, RZ ;  /* 0x0000001b15147227 */ /* 0x000fe200078e00ff */
[----:B------:R-:W-:Y:S02]  /*4bf0*/  SEL R17, R17, UR6, !P1 ;  /* 0x0000000611117c07 */ /* 0x000fe4000c800000 */
[----:B------:R-:W-:-:S02]  /*4c00*/  IADD3.X R22, RZ, ~R22, RZ, P0, !PT ;  /* 0x80000016ff167210 */ /* 0x000fc400007fe4ff */
[----:B------:R-:W-:-:S03]  /*4c10*/  SEL R23, R23, UR7, !P1 ;  /* 0x0000000717177c07 */ /* 0x000fc6000c800000 */
[----:B------:R-:W-:-:S04]  /*4c20*/  IMAD.WIDE.U32 R20, P0, R21, R22, R20 ;  /* 0x0000001615147225 */ /* 0x000fc80007800014 */
[----:B------:R-:W-:-:S04]  /*4c30*/  IMAD.HI.U32 R28, R25, R22, RZ ;  /* 0x00000016191c7227 */ /* 0x000fc800078e00ff */
[----:B------:R-:W-:-:S04]  /*4c40*/  IMAD.HI.U32 R20, P2, R25, R27, R20 ;  /* 0x0000001b19147227 */ /* 0x000fc80007840014 */
[----:B------:R-:W-:Y:S02]  /*4c50*/  IMAD R21, R25, R22, RZ ;  /* 0x0000001619157224 */ /* 0x000fe400078e02ff */
[----:B------:R-:W-:-:S03]  /*4c60*/  IMAD.X R25, R28, 0x1, R25, P0 ;  /* 0x000000011c197824 */ /* 0x000fc600000e0619 */
[----:B------:R-:W-:Y:S01]  /*4c70*/  IADD3 R22, P3, R21, R20, RZ ;  /* 0x0000001415167210 */ /* 0x000fe20007f7e0ff */
[----:B------:R-:W-:-:S03]  /*4c80*/  HFMA2.MMA R21, -RZ, RZ, 0, 0 ;  /* 0x00000000ff157435 */ /* 0x000fc600000001ff */
[----:B------:R-:W-:Y:S01]  /*4c90*/  IADD3.X R28, RZ, RZ, R25, P3, P2 ;  /* 0x000000ffff1c7210 */ /* 0x000fe20001fe4419 */
[----:B------:R-:W-:-:S04]  /*4ca0*/  IMAD.HI.U32 R20, R22, R17, RZ ;  /* 0x0000001116147227 */ /* 0x000fc800078e00ff */
[-C--:B------:R-:W-:Y:S02]  /*4cb0*/  IMAD R27, R28, R23.reuse, RZ ;  /* 0x000000171c1b7224 */ /* 0x080fe400078e02ff */
[----:B------:R-:W-:-:S04]  /*4cc0*/  IMAD.WIDE.U32 R20, R22, R23, R20 ;  /* 0x0000001716147225 */ /* 0x000fc800078e0014 */
[----:B------:R-:W-:-:S04]  /*4cd0*/  IMAD.HI.U32 R25, R28, R23, RZ ;  /* 0x000000171c197227 */ /* 0x000fc800078e00ff */
[----:B------:R-:W-:-:S05]  /*4ce0*/  IMAD.HI.U32 R20, P0, R28, R17, R20 ;  /* 0x000000111c147227 */ /* 0x000fca0007800014 */
[----:B------:R-:W-:Y:S02]  /*4cf0*/  IADD3 R22, P2, R27, R20, RZ ;  /* 0x000000141b167210 */ /* 0x000fe40007f5e0ff */
[----:B------:R-:W-:-:S03]  /*4d00*/  IADD3.X R25, R25, RZ, RZ, P0, !PT ;  /* 0x000000ff19197210 */ /* 0x000fc600007fe4ff */
[----:B------:R-:W-:-:S04]  /*4d10*/  IMAD.WIDE.U32 R20, R22, UR4, RZ ;  /* 0x0000000416147c25 */ /* 0x000fc8000f8e00ff */
[----:B------:R-:W-:Y:S01]  /*4d20*/  IMAD.X R25, RZ, RZ, R25, P2 ;  /* 0x000000ffff197224 */ /* 0x000fe200010e0619 */
[----:B------:R-:W-:Y:S02]  /*4d30*/  IADD3 R20, P0, -R20, R17, RZ ;  /* 0x0000001114147210 */ /* 0x000fe40007f1e1ff */
[----:B------:R-:W-:Y:S01]  /*4d40*/  IADD3 R17, P3, R22, 0x1, RZ ;  /* 0x0000000116117810 */ /* 0x000fe20007f7e0ff */
[----:B------:R-:W-:Y:S01]  /*4d50*/  IMAD R28, R25, UR4, R21 ;  /* 0x00000004191c7c24 */ /* 0x000fe2000f8e0215 */
[----:B------:R-:W-:-:S04]  /*4d60*/  IADD3 R21, P2, R20, -UR4, RZ ;  /* 0x8000000414157c10 */ /* 0x000fc8000ff5e0ff */
[----:B------:R-:W-:Y:S02]  /*4d70*/  IADD3.X R28, ~R28, R23, RZ, P0, !PT ;  /* 0x000000171c1c7210 */ /* 0x000fe400007fe5ff */
[----:B------:R-:W-:Y:S02]  /*4d80*/  ISETP.GE.U32.AND P0, PT, R20, UR4, PT ;  /* 0x0000000414007c0c */ /* 0x000fe4000bf06070 */
[C---:B------:R-:W-:Y:S02]  /*4d90*/  IADD3.X R23, R28.reuse, -0x1, RZ, P2, !PT ;  /* 0xffffffff1c177810 */ /* 0x040fe400017fe4ff */
[----:B------:R-:W-:-:S04]  /*4da0*/  ISETP.GE.U32.AND.EX P0, PT, R28, RZ, PT, P0 ;  /* 0x000000ff1c00720c */ /* 0x000fc80003f06100 */
[----:B------:R-:W-:Y:S02]  /*4db0*/  SEL R21, R21, R20, P0 ;  /* 0x0000001415157207 */ /* 0x000fe40000000000 */
[-C--:B------:R-:W-:Y:S02]  /*4dc0*/  IADD3.X R20, RZ, R25.reuse, RZ, P3, !PT ;  /* 0x00000019ff147210 */ /* 0x080fe40001ffe4ff */
[----:B------:R-:W-:Y:S02]  /*4dd0*/  SEL R17, R17, R22, P0 ;  /* 0x0000001611117207 */ /* 0x000fe40000000000 */
[----:B------:R-:W-:Y:S02]  /*4de0*/  SEL R23, R23, R28, P0 ;  /* 0x0000001c17177207 */ /* 0x000fe40000000000 */
[----:B------:R-:W-:Y:S02]  /*4df0*/  ISETP.GE.U32.AND P2, PT, R21, UR4, PT ;  /* 0x0000000415007c0c */ /* 0x000fe4000bf46070 */
[----:B------:R-:W-:-:S02]  /*4e00*/  SEL R22, R20, R25, P0 ;  /* 0x0000001914167207 */ /* 0x000fc40000000000 */
[----:B------:R-:W-:Y:S02]  /*4e10*/  IADD3 R20, P3, R17, 0x1, RZ ;  /* 0x0000000111147810 */ /* 0x000fe40007f7e0ff */
[----:B------:R-:W-:Y:S02]  /*4e20*/  ISETP.GE.U32.AND.EX P0, PT, R23, RZ, PT, P2 ;  /* 0x000000ff1700720c */ /* 0x000fe40003f06120 */
[----:B------:R-:W-:Y:S01]  /*4e30*/  MOV R25, 0x0 ;  /* 0x0000000000197802 */ /* 0x000fe20000000f00 */
[----:B------:R-:W-:Y:S01]  /*4e40*/  IMAD.X R21, RZ, RZ, R22, P3 ;  /* 0x000000ffff157224 */ /* 0x000fe200018e0616 */
[----:B------:R-:W-:-:S04]  /*4e50*/  SEL R20, R20, R17, P0 ;  /* 0x0000001114147207 */ /* 0x000fc80000000000 */
[----:B------:R-:W-:Y:S02]  /*4e60*/  SEL R21, R21, R22, P0 ;  /* 0x0000001615157207 */ /* 0x000fe40000000000 */
[-C--:B------:R-:W-:Y:S02]  /*4e70*/  IADD3 R17, P2, RZ, -R20.reuse, RZ ;  /* 0x80000014ff117210 */ /* 0x080fe40007f5e0ff */
[----:B------:R-:W-:Y:S02]  /*4e80*/  ISETP.NE.U32.AND P0, PT, RZ, UR4, PT ;  /* 0x00000004ff007c0c */ /* 0x000fe4000bf05070 */
[----:B------:R-:W-:Y:S02]  /*4e90*/  IADD3.X R22, RZ, ~R21, RZ, P2, !PT ;  /* 0x80000015ff167210 */ /* 0x000fe400017fe4ff */
[----:B------:R-:W-:Y:S02]  /*4ea0*/  ISETP.NE.AND.EX P0, PT, RZ, RZ, PT, P0 ;  /* 0x000000ffff00720c */ /* 0x000fe40003f05300 */
[----:B------:R-:W-:-:S02]  /*4eb0*/  SEL R20, R17, R20, !P1 ;  /* 0x0000001411147207 */ /* 0x000fc40004800000 */
[----:B------:R-:W-:Y:S02]  /*4ec0*/  SEL R21, R22, R21, !P1 ;  /* 0x0000001516157207 */ /* 0x000fe40004800000 */
[----:B------:R-:W-:Y:S02]  /*4ed0*/  SEL R20, R20, 0xffffffff, P0 ;  /* 0xffffffff14147807 */ /* 0x000fe40000000000 */
[----:B------:R-:W-:Y:S01]  /*4ee0*/  SEL R21, R21, 0xffffffff, P0 ;  /* 0xffffffff15157807 */ /* 0x000fe20000000000 */
[----:B------:R-:W-:Y:S06]  /*4ef0*/  RET.REL.NODEC R24 `(_ZN2at6native63_GLOBAL__N__7310b794_30_DistributionGeometricKernel_cu_fa6e70a443distribution_elementwise_grid_stride_kernelIfLi4EZNS0_9templates4cuda21uniform_and_transformIN3c108BFloat16EfPNS_17CUDAGeneratorImplEZZZNS4_16geometric_kernelIS9_EEvRNS_18TensorIteratorBaseEdT_ENKUlvE_clEvENKUlvE7_clEvEUlfE_EEvSC_T1_T2_EUlP24curandStatePhilox4_32_10E0_ZNS1_27distribution_nullary_kernelIS7_f6float4S9_SL_SG_EEvSC_SI_RKT3_T4_EUlifE0_EEvlNS_15PhiloxCudaStateESH_SI_) ;  /* 0xffffb10018007950 */ /* 0x000fec0003c3ffff */
.L_x_19:
[----:B------:R-:W-:-:S00]  /*4f00*/  BRA `(.L_x_19) ;  /* 0xfffffff000007947 */ /* 0x000fc0000383ffff */
[----:B------:R-:W-:-:S00]  /*4f10*/  NOP ;  /* 0x0000000000007918 */ /* 0x000fc00000000000 */
        /* <DEDUP_REMOVED lines=14> */
.L_x_668:


//--------------------- .text._ZN2at6native63_GLOBAL__N__7310b794_30_DistributionGeometricKernel_cu_fa6e70a443distribution_elementwise_grid_stride_kernelIfLi4EZNS0_9templates4cuda21uniform_and_transformIN3c108BFloat16EfPNS_17CUDAGeneratorImplEZZZNS4_16geometric_kernelIS9_EEvRNS_18TensorIteratorBaseEdT_ENKUlvE_clEvENKUlvE7_clEvEUlfE_EEvSC_T1_T2_EUlP24curandStatePhilox4_32_10E0_ZNS1_27distribution_nullary_kernelIS7_f6float4S9_SL_SG_EEvSC_SI_RKT3_T4_EUlifE_EEvlNS_15PhiloxCudaStateESH_SI_ --------------------------
	.section	.text._ZN2at6native63_GLOBAL__N__7310b794_30_DistributionGeometricKernel_cu_fa6e70a443distribution_elementwise_grid_stride_kernelIfLi4EZNS0_9templates4cuda21uniform_and_transformIN3c108BFloat16EfPNS_17CUDAGeneratorImplEZZZNS4_16geometric_kernelIS9_EEvRNS_18TensorIteratorBaseEdT_ENKUlvE_clEvENKUlvE7_clEvEUlfE_EEvSC_T1_T2_EUlP24curandStatePhilox4_32_10E0_ZNS1_27distribution_nullary_kernelIS7_f6float4S9_SL_SG_EEvSC_SI_RKT3_T4_EUlifE_EEvlNS_15PhiloxCudaStateESH_SI_,"ax",@progbits
	.sectioninfo	@"SHI_REGISTERS=52"
	.align	128
.text._ZN2at6native63_GLOBAL__N__7310b794_30_DistributionGeometricKernel_cu_fa6e70a443distribution_elementwise_grid_stride_kernelIfLi4EZNS0_9templates4cuda21uniform_and_transformIN3c108BFloat16EfPNS_17CUDAGeneratorImplEZZZNS4_16geometric_kernelIS9_EEvRNS_18TensorIteratorBaseEdT_ENKUlvE_clEvENKUlvE7_clEvEUlfE_EEvSC_T1_T2_EUlP24curandStatePhilox4_32_10E0_ZNS1_27distribution_nullary_kernelIS7_f6float4S9_SL_SG_EEvSC_SI_RKT3_T4_EUlifE_EEvlNS_15PhiloxCudaStateESH_SI_:
        .type           _ZN2at6native63_GLOBAL__N__7310b794_30_DistributionGeometricKernel_cu_fa6e70a443distribution_elementwise_grid_stride_kernelIfLi4EZNS0_9templates4cuda21uniform_and_transformIN3c108BFloat16EfPNS_17CUDAGeneratorImplEZZZNS4_16geometric_kernelIS9_EEvRNS_18TensorIteratorBaseEdT_ENKUlvE_clEvENKUlvE7_clEvEUlfE_EEvSC_T1_T2_EUlP24curandStatePhilox4_32_10E0_ZNS1_27distribution_nullary_kernelIS7_f6float4S9_SL_SG_EEvSC_SI_RKT3_T4_EUlifE_EEvlNS_15PhiloxCudaStateESH_SI_,@function
        .size           _ZN2at6native63_GLOBAL__N__7310b794_30_DistributionGeometricKernel_cu_fa6e70a443distribution_elementwise_grid_stride_kernelIfLi4EZNS0_9templates4cuda21uniform_and_transformIN3c108BFloat16EfPNS_17CUDAGeneratorImplEZZZNS4_16geometric_kernelIS9_EEvRNS_18TensorIteratorBaseEdT_ENKUlvE_clEvENKUlvE7_clEvEUlfE_EEvSC_T1_T2_EUlP24curandStatePhilox4_32_10E0_ZNS1_27distribution_nullary_kernelIS7_f6float4S9_SL_SG_EEvSC_SI_RKT3_T4_EUlifE_EEvlNS_15PhiloxCudaStateESH_SI_,(.L_x_670 - _ZN2at6native63_GLOBAL__N__7310b794_30_DistributionGeometricKernel_cu_fa6e70a443distribution_elementwise_grid_stride_kernelIfLi4EZNS0_9templates4cuda21uniform_and_transformIN3c108BFloat16EfPNS_17CUDAGeneratorImplEZZZNS4_16geometric_kernelIS9_EEvRNS_18TensorIteratorBaseEdT_ENKUlvE_clEvENKUlvE7_clEvEUlfE_EEvSC_T1_T2_EUlP24curandStatePhilox4_32_10E0_ZNS1_27distribution_nullary_kernelIS7_f6float4S9_SL_SG_EEvSC_SI_RKT3_T4_EUlifE_EEvlNS_15PhiloxCudaStateESH_SI_)
        .other          _ZN2at6native63_GLOBAL__N__7310b794_30_DistributionGeometricKernel_cu_fa6e70a443distribution_elementwise_grid_stride_kernelIfLi4EZNS0_9templates4cuda21uniform_and_transformIN3c108BFloat16EfPNS_17CUDAGeneratorImplEZZZNS4_16geometric_kernelIS9_EEvRNS_18TensorIteratorBaseEdT_ENKUlvE_clEvENKUlvE7_clEvEUlfE_EEvSC_T1_T2_EUlP24curandStatePhilox4_32_10E0_ZNS1_27distribution_nullary_kernelIS7_f6float4S9_SL_SG_EEvSC_SI_RKT3_T4_EUlifE_EEvlNS_15PhiloxCudaStateESH_SI_,@"STO_CUDA_ENTRY STV_DEFAULT"
_ZN2at6native63_GLOBAL__N__7310b794_30_DistributionGeometricKernel_cu_fa6e70a443distribution_elementwise_grid_stride_kernelIfLi4EZNS0_9templates4cuda21uniform_and_transformIN3c108BFloat16EfPNS_17CUDAGeneratorImplEZZZNS4_16geometric_kernelIS9_EEvRNS_18TensorIteratorBaseEdT_ENKUlvE_clEvENKUlvE7_clEvEUlfE_EEvSC_T1_T2_EUlP24curandStatePhilox4_32_10E0_ZNS1_27distribution_nullary_kernelIS7_f6float4S9_SL_SG_EEvSC_SI_RKT3_T4_EUlifE_EEvlNS_15PhiloxCudaStateESH_SI_:
[----:B------:R-:W-:Y:S02]  /*0000*/  IMAD.MOV.U32 R1, RZ, RZ, c[0x0][0x28] ;  /* 0x00000a00ff017624 */ /* 0x000fe400078e00ff */
[----:B------:R-:W-:Y:S01]  /*0010*/  ULDC.U8 UR4, c[0x0][0x17c] ;  /* 0x00005f0000047ab9 */ /* 0x000fe20000000000 */
[----:B------:R-:W-:Y:S01]  /*0020*/  IMAD.MOV.U32 R40, RZ, RZ, c[0x0][0x170] ;  /* 0x00005c00ff287624 */ /* 0x000fe200078e00ff */
[----:B------:R-:W-:Y:S01]  /*0030*/  ISETP.NE.AND P0, PT, RZ, UR4, PT ;  /* 0x00000004ff007c0c */ /* 0x000fe2000bf05270 */
[----:B------:R-:W-:Y:S01]  /*0040*/  IMAD.MOV.U32 R41, RZ, RZ, c[0x0][0x174] ;  /* 0x00005d00ff297624 */ /* 0x000fe200078e00ff */
[----:B------:R-:W-:Y:S01]  /*0050*/  ULDC.64 UR8, c[0x0][0x118] ;  /* 0x0000460000087ab9 */ /* 0x000fe20000000a00 */
[----:B------:R-:W-:Y:S01]  /*0060*/  IMAD.MOV.U32 R24, RZ, RZ, c[0x0][0x168] ;  /* 0x00005a00ff187624 */ /* 0x000fe200078e00ff */
[----:B------:R-:W-:Y:S01]  /*0070*/  MOV R25, c[0x0][0x16c] ;  /* 0x00005b0000197a02 */ /* 0x000fe20000000f00 */
[----:B------:R-:W0:Y:S04]  /*0080*/  S2R R22, SR_TID.X ;  /* 0x0000000000167919 */ /* 0x000e280000002100 */
[----:B------:R-:W0:Y:S01]  /*0090*/  S2R R5, SR_CTAID.X ;  /* 0x0000000000057919 */ /* 0x000e220000002500 */
[----:B------:R-:W-:Y:S01]  /*00a0*/  IMAD.MOV.U32 R23, RZ, RZ, RZ ;  /* 0x000000ffff177224 */ /* 0x000fe200078e00ff */
[----:B------:R-:W-:-:S02]  /*00b0*/  UMOV UR6, 0x1 ;  /* 0x0000000100067882 */ /* 0x000fc40000000000 */
[----:B------:R-:W-:Y:S01]  /*00c0*/  @P0 IMAD.MOV.U32 R2, RZ, RZ, R40 ;  /* 0x000000ffff020224 */ /* 0x000fe200078e0028 */
[----:B------:R-:W2:Y:S01]  /*00d0*/  @P0 LDG.E.64 R24, [R24.64] ;  /* 0x0000000818180981 */ /* 0x000ea2000c1e1b00 */
[----:B------:R-:W-:Y:S01]  /*00e0*/  @P0 IMAD.MOV.U32 R3, RZ, RZ, R41 ;  /* 0x000000ffff030224 */ /* 0x000fe200078e0029 */
[----:B------:R-:W-:-:S05]  /*00f0*/  ULDC.64 UR4, c[0x0][0x160] ;  /* 0x0000580000047ab9 */ /* 0x000fca0000000a00 */
[----:B------:R-:W3:Y:S01]  /*0100*/  @P0 LDG.E.64 R2, [R2.64] ;  /* 0x0000000802020981 */ /* 0x000ee2000c1e1b00 */
[----:B0-----:R-:W-:-:S06]  /*0110*/  IMAD.WIDE.U32 R22, R5, c[0x0][0x0], R22 ;  /* 0x0000000005167a25 */ /* 0x001fcc00078e0016 */
[----:B------:R-:W-:Y:S01]  /*0120*/  IMAD.WIDE.U32 R6, R22, -0x326172a9, RZ ;  /* 0xcd9e8d5716067825 */ /* 0x000fe200078e00ff */
[----:B------:R-:W-:-:S04]  /*0130*/  UIADD3 UR6, UP0, -UR6, UR4, URZ ;  /* 0x0000000406067290 */ /* 0x000fc8000ff1e13f */
[----:B------:R-:W-:Y:S01]  /*0140*/  UIADD3.X UR7, UR5, -0x1, URZ, UP0, !UPT ;  /* 0xffffffff05077890 */ /* 0x000fe200087fe43f */
[----:B---3--:R-:W-:-:S05]  /*0150*/  @P0 IADD3 R40, P1, R2, c[0x0][0x178], RZ ;  /* 0x00005e0002280a10 */ /* 0x008fca0007f3e0ff */
[----:B------:R-:W-:-:S05]  /*0160*/  @P0 IMAD.X R41, RZ, RZ, R3, P1 ;  /* 0x000000ffff290224 */ /* 0x000fca00008e0603 */
        /* <DEDUP_REMOVED lines=57> */
[----:B------:R-:W-:-:S04]  /*0500*/  IMAD.HI.U32 R29, R38, -0x326172a9, RZ ;  /* 0xcd9e8d57261d7827 */ /* 0x000fc800078e00ff */
[--C-:B------:R-:W-:Y:S01]  /*0510*/  IMAD.MOV.U32 R17, RZ, RZ, R23.reuse ;  /* 0x000000ffff117224 */ /* 0x100fe200078e0017 */
        /* <DEDUP_REMOVED lines=10> */
[----:B------:R-:W-:Y:S05]  /*05c0*/  CALL.REL.NOINC `($__internal_1_$__cuda_sm20_div_s64) ;  /* 0x00000de000007944 */ /* 0x000fea0003c00000 */
[----:B------:R-:W-:Y:S01]  /*05d0*/  MOV R26, R28 ;  /* 0x0000001c001a7202 */ /* 0x000fe20000000f00 */
[----:B------:R-:W-:Y:S01]  /*05e0*/  IMAD.MOV.U32 R27, RZ, RZ, R29 ;  /* 0x000000ffff1b7224 */ /* 0x000fe200078e001d */
[----:B------:R-:W-:Y:S05]  /*05f0*/  BRA `(.L_x_21) ;  /* 0x0000016000007947 */ /* 0x000fea0003800000 */
.L_x_20:
[----:B------:R-:W-:-:S04]  /*0600*/  IMAD.MOV.U32 R26, RZ, RZ, c[0x0][0x0] ;  /* 0x00000000ff1a7624 */ /* 0x000fc800078e00ff */
[----:B------:R-:W-:-:S04]  /*0610*/  IMAD R26, R26, c[0x0][0xc], RZ ;  /* 0x000003001a1a7a24 */ /* 0x000fc800078e02ff */
[----:B------:R-:W-:-:S04]  /*0620*/  IMAD.SHL.U32 R30, R26, 0x4, RZ ;  /* 0x000000041a1e7824 */ /* 0x000fc800078e00ff */
[----:B------:R-:W0:Y:S01]  /*0630*/  I2F.U32.RP R28, R30 ;  /* 0x0000001e001c7306 */ /* 0x000e220000209000 */
[----:B------:R-:W-:Y:S01]  /*0640*/  IMAD.MOV R29, RZ, RZ, -R30 ;  /* 0x000000ffff1d7224 */ /* 0x000fe200078e0a1e */
[----:B------:R-:W-:-:S06]  /*0650*/  ISETP.NE.U32.AND P2, PT, R30, RZ, PT ;  /* 0x000000ff1e00720c */ /* 0x000fcc0003f45070 */
        /* <DEDUP_REMOVED lines=13> */
[----:B------:R-:W-:-:S12]  /*0730*/  IMAD.MOV.U32 R27, RZ, RZ, RZ ;  /* 0x000000ffff1b7224 */ /* 0x000fd800078e00ff */
[----:B------:R-:W-:Y:S02]  /*0740*/  @P1 IADD3 R26, R26, 0x1, RZ ;  /* 0x000000011a1a1810 */ /* 0x000fe40007ffe0ff */
[----:B------:R-:W-:-:S03]  /*0750*/  @!P2 LOP3.LUT R26, RZ, R30, RZ, 0x33, !PT ;  /* 0x0000001eff1aa212 */ /* 0x000fc600078e33ff */
.L_x_21:
[----:B------:R-:W-:Y:S01]  /*0760*/  ULDC UR4, c[0x0][0x0] ;  /* 0x0000000000047ab9 */ /* 0x000fe20000000800 */
[----:B------:R-:W-:Y:S01]  /*0770*/  IADD3 R36, P0, R26, 0x1, RZ ;  /* 0x000000011a247810 */ /* 0x000fe20007f1e0ff */
[----:B------:R-:W-:Y:S02]  /*0780*/  ULDC UR5, c[0x0][0xc] ;  /* 0x0000030000057ab9 */ /* 0x000fe40000000800 */
[----:B------:R-:W-:Y:S02]  /*0790*/  UIMAD.WIDE.U32 UR4, UR4, UR5, URZ ;  /* 0x00000005040472a5 */ /* 0x000fe4000f8e003f */
[----:B------:R-:W-:-:S04]  /*07a0*/  IMAD.X R26, RZ, RZ, R27, P0 ;  /* 0x000000ffff1a7224 */ /* 0x000fc800000e061b */
[C---:B------:R-:W-:Y:S02]  /*07b0*/  IMAD R27, R36.reuse, UR5, RZ ;  /* 0x00000005241b7c24 */ /* 0x040fe4000f8e02ff */
[----:B------:R-:W-:-:S04]  /*07c0*/  IMAD.WIDE.U32 R36, R36, UR4, RZ ;  /* 0x0000000424247c25 */ /* 0x000fc8000f8e00ff */
[----:B------:R-:W-:Y:S02]  /*07d0*/  IMAD R27, R26, UR4, R27 ;  /* 0x000000041a1b7c24 */ /* 0x000fe4000f8e021b */
[----:B------:R-:W-:Y:S02]  /*07e0*/  IMAD.SHL.U32 R35, R36, 0x4, RZ ;  /* 0x0000000424237824 */ /* 0x000fe400078e00ff */
[----:B------:R-:W-:-:S03]  /*07f0*/  IMAD.IADD R27, R37, 0x1, R27 ;  /* 0x00000001251b7824 */ /* 0x000fc600078e021b */
[----:B------:R-:W-:Y:S02]  /*0800*/  ISETP.GE.U32.AND P0, PT, R18, R35, PT ;  /* 0x000000231200720c */ /* 0x000fe40003f06070 */
[----:B------:R-:W-:-:S04]  /*0810*/  SHF.L.U64.HI R36, R36, 0x2, R27 ;  /* 0x0000000224247819 */ /* 0x000fc8000001021b */
[----:B------:R-:W-:-:S13]  /*0820*/  ISETP.GE.AND.EX P0, PT, R17, R36, PT, P0 ;  /* 0x000000241100720c */ /* 0x000fda0003f06300 */
[----:B------:R-:W-:Y:S05]  /*0830*/  @P0 EXIT ;  /* 0x000000000000094d */ /* 0x000fea0003800000 */
[----:B------:R-:W-:Y:S01]  /*0840*/  MOV R26, c[0x0][0x198] ;  /* 0x00006600001a7a02 */ /* 0x000fe20000000f00 */
[----:B------:R-:W-:Y:S01]  /*0850*/  IMAD.MOV.U32 R27, RZ, RZ, c[0x0][0x19c] ;  /* 0x00006700ff1b7624 */ /* 0x000fe200078e00ff */
[----:B------:R-:W0:Y:S01]  /*0860*/  F2F.F32.F64 R28, c[0x0][0x198] ;  /* 0x00006600001c7b10 */ /* 0x000e220000301000 */
[--C-:B------:R-:W-:Y:S01]  /*0870*/  SHF.R.U32.HI R37, RZ, 0x2, R41.reuse ;  /* 0x00000002ff257819 */ /* 0x100fe20000011629 */
[----:B------:R-:W-:Y:S01]  /*0880*/  IMAD R38, R38, -0x326172a9, RZ ;  /* 0xcd9e8d5726267824 */ /* 0x000fe200078e02ff */
[C---:B------:R-:W-:Y:S02]  /*0890*/  SHF.R.U64 R39, R40.reuse, 0x2, R41 ;  /* 0x0000000228277819 */ /* 0x040fe40000001229 */
[----:B------:R-:W0:Y:S01]  /*08a0*/  DSETP.GEU.AND P0, PT, |R26|, c[0x2][0x0], PT ;  /* 0x008000001a00762a */ /* 0x000e220003f0e200 */
[----:B------:R-:W-:-:S13]  /*08b0*/  LOP3.LUT R40, R40, 0x3, RZ, 0xc0, !PT ;  /* 0x0000000328287812 */ /* 0x000fda00078ec0ff */
[----:B0-----:R-:W-:-:S04]  /*08c0*/  @!P0 FMUL R28, R28, 1.175494350822287508e-38 ;  /* 0x008000001c1c8820 */ /* 0x001fc80000400000 */
[----:B------:R-:W-:Y:S02]  /*08d0*/  FADD.FTZ R41, -R28, 1 ;  /* 0x3f8000001c297421 */ /* 0x000fe40000010100 */
.L_x_33:
[----:B------:R-:W-:Y:S01]  /*08e0*/  IADD3 R39, R39, 0x1, RZ ;  /* 0x0000000127277810 */ /* 0x000fe20007ffe0ff */
[----:B------:R-:W-:Y:S03]  /*08f0*/  BSSY B0, `(.L_x_22) ;  /* 0x000000c000007945 */ /* 0x000fe60003800000 */
[C---:B------:R-:W-:Y:S01]  /*0900*/  ISETP.NE.AND P0, PT, R39.reuse, RZ, PT ;  /* 0x000000ff2700720c */ /* 0x040fe20003f05270 */
[----:B------:R-:W-:-:S12]  /*0910*/  IMAD.HI.U32 R27, R39, -0x2daee0ad, RZ ;  /* 0xd2511f53271b7827 */ /* 0x000fd800078e00ff */
[----:B------:R-:W-:Y:S05]  /*0920*/  @P0 BRA `(.L_x_23) ;  /* 0x0000008000000947 */ /* 0x000fea0003800000 */
[----:B------:R-:W-:-:S04]  /*0930*/  IADD3 R37, R37, 0x1, RZ ;  /* 0x0000000125257810 */ /* 0x000fc80007ffe0ff */
[----:B------:R-:W-:-:S13]  /*0940*/  ISETP.NE.AND P0, PT, R37, RZ, PT ;  /* 0x000000ff2500720c */ /* 0x000fda0003f05270 */
[----:B------:R-:W-:Y:S01]  /*0950*/  @!P0 IADD3 R22, R22, 0x1, RZ ;  /* 0x0000000116168810 */ /* 0x000fe20007ffe0ff */
[----:B------:R-:W-:Y:S01]  /*0960*/  @!P0 IMAD.MOV.U32 R37, RZ, RZ, RZ ;  /* 0x000000ffff258224 */ /* 0x000fe200078e00ff */
[----:B------:R-:W-:Y:S02]  /*0970*/  @!P0 IADD3 R26, R21, 0x1, RZ ;  /* 0x00000001151a8810 */ /* 0x000fe40007ffe0ff */
[----:B------:R-:W-:-:S13]  /*0980*/  ISETP.NE.AND P1, PT, R22, RZ, !P0 ;  /* 0x000000ff1600720c */ /* 0x000fda0004725270 */
[----:B------:R-:W-:-:S04]  /*0990*/  @P1 IMAD.MOV R26, RZ, RZ, R21 ;  /* 0x000000ffff1a1224 */ /* 0x000fc800078e0215 */
[----:B------:R-:W-:Y:S02]  /*09a0*/  @!P0 IMAD.MOV.U32 R21, RZ, RZ, R26 ;  /* 0x000000ffff158224 */ /* 0x000fe400078e001a */
.L_x_23:
[----:B------:R-:W-:Y:S05]  /*09b0*/  BSYNC B0 ;  /* 0x0000000000007941 */ /* 0x000fea0003800000 */
.L_x_22:
[----:B------:R-:W-:Y:S01]  /*09c0*/  IMAD.HI.U32 R26, R22, -0x326172a9, RZ ;  /* 0xcd9e8d57161a7827 */ /* 0x000fe200078e00ff */
[----:B------:R-:W-:Y:S02]  /*09d0*/  LOP3.LUT R27, R27, R21, R25, 0x96, !PT ;  /* 0x000000151b1b7212 */ /* 0x000fe400078e9619 */
[----:B------:R-:W-:Y:S01]  /*09e0*/  ISETP.NE.AND P0, PT, R40, 0x1, PT ;  /* 0x000000012800780c */ /* 0x000fe20003f05270 */
[----:B------:R-:W-:Y:S01]  /*09f0*/  IMAD R29, R22, -0x326172a9, RZ ;  /* 0xcd9e8d57161d7824 */ /* 0x000fe200078e02ff */
[----:B------:R-:W-:Y:S01]  /*0a00*/  LOP3.LUT R26, R26, R37, R24, 0x96, !PT ;  /* 0x000000251a1a7212 */ /* 0x000fe200078e9618 */
[----:B------:R-:W-:-:S04]  /*0a10*/  IMAD.WIDE.U32 R30, R27, -0x326172a9, RZ ;  /* 0xcd9e8d571b1e7825 */ /* 0x000fc800078e00ff */
[----:B------:R-:W-:Y:S01]  /*0a20*/  IMAD R43, R39, -0x2daee0ad, RZ ;  /* 0xd2511f53272b7824 */ /* 0x000fe200078e02ff */
[----:B------:R-:W-:Y:S01]  /*0a30*/  LOP3.LUT R29, R31, R29, R2, 0x96, !PT ;  /* 0x0000001d1f1d7212 */ /* 0x000fe200078e9602 */
[----:B------:R-:W-:-:S04]  /*0a40*/  IMAD.WIDE.U32 R32, R26, -0x2daee0ad, RZ ;  /* 0xd2511f531a207825 */ /* 0x000fc800078e00ff */
[----:B------:R-:W-:Y:S01]  /*0a50*/  IMAD.WIDE.U32 R28, R29, -0x2daee0ad, RZ ;  /* 0xd2511f531d1c7825 */ /* 0x000fe200078e00ff */
[----:B------:R-:W-:-:S03]  /*0a60*/  LOP3.LUT R26, R33, R43, R0, 0x96, !PT ;  /* 0x0000002b211a7212 */ /* 0x000fc600078e9600 */
[----:B------:R-:W-:Y:S01]  /*0a70*/  IMAD.MOV.U32 R46, RZ, RZ, R38 ;  /* 0x000000ffff2e7224 */ /* 0x000fe200078e0026 */
[----:B------:R-:W-:Y:S01]  /*0a80*/  LOP3.LUT R31, R29, R32, R4, 0x96, !PT ;  /* 0x000000201d1f7212 */ /* 0x000fe200078e9604 */
[----:B------:R-:W-:-:S05]  /*0a90*/  IMAD.WIDE.U32 R26, R26, -0x326172a9, RZ ;  /* 0xcd9e8d571a1a7825 */ /* 0x000fca00078e00ff */
[----:B------:R-:W-:Y:S01]  /*0aa0*/  LOP3.LUT R32, R27, R30, R3, 0x96, !PT ;  /* 0x0000001e1b207212 */ /* 0x000fe200078e9603 */
[----:B------:R-:W-:-:S04]  /*0ab0*/  IMAD.WIDE.U32 R30, R31, -0x326172a9, RZ ;  /* 0xcd9e8d571f1e7825 */ /* 0x000fc800078e00ff */
[----:B------:R-:W-:Y:S01]  /*0ac0*/  IMAD.WIDE.U32 R32, R32, -0x2daee0ad, RZ ;  /* 0xd2511f5320207825 */ /* 0x000fe200078e00ff */
[----:B------:R-:W-:-:S04]  /*0ad0*/  LOP3.LUT R29, R31, R26, R6, 0x96, !PT ;  /* 0x0000001a1f1d7212 */ /* 0x000fc800078e9606 */
        /* <DEDUP_REMOVED lines=19> */
[----:B------:R-:W-:Y:S02]  /*0c10*/  LOP3.LUT R31, R27, R32, R16, 0x96, !PT ;  /* 0x000000201b1f7212 */ /* 0x000fe400078e9610 */
[----:B------:R-:W-:Y:S01]  /*0c20*/  MOV R27, R23 ;  /* 0x00000017001b7202 */ /* 0x000fe20000000f00 */
[----:B------:R-:W-:Y:S01]  /*0c30*/  IMAD R33, R42, -0x2daee0ad, RZ ;  /* 0xd2511f532a217824 */ /* 0x000fe200078e02ff */
[----:B------:R-:W-:Y:S01]  /*0c40*/  LOP3.LUT R42, R29, R30, R15, 0x96, !PT ;  /* 0x0000001e1d2a7212 */ /* 0x000fe200078e960f */
[----:B------:R-:W-:-:S04]  /*0c50*/  IMAD.WIDE.U32 R30, R31, -0x326172a9, RZ ;  /* 0xcd9e8d571f1e7825 */ /* 0x000fc800078e00ff */
[----:B------:R-:W-:Y:S01]  /*0c60*/  IMAD.HI.U32 R29, R42, -0x2daee0ad, RZ ;  /* 0xd2511f532a1d7827 */ /* 0x000fe200078e00ff */
[----:B------:R-:W-:-:S03]  /*0c70*/  LOP3.LUT R28, R31, R28, R20, 0x96, !PT ;  /* 0x0000001c1f1c7212 */ /* 0x000fc600078e9614 */
[----:B------:R-:W-:Y:S01]  /*0c80*/  IMAD.MOV.U32 R43, RZ, RZ, R33 ;  /* 0x000000ffff2b7224 */ /* 0x000fe200078e0021 */
[----:B------:R-:W-:Y:S01]  /*0c90*/  LOP3.LUT R29, R29, R26, R19, 0x96, !PT ;  /* 0x0000001a1d1d7212 */ /* 0x000fe200078e9613 */
[----:B------:R-:W-:Y:S01]  /*0ca0*/  IMAD.MOV.U32 R26, RZ, RZ, R28 ;  /* 0x000000ffff1a7224 */ /* 0x000fe200078e001c */
[----:B------:R-:W-:Y:S05]  /*0cb0*/  @!P0 BRA `(.L_x_24) ;  /* 0x0000010000008947 */ /* 0x000fea0003800000 */
[----:B------:R-:W-:-:S13]  /*0cc0*/  ISETP.NE.AND P0, PT, R40, 0x2, PT ;  /* 0x000000022800780c */ /* 0x000fda0003f05270 */
[----:B------:R-:W-:Y:S05]  /*0cd0*/  @!P0 BRA `(.L_x_25) ;  /* 0x000000a000008947 */ /* 0x000fea0003800000 */
[----:B------:R-:W-:Y:S01]  /*0ce0*/  ISETP.NE.AND P0, PT, R40, 0x3, PT ;  /* 0x000000032800780c */ /* 0x000fe20003f05270 */
[----:B------:R-:W-:Y:S01]  /*0cf0*/  IMAD.MOV.U32 R46, RZ, RZ, R33 ;  /* 0x000000ffff2e7224 */ /* 0x000fe200078e0021 */
[----:B------:R-:W-:Y:S01]  /*0d00*/  MOV R26, R29 ;  /* 0x0000001d001a7202 */ /* 0x000fe20000000f00 */
[----:B------:R-:W-:Y:S02]  /*0d10*/  IMAD.MOV.U32 R27, RZ, RZ, R28 ;  /* 0x000000ffff1b7224 */ /* 0x000fe400078e001c */
[----:B------:R-:W-:-:S08]  /*0d20*/  IMAD.MOV.U32 R43, RZ, RZ, R30 ;  /* 0x000000ffff2b7224 */ /* 0x000fd000078e001e */
[----:B------:R-:W-:Y:S02]  /*0d30*/  @P0 IMAD.MOV.U32 R46, RZ, RZ, R34 ;  /* 0x000000ffff2e0224 */ /* 0x000fe400078e0022 */
[----:B------:R-:W-:Y:S02]  /*0d40*/  @P0 IMAD.MOV.U32 R27, RZ, RZ, R38 ;  /* 0x000000ffff1b0224 */ /* 0x000fe400078e0026 */
[----:B------:R-:W-:Y:S02]  /*0d50*/  @P0 IMAD.MOV.U32 R43, RZ, RZ, R23 ;  /* 0x000000ffff2b0224 */ /* 0x000fe400078e0017 */
[----:B------:R-:W-:Y:S01]  /*0d60*/  @P0 IMAD.MOV.U32 R26, RZ, RZ, R33 ;  /* 0x000000ffff1a0224 */ /* 0x000fe200078e0021 */
[----:B------:R-:W-:Y:S05]  /*0d70*/  BRA `(.L_x_24) ;  /* 0x0000004000007947 */ /* 0x000fea0003800000 */
.L_x_25:
[----:B------:R-:W-:Y:S01]  /*0d80*/  IMAD.MOV.U32 R46, RZ, RZ, R23 ;  /* 0x000000ffff2e7224 */ /* 0x000fe200078e0017 */
[----:B------:R-:W-:Y:S01]  /*0d90*/  MOV R27, R33 ;  /* 0x00000021001b7202 */ /* 0x000fe20000000f00 */
[----:B------:R-:W-:Y:S02]  /*0da0*/  IMAD.MOV.U32 R43, RZ, RZ, R28 ;  /* 0x000000ffff2b7224 */ /* 0x000fe400078e001c */
[----:B------:R-:W-:-:S02]  /*0db0*/  IMAD.MOV.U32 R26, RZ, RZ, R30 ;  /* 0x000000ffff1a7224 */ /* 0x000fc400078e001e */
.L_x_24:
[----:B------:R-:W-:Y:S01]  /*0dc0*/  IMAD.MOV.U32 R23, RZ, RZ, c[0x0][0x0] ;  /* 0x00000000ff177624 */ /* 0x000fe200078e00ff */
[----:B------:R-:W-:Y:S01]  /*0dd0*/  ISETP.GE.U32.AND P3, PT, R18, c[0x0][0x160], PT ;  /* 0x0000580012007a0c */ /* 0x000fe20003f66070 */
[----:B------:R-:W0:Y:S01]  /*0de0*/  I2F.U32 R43, R43 ;  /* 0x0000002b002b7306 */ /* 0x000e220000201000 */
[----:B------:R-:W-:Y:S01]  /*0df0*/  BSSY B0, `(.L_x_26) ;  /* 0x0000022000007945 */ /* 0x000fe20003800000 */
[----:B------:R-:W-:Y:S01]  /*0e00*/  IMAD R23, R23, c[0x0][0xc], RZ ;  /* 0x0000030017177a24 */ /* 0x000fe200078e02ff */
[----:B------:R-:W-:-:S03]  /*0e10*/  ISETP.GE.AND.EX P3, PT, R17, c[0x0][0x164], PT, P3 ;  /* 0x0000590011007a0c */ /* 0x000fc60003f66330 */
[C---:B------:R-:W-:Y:S01]  /*0e20*/  IMAD R33, R23.reuse, 0x3, RZ ;  /* 0x0000000317217824 */ /* 0x040fe200078e02ff */
[CC--:B------:R-:W-:Y:S01]  /*0e30*/  IADD3 R44, P1, R23.reuse, R18.reuse, RZ ;  /* 0x00000012172c7210 */ /* 0x0c0fe20007f3e0ff */
[----:B------:R1:W2:Y:S01]  /*0e40*/  I2F.U32 R45, R27 ;  /* 0x0000001b002d7306 */ /* 0x0002a20000201000 */
[----:B------:R-:W-:Y:S02]  /*0e50*/  LEA R38, P2, R23, R18, 0x1 ;  /* 0x0000001217267211 */ /* 0x000fe400078408ff */
[----:B------:R-:W-:Y:S01]  /*0e60*/  ISETP.GE.U32.AND P0, PT, R44, c[0x0][0x160], PT ;  /* 0x000058002c007a0c */ /* 0x000fe20003f06070 */
[--C-:B------:R-:W-:Y:S01]  /*0e70*/  IMAD.X R32, RZ, RZ, R17.reuse, P1 ;  /* 0x000000ffff207224 */ /* 0x100fe200008e0611 */
[----:B------:R-:W-:Y:S01]  /*0e80*/  ISETP.GE.U32.AND P1, PT, R38, c[0x0][0x160], PT ;  /* 0x0000580026007a0c */ /* 0x000fe20003f26070 */
[----:B------:R-:W-:-:S03]  /*0e90*/  IMAD.X R34, RZ, RZ, R17, P2 ;  /* 0x000000ffff227224 */ /* 0x000fc600010e0611 */
[----:B------:R-:W-:Y:S02]  /*0ea0*/  ISETP.GE.AND.EX P0, PT, R32, c[0x0][0x164], PT, P0 ;  /* 0x0000590020007a0c */ /* 0x000fe40003f06300 */
[----:B------:R-:W-:Y:S02]  /*0eb0*/  IADD3 R32, P4, R33, R18, RZ ;  /* 0x0000001221207210 */ /* 0x000fe40007f9e0ff */
[----:B------:R3:W4:Y:S01]  /*0ec0*/  I2F.U32 R33, R26 ;  /* 0x0000001a00217306 */ /* 0x0007220000201000 */
[----:B------:R-:W-:Y:S01]  /*0ed0*/  ISETP.GE.AND.EX P1, PT, R34, c[0x0][0x164], PT, P1 ;  /* 0x0000590022007a0c */ /* 0x000fe20003f26310 */
[----:B------:R-:W-:Y:S01]  /*0ee0*/  IMAD.MOV.U32 R34, RZ, RZ, 0x2f800000 ;  /* 0x2f800000ff227424 */ /* 0x000fe200078e00ff */
[----:B------:R-:W-:Y:S02]  /*0ef0*/  ISETP.GE.U32.AND P2, PT, R32, c[0x0][0x160], PT ;  /* 0x0000580020007a0c */ /* 0x000fe40003f46070 */
[----:B-1----:R-:W-:-:S04]  /*0f00*/  IADD3.X R27, RZ, R17, RZ, P4, !PT ;  /* 0x00000011ff1b7210 */ /* 0x002fc800027fe4ff */
[----:B------:R-:W-:Y:S01]  /*0f10*/  ISETP.GE.AND.EX P2, PT, R27, c[0x0][0x164], PT, P2 ;  /* 0x000059001b007a0c */ /* 0x000fe20003f46320 */
[----:B------:R-:W-:Y:S07]  /*0f20*/  @P3 BRA `(.L_x_27) ;  /* 0x000000e000003947 */ /* 0x000fee0003800000 */
[----:B0-23--:R-:W0:Y:S08]  /*0f30*/  I2F.U32 R27, R46 ;  /* 0x0000002e001b7306 */ /* 0x00de300000201000 */
[----:B------:R-:W1:Y:S01]  /*0f40*/  MUFU.LG2 R26, R41 ;  /* 0x00000029001a7308 */ /* 0x000e620000000c00 */
[----:B0-----:R-:W-:-:S02]  /*0f50*/  FFMA.FTZ R47, R27, R34, 1.1641532182693481445e-10 ;  /* 0x2f0000001b2f7423 */ /* 0x001fc40000010022 */
[----:B------:R-:W-:-:S05]  /*0f60*/  IMAD R27, R18, c[0x0][0x190], RZ ;  /* 0x00006400121b7a24 */ /* 0x000fca00078e02ff */
[----:B------:R-:W0:Y:S01]  /*0f70*/  MUFU.LG2 R47, R47 ;  /* 0x0000002f002f7308 */ /* 0x000e220000000c00 */
[----:B-1----:R-:W-:-:S07]  /*0f80*/  FMUL.FTZ R48, R26, 0.69314718246459960938 ;  /* 0x3f3172181a307820 */ /* 0x002fce0000410000 */
[----:B------:R-:W1:Y:S01]  /*0f90*/  MUFU.RCP R49, R48 ;  /* 0x0000003000317308 */ /* 0x000e620000001000 */
[----:B0-----:R-:W-:-:S04]  /*0fa0*/  FMUL.FTZ R26, R47, 0.69314718246459960938 ;  /* 0x3f3172182f1a7820 */ /* 0x001fc80000410000 */
[----:B-1----:R-:W-:Y:S01]  /*0fb0*/  FMUL.FTZ R49, R26, R49 ;  /* 0x000000311a317220 */ /* 0x002fe20000410000 */
[----:B------:R-:W-:-:S04]  /*0fc0*/  IADD3 R26, P3, R27, c[0x0][0x188], RZ ;  /* 0x000062001b1a7a10 */ /* 0x000fc80007f7e0ff */
[----:B------:R-:W-:Y:S01]  /*0fd0*/  LEA.HI.X.SX32 R27, R27, c[0x0][0x18c], 0x1, P3 ;  /* 0x000063001b1b7a11 */ /* 0x000fe200018f0eff */
[----:B------:R-:W0:Y:S02]  /*0fe0*/  FRND.FTZ.CEIL R49, R49 ;  /* 0x0000003100317307 */ /* 0x000e240000219000 */
[----:B0-----:R-:W-:-:S05]  /*0ff0*/  F2FP.BF16.PACK_AB R46, RZ, R49 ;  /* 0x00000031ff2e723e */ /* 0x001fca00000010ff */
[----:B------:R0:W-:Y:S02]  /*1000*/  STG.E.U16 [R26.64], R46 ;  /* 0x0000002e1a007986 */ /* 0x0001e4000c101508 */
.L_x_27:
[----:B0-23--:R-:W-:Y:S05]  /*1010*/  BSYNC B0 ;  /* 0x0000000000007941 */ /* 0x00dfea0003800000 */
.L_x_26:
[----:B------:R-:W-:Y:S01]  /*1020*/  BSSY B0, `(.L_x_28) ;  /* 0x000000f000007945 */ /* 0x000fe20003800000 */
[----:B------:R-:W-:Y:S01]  /*1030*/  FFMA.FTZ R47, R45, R34, 1.1641532182693481445e-10 ;  /* 0x2f0000002d2f7423 */ /* 0x000fe20000010022 */
[----:B------:R-:W-:Y:S05]  /*1040*/  @P0 BRA `(.L_x_29) ;  /* 0x000000c000000947 */ /* 0x000fea0003800000 */
[----:B------:R-:W0:Y:S01]  /*1050*/  MUFU.LG2 R27, R41 ;  /* 0x00000029001b7308 */ /* 0x000e220000000c00 */
[----:B------:R-:W-:-:S07]  /*1060*/  IMAD R44, R44, c[0x0][0x190], RZ ;  /* 0x000064002c2c7a24 */ /* 0x000fce00078e02ff */
[----:B------:R-:W1:Y:S01]  /*1070*/  MUFU.LG2 R26, R47 ;  /* 0x0000002f001a7308 */ /* 0x000e620000000c00 */
[----:B0-----:R-:W-:-:S07]  /*1080*/  FMUL.FTZ R48, R27, 0.69314718246459960938 ;  /* 0x3f3172181b307820 */ /* 0x001fce0000410000 */
[----:B------:R-:W0:Y:S01]  /*1090*/  MUFU.RCP R45, R48 ;  /* 0x00000030002d7308 */ /* 0x000e220000001000 */
[----:B-1----:R-:W-:-:S04]  /*10a0*/  FMUL.FTZ R26, R26, 0.69314718246459960938 ;  /* 0x3f3172181a1a7820 */ /* 0x002fc80000410000 */
[----:B0-----:R-:W-:Y:S01]  /*10b0*/  FMUL.FTZ R45, R26, R45 ;  /* 0x0000002d1a2d7220 */ /* 0x001fe20000410000 */
[----:B------:R-:W-:-:S04]  /*10c0*/  IADD3 R26, P0, R44, c[0x0][0x188], RZ ;  /* 0x000062002c1a7a10 */ /* 0x000fc80007f1e0ff */
[----:B------:R-:W-:Y:S01]  /*10d0*/  LEA.HI.X.SX32 R27, R44, c[0x0][0x18c], 0x1, P0 ;  /* 0x000063002c1b7a11 */ /* 0x000fe200000f0eff */
[----:B------:R-:W0:Y:S02]  /*10e0*/  FRND.FTZ.CEIL R45, R45 ;  /* 0x0000002d002d7307 */ /* 0x000e240000219000 */
[----:B0-----:R-:W-:-:S05]  /*10f0*/  F2FP.BF16.PACK_AB R46, RZ, R45 ;  /* 0x0000002dff2e723e */ /* 0x001fca00000010ff */
[----:B------:R0:W-:Y:S02]  /*1100*/  STG.E.U16 [R26.64], R46 ;  /* 0x0000002e1a007986 */ /* 0x0001e4000c101508 */
.L_x_29:
[----:B------:R-:W-:Y:S05]  /*1110*/  BSYNC B0 ;  /* 0x0000000000007941 */ /* 0x000fea0003800000 */
.L_x_28:
[----:B------:R-:W-:Y:S01]  /*1120*/  BSSY B0, `(.L_x_30) ;  /* 0x000000f000007945 */ /* 0x000fe20003800000 */
[----:B------:R-:W-:Y:S01]  /*1130*/  FFMA.FTZ R45, R43, R34, 1.1641532182693481445e-10 ;  /* 0x2f0000002b2d7423 */ /* 0x000fe20000010022 */
[----:B------:R-:W-:Y:S05]  /*1140*/  @P1 BRA `(.L_x_31) ;  /* 0x000000c000001947 */ /* 0x000fea0003800000 */
[----:B0-----:R-:W0:Y:S01]  /*1150*/  MUFU.LG2 R27, R41 ;  /* 0x00000029001b7308 */ /* 0x001e220000000c00 */
        /* <DEDUP_REMOVED lines=11> */
.L_x_31:
[----:B------:R-:W-:Y:S05]  /*1210*/  BSYNC B0 ;  /* 0x0000000000007941 */ /* 0x000fea0003800000 */
.L_x_30:
[----:B----4-:R-:W-:Y:S01]  /*1220*/  FFMA.FTZ R38, R33, R34, 1.1641532182693481445e-10 ;  /* 0x2f00000021267423 */ /* 0x010fe20000010022 */
        /* <DEDUP_REMOVED lines=13> */
.L_x_32:
[----:B------:R-:W-:Y:S01]  /*1300*/  LEA R18, P0, R23, R18, 0x2 ;  /* 0x0000001217127211 */ /* 0x000fe200078010ff */
[----:B------:R-:W-:Y:S01]  /*1310*/  WARPSYNC 0xffffffff ;  /* 0xffffffff00007948 */ /* 0x000fe20003800000 */
[----:B------:R-:W-:Y:S01]  /*1320*/  BAR.SYNC.DEFER_BLOCKING 0x0 ;  /* 0x0000000000007b1d */ /* 0x000fe20000010000 */
[----:B------:R-:W-:Y:S02]  /*1330*/  IMAD.MOV.U32 R38, RZ, RZ, R30 ;  /* 0x000000ffff267224 */ /* 0x000fe400078e001e */
[----:B------:R-:W-:Y:S01]  /*1340*/  IMAD.X R17, RZ, RZ, R17, P0 ;  /* 0x000000ffff117224 */ /* 0x000fe200000e0611 */
[----:B------:R-:W-:Y:S01]  /*1350*/  ISETP.GE.U32.AND P0, PT, R18, R35, PT ;  /* 0x000000231200720c */ /* 0x000fe20003f06070 */
[----:B0-----:R-:W-:Y:S02]  /*1360*/  IMAD.MOV.U32 R34, RZ, RZ, R28 ;  /* 0x000000ffff227224 */ /* 0x001fe400078e001c */
[----:B------:R-:W-:Y:S01]  /*1370*/  IMAD.MOV.U32 R23, RZ, RZ, R29 ;  /* 0x000000ffff177224 */ /* 0x000fe200078e001d */
[----:B------:R-:W-:-:S13]  /*1380*/  ISETP.GE.AND.EX P0, PT, R17, R36, PT, P0 ;  /* 0x000000241100720c */ /* 0x000fda0003f06300 */
[----:B------:R-:W-:Y:S05]  /*1390*/  @!P0 BRA `(.L_x_33) ;  /* 0xfffff54000008947 */ /* 0x000fea000383ffff */
[----:B------:R-:W-:Y:S05]  /*13a0*/  EXIT ;  /* 0x000000000000794d */ /* 0x000fea0003800000 */
        .weak           $__internal_1_$__cuda_sm20_div_s64
        .type           $__internal_1_$__cuda_sm20_div_s64,@function
        .size           $__internal_1_$__cuda_sm20_div_s64,(.L_x_670 - $__internal_1_$__cuda_sm20_div_s64)
$__internal_1_$__cuda_sm20_div_s64:
[----:B------:R-:W-:Y:S02]  /*13b0*/  UMOV UR5, URZ ;  /* 0x0000003f00057c82 */ /* 0x000fe40008000000 */
[----:B------:R-:W0:Y:S08]  /*13c0*/  I2F.U64.RP R31, UR4 ;  /* 0x00000004001f7d12 */ /* 0x000e300008309000 */
[----:B0-----:R-:W0:Y:S02]  /*13d0*/  MUFU.RCP R31, R31 ;  /* 0x0000001f001f7308 */ /* 0x001e240000001000 */
[----:B0-----:R-:W-:-:S06]  /*13e0*/  IADD3 R28, R31, 0x1ffffffe, RZ ;  /* 0x1ffffffe1f1c7810 */ /* 0x001fcc0007ffe0ff */
[----:B------:R-:W0:Y:S02]  /*13f0*/  F2I.U64.TRUNC R28, R28 ;  /* 0x0000001c001c7311 */ /* 0x000e24000020d800 */
[----:B0-----:R-:W-:-:S04]  /*1400*/  IMAD.WIDE.U32 R26, R28, UR4, RZ ;  /* 0x000000041c1a7c25 */ /* 0x001fc8000f8e00ff */
[----:B------:R-:W-:Y:S01]  /*1410*/  IMAD R27, R29, UR4, R27 ;  /* 0x000000041d1b7c24 */ /* 0x000fe2000f8e021b */
[----:B------:R-:W-:-:S04]  /*1420*/  IADD3 R33, P0, RZ, -R26, RZ ;  /* 0x8000001aff217210 */ /* 0x000fc80007f1e0ff */
[----:B------:R-:W-:Y:S01]  /*1430*/  IADD3.X R35, RZ, ~R27, RZ, P0, !PT ;  /* 0x8000001bff237210 */ /* 0x000fe200007fe4ff */
[----:B------:R-:W-:-:S04]  /*1440*/  IMAD.HI.U32 R26, R28, R33, RZ ;  /* 0x000000211c1a7227 */ /* 0x000fc800078e00ff */
[----:B------:R-:W-:Y:S02]  /*1450*/  IMAD.MOV.U32 R27, RZ, RZ, R28 ;  /* 0x000000ffff1b7224 */ /* 0x000fe400078e001c */
[-C--:B------:R-:W-:Y:S02]  /*1460*/  IMAD R37, R29, R35.reuse, RZ ;  /* 0x000000231d257224 */ /* 0x080fe400078e02ff */
[----:B------:R-:W-:-:S04]  /*1470*/  IMAD.WIDE.U32 R26, P0, R28, R35, R26 ;  /* 0x000000231c1a7225 */ /* 0x000fc8000780001a */
[----:B------:R-:W-:-:S04]  /*1480*/  IMAD.HI.U32 R35, R29, R35, RZ ;  /* 0x000000231d237227 */ /* 0x000fc800078e00ff */
[----:B------:R-:W-:-:S05]  /*1490*/  IMAD.HI.U32 R26, P1, R29, R33, R26 ;  /* 0x000000211d1a7227 */ /* 0x000fca000782001a */
[----:B------:R-:W-:Y:S01]  /*14a0*/  IADD3 R27, P2, R37, R26, RZ ;  /* 0x0000001a251b7210 */ /* 0x000fe20007f5e0ff */
[----:B------:R-:W-:-:S04]  /*14b0*/  IMAD.X R26, R35, 0x1, R29, P0 ;  /* 0x00000001231a7824 */ /* 0x000fc800000e061d */
[----:B------:R-:W-:Y:S01]  /*14c0*/  IMAD.WIDE.U32 R28, R27, UR4, RZ ;  /* 0x000000041b1c7c25 */ /* 0x000fe2000f8e00ff */
[----:B------:R-:W-:Y:S02]  /*14d0*/  IADD3.X R31, RZ, RZ, R26, P2, P1 ;  /* 0x000000ffff1f7210 */ /* 0x000fe400017e241a */
[----:B------:R-:W-:Y:S02]  /*14e0*/  ISETP.LE.AND P1, PT, RZ, UR7, PT ;  /* 0x00000007ff007c0c */ /* 0x000fe4000bf23270 */
[----:B------:R-:W-:Y:S01]  /*14f0*/  IADD3 R33, P0, RZ, -R28, RZ ;  /* 0x8000001cff217210 */ /* 0x000fe20007f1e0ff */
[----:B------:R-:W-:Y:S01]  /*1500*/  IMAD R28, R31, UR4, R29 ;  /* 0x000000041f1c7c24 */ /* 0x000fe2000f8e021d */
[----:B------:R-:W-:-:S03]  /*1510*/  IADD3 R29, P4, RZ, -UR6, RZ ;  /* 0x80000006ff1d7c10 */ /* 0x000fc6000ff9e0ff */
[----:B------:R-:W-:Y:S01]  /*1520*/  IMAD.HI.U32 R26, R27, R33, RZ ;  /* 0x000000211b1a7227 */ /* 0x000fe200078e00ff */
[----:B------:R-:W-:-:S03]  /*1530*/  SEL R29, R29, UR6, !P1 ;  /* 0x000000061d1d7c07 */ /* 0x000fc6000c800000 */
[----:B------:R-:W-:Y:S02]  /*1540*/  IMAD.X R28, RZ, RZ, ~R28, P0 ;  /* 0x000000ffff1c7224 */ /* 0x000fe400000e0e1c */
[----:B------:R-:W-:Y:S02]  /*1550*/  IMAD.X R32, RZ, RZ, ~UR7, P4 ;  /* 0x80000007ff207e24 */ /* 0x000fe4000a0e06ff */
[----:B------:R-:W-:-:S03]  /*1560*/  IMAD.WIDE.U32 R26, P0, R27, R28, R26 ;  /* 0x0000001c1b1a7225 */ /* 0x000fc6000780001a */
[----:B------:R-:W-:Y:S01]  /*1570*/  SEL R32, R32, UR7, !P1 ;  /* 0x0000000720207c07 */ /* 0x000fe2000c800000 */
        /* <DEDUP_REMOVED lines=9> */
[----:B------:R-:W-:-:S06]  /*1610*/  IMAD.WIDE.U32 R26, R28, R32, R26 ;  /* 0x000000201c1a7225 */ /* 0x000fcc00078e001a */
[----:B------:R-:W-:-:S04]  /*1620*/  IMAD.HI.U32 R26, P0, R31, R29, R26 ;  /* 0x0000001d1f1a7227 */ /* 0x000fc8000780001a */
[----:B------:R-:W-:Y:S01]  /*1630*/  IMAD.HI.U32 R31, R31, R32, RZ ;  /* 0x000000201f1f7227 */ /* 0x000fe200078e00ff */
[----:B------:R-:W-:-:S03]  /*1640*/  IADD3 R28, P2, R33, R26, RZ ;  /* 0x0000001a211c7210 */ /* 0x000fc60007f5e0ff */
[----:B------:R-:W-:-:S04]  /*1650*/  IMAD.X R26, RZ, RZ, R31, P0 ;  /* 0x000000ffff1a7224 */ /* 0x000fc800000e061f */
[----:B------:R-:W-:Y:S02]  /*1660*/  IMAD.X R31, RZ, RZ, R26, P2 ;  /* 0x000000ffff1f7224 */ /* 0x000fe400010e061a */
[----:B------:R-:W-:-:S04]  /*1670*/  IMAD.WIDE.U32 R26, R28, UR4, RZ ;  /* 0x000000041c1a7c25 */ /* 0x000fc8000f8e00ff */
[----:B------:R-:W-:Y:S01]  /*1680*/  IMAD R27, R31, UR4, R27 ;  /* 0x000000041f1b7c24 */ /* 0x000fe2000f8e021b */
[----:B------:R-:W-:-:S04]  /*1690*/  IADD3 R26, P0, -R26, R29, RZ ;  /* 0x0000001d1a1a7210 */ /* 0x000fc80007f1e1ff */
[----:B------:R-:W-:Y:S01]  /*16a0*/  IADD3 R29, P2, R26, -UR4, RZ ;  /* 0x800000041a1d7c10 */ /* 0x000fe2000ff5e0ff */
[----:B------:R-:W-:Y:S01]  /*16b0*/  IMAD.X R33, R32, 0x1, ~R27, P0 ;  /* 0x0000000120217824 */ /* 0x000fe200000e0e1b */
[----:B------:R-:W-:Y:S02]  /*16c0*/  ISETP.GE.U32.AND P0, PT, R26, UR4, PT ;  /* 0x000000041a007c0c */ /* 0x000fe4000bf06070 */
[----:B------:R-:W-:Y:S02]  /*16d0*/  IADD3 R27, P3, R28, 0x1, RZ ;  /* 0x000000011c1b7810 */ /* 0x000fe40007f7e0ff */
[C---:B------:R-:W-:Y:S02]  /*16e0*/  ISETP.GE.U32.AND.EX P0, PT, R33.reuse, RZ, PT, P0 ;  /* 0x000000ff2100720c */ /* 0x040fe40003f06100 */
[----:B------:R-:W-:Y:S02]  /*16f0*/  IADD3.X R32, R33, -0x1, RZ, P2, !PT ;  /* 0xffffffff21207810 */ /* 0x000fe400017fe4ff */
[----:B------:R-:W-:Y:S01]  /*1700*/  SEL R29, R29, R26, P0 ;  /* 0x0000001a1d1d7207 */ /* 0x000fe20000000000 */
[----:B------:R-:W-:Y:S01]  /*1710*/  IMAD.X R26, RZ, RZ, R31, P3 ;  /* 0x000000ffff1a7224 */ /* 0x000fe200018e061f */
[----:B------:R-:W-:-:S02]  /*1720*/  SEL R32, R32, R33, P0 ;  /* 0x0000002120207207 */ /* 0x000fc40000000000 */
[----:B------:R-:W-:Y:S02]  /*1730*/  SEL R27, R27, R28, P0 ;  /* 0x0000001c1b1b7207 */ /* 0x000fe40000000000 */
[----:B------:R-:W-:Y:S02]  /*1740*/  ISETP.GE.U32.AND P2, PT, R29, UR4, PT ;  /* 0x000000041d007c0c */ /* 0x000fe4000bf46070 */
[----:B------:R-:W-:Y:S02]  /*1750*/  SEL R26, R26, R31, P0 ;  /* 0x0000001f1a1a7207 */ /* 0x000fe40000000000 */
[----:B------:R-:W-:Y:S02]  /*1760*/  IADD3 R28, P3, R27, 0x1, RZ ;  /* 0x000000011b1c7810 */ /* 0x000fe40007f7e0ff */
[----:B------:R-:W-:Y:S02]  /*1770*/  ISETP.GE.U32.AND.EX P0, PT, R32, RZ, PT, P2 ;  /* 0x000000ff2000720c */ /* 0x000fe40003f06120 */
[----:B------:R-:W-:-:S02]  /*1780*/  IADD3.X R29, RZ, R26, RZ, P3, !PT ;  /* 0x0000001aff1d7210 */ /* 0x000fc40001ffe4ff */
[----:B------:R-:W-:Y:S02]  /*1790*/  SEL R28, R28, R27, P0 ;  /* 0x0000001b1c1c7207 */ /* 0x000fe40000000000 */
[----:B------:R-:W-:Y:S02]  /*17a0*/  SEL R29, R29, R26, P0 ;  /* 0x0000001a1d1d7207 */ /* 0x000fe40000000000 */
[-C--:B------:R-:W-:Y:S02]  /*17b0*/  IADD3 R27, P2, RZ, -R28.reuse, RZ ;  /* 0x8000001cff1b7210 */ /* 0x080fe40007f5e0ff */
[----:B------:R-:W-:Y:S02]  /*17c0*/  ISETP.NE.U32.AND P0, PT, RZ, UR4, PT ;  /* 0x00000004ff007c0c */ /* 0x000fe4000bf05070 */
[----:B------:R-:W-:Y:S01]  /*17d0*/  SEL R28, R27, R28, !P1 ;  /* 0x0000001c1b1c7207 */ /* 0x000fe20004800000 */
[----:B------:R-:W-:Y:S01]  /*17e0*/  IMAD.X R26, RZ, RZ, ~R29, P2 ;  /* 0x000000ffff1a7224 */ /* 0x000fe200010e0e1d */
[----:B------:R-:W-:Y:S01]  /*17f0*/  ISETP.NE.AND.EX P0, PT, RZ, RZ, PT, P0 ;  /* 0x000000ffff00720c */ /* 0x000fe20003f05300 */
[----:B------:R-:W-:-:S03]  /*1800*/  IMAD.MOV.U32 R27, RZ, RZ, 0x0 ;  /* 0x00000000ff1b7424 */ /* 0x000fc600078e00ff */
[----:B------:R-:W-:Y:S01]  /*1810*/  SEL R29, R26, R29, !P1 ;  /* 0x0000001d1a1d7207 */ /* 0x000fe20004800000 */
[----:B------:R-:W-:Y:S01]  /*1820*/  IMAD.MOV.U32 R26, RZ, RZ, R30 ;  /* 0x000000ffff1a7224 */ /* 0x000fe200078e001e */
[----:B------:R-:W-:Y:S02]  /*1830*/  SEL R28, R28, 0xffffffff, P0 ;  /* 0xffffffff1c1c7807 */ /* 0x000fe40000000000 */
[----:B------:R-:W-:Y:S01]  /*1840*/  SEL R29, R29, 0xffffffff, P0 ;  /* 0xffffffff1d1d7807 */ /* 0x000fe20000000000 */
[----:B------:R-:W-:Y:S06]  /*1850*/  RET.REL.NODEC R26 `(_ZN2at6native63_GLOBAL__N__7310b794_30_DistributionGeometricKernel_cu_fa6e70a443distribution_elementwise_grid_stride_kernelIfLi4EZNS0_9templates4cuda21uniform_and_transformIN3c108BFloat16EfPNS_17CUDAGeneratorImplEZZZNS4_16geometric_kernelIS9_EEvRNS_18TensorIteratorBaseEdT_ENKUlvE_clEvENKUlvE7_clEvEUlfE_EEvSC_T1_T2_EUlP24curandStatePhilox4_32_10E0_ZNS1_27distribution_nullary_kernelIS7_f6float4S9_SL_SG_EEvSC_SI_RKT3_T4_EUlifE_EEvlNS_15PhiloxCudaStateESH_SI_) ;  /* 0xffffe7a01a007950 */ /* 0x000fec0003c3ffff */
.L_x_34:
        /* <DEDUP_REMOVED lines=10> */
.L_x_670:


//--------------------- .text._ZN2at6native63_GLOBAL__N__7310b794_30_DistributionGeometricKernel_cu_fa6e70a443distribution_elementwise_grid_stride_kernelIfLi4EZNS0_9templates4cuda21uniform_and_transformIN3c108BFloat16EfPNS_17CUDAGeneratorImplEZZZNS4_16geometric_kernelIS9_EEvRNS_18TensorIteratorBaseEdT_ENKUlvE_clEvENKUlvE7_clEvEUlfE_EEvSC_T1_T2_EUlP24curandStatePhilox4_32_10E_ZNS1_27distribution_nullary_kernelIS7_f7double2S9_SL_SG_EEvSC_SI_RKT3_T4_EUlifE0_EEvlNS_15PhiloxCudaStateESH_SI_ --------------------------
	.section	.text._ZN2at6native63_GLOBAL__N__7310b794_30_DistributionGeometricKernel_cu_fa6e70a443distribution_elementwise_grid_stride_kernelIfLi4EZNS0_9templates4cuda21uniform_and_transformIN3c108BFloat16EfPNS_17CUDAGeneratorImplEZZZNS4_16geometric_kernelIS9_EEvRNS_18TensorIteratorBaseEdT_ENKUlvE_clEvENKUlvE7_clEvEUlfE_EEvSC_T1_T2_EUlP24curandStatePhilox4_32_10E_ZNS1_27distribution_nullary_kernelIS7_f7double2S9_SL_SG_EEvSC_SI_RKT3_T4_EUlifE0_EEvlNS_15PhiloxCudaStateESH_SI_,"ax",@progbits
	.sectioninfo	@"SHI_REGISTERS=40"
	.align	128
.text._ZN2at6native63_GLOBAL__N__7310b794_30_DistributionGeometricKernel_cu_fa6e70a443distribution_elementwise_grid_stride_kernelIfLi4EZNS0_9templates4cuda21uniform_and_transformIN3c108BFloat16EfPNS_17CUDAGeneratorImplEZZZNS4_16geometric_kernelIS9_EEvRNS_18TensorIteratorBaseEdT_ENKUlvE_clEvENKUlvE7_clEvEUlfE_EEvSC_T1_T2_EUlP24curandStatePhilox4_32_10E_ZNS1_27distribution_nullary_kernelIS7_f7double2S9_SL_SG_EEvSC_SI_RKT3_T4_EUlifE0_EEvlNS_15PhiloxCudaStateESH_SI_:
        .type           _ZN2at6native63_GLOBAL__N__7310b794_30_DistributionGeometricKernel_cu_fa6e70a443distribution_elementwise_grid_stride_kernelIfLi4EZNS0_9templates4cuda21uniform_and_transformIN3c108BFloat16EfPNS_17CUDAGeneratorImplEZZZNS4_16geometric_kernelIS9_EEvRNS_18TensorIteratorBaseEdT_ENKUlvE_clEvENKUlvE7_clEvEUlfE_EEvSC_T1_T2_EUlP24curandStatePhilox4_32_10E_ZNS1_27distribution_nullary_kernelIS7_f7double2S9_SL_SG_EEvSC_SI_RKT3_T4_EUlifE0_EEvlNS_15PhiloxCudaStateESH_SI_,@function
        .size           _ZN2at6native63_GLOBAL__N__7310b794_30_DistributionGeometricKernel_cu_fa6e70a443distribution_elementwise_grid_stride_kernelIfLi4EZNS0_9templates4cuda21uniform_and_transformIN3c108BFloat16EfPNS_17CUDAGeneratorImplEZZZNS4_16geometric_kernelIS9_EEvRNS_18TensorIteratorBaseEdT_ENKUlvE_clEvENKUlvE7_clEvEUlfE_EEvSC_T1_T2_EUlP24curandStatePhilox4_32_10E_ZNS1_27distribution_nullary_kernelIS7_f7double2S9_SL_SG_EEvSC_SI_RKT3_T4_EUlifE0_EEvlNS_15PhiloxCudaStateESH_SI_,(.L_x_672 - _ZN2at6native63_GLOBAL__N__7310b794_30_DistributionGeometricKernel_cu_fa6e70a443distribution_elementwise_grid_stride_kernelIfLi4EZNS0_9templates4cuda21uniform_and_transformIN3c108BFloat16EfPNS_17CUDAGeneratorImplEZZZNS4_16geometric_kernelIS9_EEvRNS_18TensorIteratorBaseEdT_ENKUlvE_clEvENKUlvE7_clEvEUlfE_EEvSC_T1_T2_EUlP24curandStatePhilox4_32_10E_ZNS1_27distribution_nullary_kernelIS7_f7double2S9_SL_SG_EEvSC_SI_RKT3_T4_EUlifE0_EEvlNS_15PhiloxCudaStateESH_SI_)
        .other          _ZN2at6native63_GLOBAL__N__7310b794_30_DistributionGeometricKernel_cu_fa6e70a443distribution_elementwise_grid_stride_kernelIfLi4EZNS0_9templates4cuda21uniform_and_transformIN3c108BFloat16EfPNS_17CUDAGeneratorImplEZZZNS4_16geometric_kernelIS9_EEvRNS_18TensorIteratorBaseEdT_ENKUlvE_clEvENKUlvE7_clEvEUlfE_EEvSC_T1_T2_EUlP24curandStatePhilox4_32_10E_ZNS1_27distribution_nullary_kernelIS7_f7double2S9_SL_SG_EEvSC_SI_RKT3_T4_EUlifE0_EEvlNS_15PhiloxCudaStateESH_SI_,@"STO_CUDA_ENTRY STV_DEFAULT"
_ZN2at6native63_GLOBAL__N__7310b794_30_DistributionGeometricKernel_cu_fa6e70a443distribution_elementwise_grid_stride_kernelIfLi4EZNS0_9templates4cuda21uniform_and_transformIN3c108BFloat16EfPNS_17CUDAGeneratorImplEZZZNS4_16geometric_kernelIS9_EEvRNS_18TensorIteratorBaseEdT_ENKUlvE_clEvENKUlvE7_clEvEUlfE_EEvSC_T1_T2_EUlP24curandStatePhilox4_32_10E_ZNS1_27distribution_nullary_kernelIS7_f7double2S9_SL_SG_EEvSC_SI_RKT3_T4_EUlifE0_EEvlNS_15PhiloxCudaStateESH_SI_:
        /* <DEDUP_REMOVED lines=92> */
[----:B------:R-:W-:Y:S05]  /*05c0*/  CALL.REL.NOINC `($__internal_2_$__cuda_sm20_div_s64) ;  /* 0x000043d000007944 */ /* 0x000fea0003c00000 */
[----:B------:R-:W-:Y:S05]  /*05d0*/  BRA `(.L_x_36) ;  /* 0x0000016000007947 */ /* 0x000fea0003800000 */
.L_x_35:
        /* <DEDUP_REMOVED lines=22> */
.L_x_36:
        /* <DEDUP_REMOVED lines=14> */
[----:B------:R-:W-:Y:S01]  /*0820*/  MOV R18, c[0x0][0x328] ;  /* 0x0000ca0000127a02 */ /* 0x000fe20000000f00 */
[----:B------:R-:W-:Y:S01]  /*0830*/  IMAD.MOV.U32 R19, RZ, RZ, c[0x0][0x32c] ;  /* 0x0000cb00ff137624 */ /* 0x000fe200078e00ff */
[----:B------:R-:W0:Y:S01]  /*0840*/  F2F.F32.F64 R27, c[0x0][0x328] ;  /* 0x0000ca00001b7b10 */ /* 0x000e220000301000 */
[----:B------:R-:W-:Y:S01]  /*0850*/  IMAD R32, R32, -0x326172a9, RZ ;  /* 0xcd9e8d5720207824 */ /* 0x000fe200078e02ff */
[----:B------:R-:W-:-:S03]  /*0860*/  LOP3.LUT R28, R28, 0x3, RZ, 0xc0, !PT ;  /* 0x000000031c1c7812 */ /* 0x000fc600078ec0ff */
[----:B------:R1:W0:-:S03]  /*0870*/  DSETP.GEU.AND P0, PT, |R18|, c[0x2][0x0], PT ;  /* 0x008000001200762a */ /* 0x0002060003f0e200 */
[----:B-1----:R-:W1:Y:S08]  /*0880*/  MUFU.LG2 R18, R0 ;  /* 0x0000000000127308 */ /* 0x002e700000000c00 */
[----:B------:R-:W2:Y:S03]  /*0890*/  MUFU.LG2 R19, R0 ;  /* 0x0000000000137308 */ /* 0x000ea60000000c00 */
[----:B0-----:R-:W-:-:S04]  /*08a0*/  @!P0 FMUL R27, R27, 1.175494350822287508e-38 ;  /* 0x008000001b1b8820 */ /* 0x001fc80000400000 */
[----:B------:R-:W-:Y:S02]  /*08b0*/  FADD.FTZ R20, -R27, 1 ;  /* 0x3f8000001b147421 */ /* 0x000fe40000010100 */
[----:B-1----:R-:W-:-:S04]  /*08c0*/  FMUL.FTZ R18, R18, 0.69314718246459960938 ;  /* 0x3f31721812127820 */ /* 0x002fc80000410000 */
[----:B------:R-:W0:Y:S01]  /*08d0*/  MUFU.LG2 R20, R20 ;  /* 0x0000001400147308 */ /* 0x000e220000000c00 */
[----:B--2---:R-:W-:Y:S02]  /*08e0*/  FMUL.FTZ R19, R19, 0.69314718246459960938 ;  /* 0x3f31721813137820 */ /* 0x004fe40000410000 */
[----:B0-----:R-:W-:-:S06]  /*08f0*/  FMUL.FTZ R21, R20, 0.69314718246459960938 ;  /* 0x3f31721814157820 */ /* 0x001fcc0000410000 */
[----:B------:R-:W0:Y:S02]  /*0900*/  MUFU.RCP R21, R21 ;  /* 0x0000001500157308 */ /* 0x000e240000001000 */
[-C--:B0-----:R-:W-:Y:S02]  /*0910*/  FMUL.FTZ R18, R18, R21.reuse ;  /* 0x0000001512127220 */ /* 0x081fe40000410000 */
[----:B------:R-:W-:-:S04]  /*0920*/  FMUL.FTZ R19, R19, R21 ;  /* 0x0000001513137220 */ /* 0x000fc80000410000 */
[----:B------:R-:W-:Y:S08]  /*0930*/  FRND.FTZ.CEIL R29, R18 ;  /* 0x00000012001d7307 */ /* 0x000ff00000219000 */
[----:B------:R-:W0:Y:S02]  /*0940*/  FRND.FTZ.CEIL R30, R19 ;  /* 0x00000013001e7307 */ /* 0x000e240000219000 */
[----:B0-----:R-:W-:-:S06]  /*0950*/  F2FP.BF16.PACK_AB R29, R30, R29 ;  /* 0x0000001d1e1d723e */ /* 0x001fcc00000010ff */
.L_x_53:
        /* <DEDUP_REMOVED lines=13> */
.L_x_38:
[----:B------:R-:W-:Y:S05]  /*0a30*/  BSYNC B0 ;  /* 0x0000000000007941 */ /* 0x000fea0003800000 */
.L_x_37:
[----:B------:R-:W-:Y:S01]  /*0a40*/  IMAD.HI.U32 R19, R24, -0x326172a9, RZ ;  /* 0xcd9e8d5718137827 */ /* 0x000fe200078e00ff */
[----:B------:R-:W-:Y:S02]  /*0a50*/  LOP3.LUT R18, R18, R15, R17, 0x96, !PT ;  /* 0x0000000f12127212 */ /* 0x000fe400078e9611 */
[----:B------:R-:W-:Y:S01]  /*0a60*/  IADD3 R30, R16, -0x61c88647, RZ ;  /* 0x9e3779b9101e7810 */ /* 0x000fe20007ffe0ff */
[----:B------:R-:W-:Y:S01]  /*0a70*/  IMAD R21, R24, -0x326172a9, RZ ;  /* 0xcd9e8d5718157824 */ /* 0x000fe200078e02ff */
[----:B------:R-:W-:Y:S01]  /*0a80*/  LOP3.LUT R34, R19, R2, R16, 0x96, !PT ;  /* 0x0000000213227212 */ /* 0x000fe200078e9610 */
[----:B------:R-:W-:Y:S01]  /*0a90*/  IMAD.WIDE.U32 R18, R18, -0x326172a9, RZ ;  /* 0xcd9e8d5712127825 */ /* 0x000fe200078e00ff */
[----:B------:R-:W-:Y:S02]  /*0aa0*/  IADD3 R33, R16, 0x3c6ef372, RZ ;  /* 0x3c6ef37210217810 */ /* 0x000fe40007ffe0ff */
[----:B------:R-:W-:Y:S01]  /*0ab0*/  ISETP.NE.AND P0, PT, R28, 0x1, PT ;  /* 0x000000011c00780c */ /* 0x000fe20003f05270 */
[----:B------:R-:W-:Y:S01]  /*0ac0*/  IMAD R20, R0, -0x2daee0ad, RZ ;  /* 0xd2511f5300147824 */ /* 0x000fe200078e02ff */
[----:B------:R-:W-:Y:S01]  /*0ad0*/  LOP3.LUT R21, R19, R21, R30, 0x96, !PT ;  /* 0x0000001513157212 */ /* 0x000fe200078e961e */
[----:B------:R-:W-:-:S04]  /*0ae0*/  IMAD.WIDE.U32 R34, R34, -0x2daee0ad, RZ ;  /* 0xd2511f5322227825 */ /* 0x000fc800078e00ff */
[----:B------:R-:W-:Y:S01]  /*0af0*/  IMAD.WIDE.U32 R30, R21, -0x2daee0ad, RZ ;  /* 0xd2511f53151e7825 */ /* 0x000fe200078e00ff */
[----:B------:R-:W-:-:S04]  /*0b00*/  LOP3.LUT R20, R35, R20, R3, 0x96, !PT ;  /* 0x0000001423147212 */ /* 0x000fc800078e9603 */
[----:B------:R-:W-:Y:S01]  /*0b10*/  LOP3.LUT R19, R31, R34, R4, 0x96, !PT ;  /* 0x000000221f137212 */ /* 0x000fe200078e9604 */
[----:B------:R-:W-:Y:S01]  /*0b20*/  IMAD.WIDE.U32 R20, R20, -0x326172a9, RZ ;  /* 0xcd9e8d5714147825 */ /* 0x000fe200078e00ff */
[----:B------:R-:W-:-:S04]  /*0b30*/  IADD3 R31, R16, -0x255992d5, RZ ;  /* 0xdaa66d2b101f7810 */ /* 0x000fc80007ffe0ff */
[----:B------:R-:W-:Y:S01]  /*0b40*/  LOP3.LUT R34, R21, R18, R33, 0x96, !PT ;  /* 0x0000001215227212 */ /* 0x000fe200078e9621 */
[----:B------:R-:W-:Y:S01]  /*0b50*/  IMAD.WIDE.U32 R18, R19, -0x326172a9, RZ ;  /* 0xcd9e8d5713127825 */ /* 0x000fe200078e00ff */
[----:B------:R-:W-:-:S03]  /*0b60*/  IADD3 R33, R16, 0x78dde6e4, RZ ;  /* 0x78dde6e410217810 */ /* 0x000fc60007ffe0ff */
[----:B------:R-:W-:Y:S01]  /*0b70*/  IMAD.WIDE.U32 R34, R34, -0x2daee0ad, RZ ;  /* 0xd2511f5322227825 */ /* 0x000fe200078e00ff */
[----:B------:R-:W-:-:S04]  /*0b80*/  LOP3.LUT R31, R19, R20, R31, 0x96, !PT ;  /* 0x00000014131f7212 */ /* 0x000fc800078e961f */
[----:B------:R-:W-:Y:S01]  /*0b90*/  LOP3.LUT R20, R35, R30, R5, 0x96, !PT ;  /* 0x0000001e23147212 */ /* 0x000fe200078e9605 */
[----:B------:R-:W-:-:S04]  /*0ba0*/  IMAD.WIDE.U32 R30, R31, -0x2daee0ad, RZ ;  /* 0xd2511f531f1e7825 */ /* 0x000fc800078e00ff */
[----:B------:R-:W-:Y:S01]  /*0bb0*/  IMAD.WIDE.U32 R20, R20, -0x326172a9, RZ ;  /* 0xcd9e8d5714147825 */ /* 0x000fe200078e00ff */
[----:B------:R-:W-:Y:S02]  /*0bc0*/  LOP3.LUT R19, R31, R34, R6, 0x96, !PT ;  /* 0x000000221f137212 */ /* 0x000fe400078e9606 */
[C---:B------:R-:W-:Y:S02]  /*0bd0*/  IADD3 R31, R16.reuse, 0x1715609d, RZ ;  /* 0x1715609d101f7810 */ /* 0x040fe40007ffe0ff */
[----:B------:R-:W-:Y:S01]  /*0be0*/  LOP3.LUT R34, R21, R18, R33, 0x96, !PT ;  /* 0x0000001215227212 */ /* 0x000fe200078e9621 */
[----:B------:R-:W-:Y:S01]  /*0bf0*/  IMAD.WIDE.U32 R18, R19, -0x326172a9, RZ ;  /* 0xcd9e8d5713127825 */ /* 0x000fe200078e00ff */
[----:B------:R-:W-:-:S03]  /*0c00*/  IADD3 R33, R16, -0x4ab325aa, RZ ;  /* 0xb54cda5610217810 */ /* 0x000fc60007ffe0ff */
[----:B------:R-:W-:Y:S01]  /*0c10*/  IMAD.WIDE.U32 R34, R34, -0x2daee0ad, RZ ;  /* 0xd2511f5322227825 */ /* 0x000fe200078e00ff */
[----:B------:R-:W-:-:S04]  /*0c20*/  LOP3.LUT R31, R19, R20, R31, 0x96, !PT ;  /* 0x00000014131f7212 */ /* 0x000fc800078e961f */
[----:B------:R-:W-:Y:S01]  /*0c30*/  LOP3.LUT R20, R35, R30, R7, 0x96, !PT ;  /* 0x0000001e23147212 */ /* 0x000fe200078e9607 */
[----:B------:R-:W-:-:S04]  /*0c40*/  IMAD.WIDE.U32 R30, R31, -0x2daee0ad, RZ ;  /* 0xd2511f531f1e7825 */ /* 0x000fc800078e00ff */
[----:B------:R-:W-:Y:S01]  /*0c50*/  IMAD.WIDE.U32 R20, R20, -0x326172a9, RZ ;  /* 0xcd9e8d5714147825 */ /* 0x000fe200078e00ff */
[----:B------:R-:W-:-:S04]  /*0c60*/  LOP3.LUT R19, R31, R34, R8, 0x96, !PT ;  /* 0x000000221f137212 */ /* 0x000fc800078e9608 */
[----:B------:R-:W-:Y:S01]  /*0c70*/  LOP3.LUT R34, R21, R18, R33, 0x96, !PT ;  /* 0x0000001215227212 */ /* 0x000fe200078e9621 */
[----:B------:R-:W-:Y:S01]  /*0c80*/  IMAD.WIDE.U32 R18, R19, -0x326172a9, RZ ;  /* 0xcd9e8d5713127825 */ /* 0x000fe200078e00ff */
[C---:B------:R-:W-:Y:S02]  /*0c90*/  IADD3 R21, R16.reuse, 0x5384540f, RZ ;  /* 0x5384540f10157810 */ /* 0x040fe40007ffe0ff */
[----:B------:R-:W-:Y:S01]  /*0ca0*/  IADD3 R33, R16, -0xe443238, RZ ;  /* 0xf1bbcdc810217810 */ /* 0x000fe20007ffe0ff */
[----:B------:R-:W-:Y:S01]  /*0cb0*/  IMAD.WIDE.U32 R34, R34, -0x2daee0ad, RZ ;  /* 0xd2511f5322227825 */ /* 0x000fe200078e00ff */
[----:B------:R-:W-:-:S04]  /*0cc0*/  LOP3.LUT R20, R19, R20, R21, 0x96, !PT ;  /* 0x0000001413147212 */ /* 0x000fc800078e9615 */
[----:B------:R-:W-:Y:S01]  /*0cd0*/  LOP3.LUT R30, R35, R30, R9, 0x96, !PT ;  /* 0x0000001e231e7212 */ /* 0x000fe200078e9609 */
[----:B------:R-:W-:Y:S01]  /*0ce0*/  IMAD.WIDE.U32 R20, R20, -0x2daee0ad, RZ ;  /* 0xd2511f5314147825 */ /* 0x000fe200078e00ff */
[----:B------:R-:W-:-:S03]  /*0cf0*/  MOV R35, R22 ;  /* 0x0000001600237202 */ /* 0x000fc60000000f00 */
        /* <DEDUP_REMOVED lines=20> */
[----:B------:R-:W-:Y:S05]  /*0e40*/  @!P0 BRA `(.L_x_39) ;  /* 0x0000009000008947 */ /* 0x000fea0003800000 */
[----:B------:R-:W-:Y:S01]  /*0e50*/  IMAD.MOV.U32 R34, RZ, RZ, R23 ;  /* 0x000000ffff227224 */ /* 0x000fe200078e0017 */
[----:B------:R-:W-:Y:S01]  /*0e60*/  MOV R35, R32 ;  /* 0x0000002000237202 */ /* 0x000fe20000000f00 */
[----:B------:R-:W-:Y:S01]  /*0e70*/  IMAD.MOV.U32 R33, RZ, RZ, R22 ;  /* 0x000000ffff217224 */ /* 0x000fe200078e0016 */
[----:B------:R-:W-:Y:S01]  /*0e80*/  MOV R20, R21 ;  /* 0x0000001500147202 */ /* 0x000fe20000000f00 */
[----:B------:R-:W-:Y:S05]  /*0e90*/  BRA `(.L_x_39) ;  /* 0x0000004000007947 */ /* 0x000fea0003800000 */
.L_x_40:
[----:B------:R-:W-:Y:S01]  /*0ea0*/  IMAD.MOV.U32 R34, RZ, RZ, R22 ;  /* 0x000000ffff227224 */ /* 0x000fe200078e0016 */
[----:B------:R-:W-:Y:S01]  /*0eb0*/  MOV R35, R21 ;  /* 0x0000001500237202 */ /* 0x000fe20000000f00 */
[----:B------:R-:W-:Y:S01]  /*0ec0*/  IMAD.MOV.U32 R33, RZ, RZ, R30 ;  /* 0x000000ffff217224 */ /* 0x000fe200078e001e */
[----:B------:R-:W-:-:S05]  /*0ed0*/  MOV R20, R18 ;  /* 0x0000001200147202 */ /* 0x000fca0000000f00 */
.L_x_39:
[----:B------:R-:W-:Y:S01]  /*0ee0*/  IMAD.WIDE.U32 R22, R20, 0x200000, RZ ;  /* 0x0020000014167825 */ /* 0x000fe200078e00ff */
[----:B------:R-:W-:Y:S01]  /*0ef0*/  ISETP.GE.U32.AND P0, PT, R12, c[0x0][0x160], PT ;  /* 0x000058000c007a0c */ /* 0x000fe20003f06070 */
[----:B------:R-:W-:Y:S02]  /*0f00*/  BSSY B0, `(.L_x_41) ;  /* 0x00000f1000007945 */ /* 0x000fe40003800000 */
[----:B------:R-:W-:Y:S01]  /*0f10*/  IMAD.MOV.U32 R32, RZ, RZ, 0x0 ;  /* 0x00000000ff207424 */ /* 0x000fe200078e00ff */
[----:B------:R-:W-:Y:S01]  /*0f20*/  LOP3.LUT R22, R22, R33, RZ, 0x3c, !PT ;  /* 0x0000002116167212 */ /* 0x000fe200078e3cff */
[----:B------:R-:W-:Y:S01]  /*0f30*/  HFMA2.MMA R33, -RZ, RZ, 1.15625, 0 ;  /* 0x3ca00000ff217435 */ /* 0x000fe200000001ff */
[----:B------:R-:W-:-:S02]  /*0f40*/  ISETP.GE.AND.EX P0, PT, R13, c[0x0][0x164], PT, P0 ;  /* 0x000059000d007a0c */ /* 0x000fc40003f06300 */
[----:B------:R-:W0:Y:S03]  /*0f50*/  I2F.F64.U64 R20, R22 ;  /* 0x0000001600147312 */ /* 0x000e260000301800 */
[----:B0-----:R0:W1:-:S08]  /*0f60*/  DFMA R20, R20, R32, 5.5511151231257827021e-17 ;  /* 0x3c9000001414742b */ /* 0x0010500000000020 */
[----:B------:R-:W-:Y:S05]  /*0f70*/  @P0 BRA `(.L_x_42) ;  /* 0x00000e9000000947 */ /* 0x000fea0003800000 */
[----:B------:R-:W-:Y:S01]  /*0f80*/  IMAD.WIDE.U32 R22, R35, 0x200000, RZ ;  /* 0x0020000023167825 */ /* 0x000fe200078e00ff */
[----:B------:R-:W-:-:S04]  /*0f90*/  ISETP.NE.AND P0, PT, RZ, c[0x0][0x188], PT ;  /* 0x00006200ff007a0c */ /* 0x000fc80003f05270 */
[----:B------:R-:W-:Y:S01]  /*0fa0*/  LOP3.LUT R22, R22, R34, RZ, 0x3c, !PT ;  /* 0x0000002216167212 */ /* 0x000fe200078e3cff */
[----:B------:R-:W-:-:S05]  /*0fb0*/  IMAD.MOV.U32 R34, RZ, RZ, RZ ;  /* 0x000000ffff227224 */ /* 0x000fca00078e00ff */
[----:B------:R-:W2:Y:S02]  /*0fc0*/  I2F.F64.U64 R22, R22 ;  /* 0x0000001600167312 */ /* 0x000ea40000301800 */
[----:B0-2---:R0:W2:Y:S01]  /*0fd0*/  DFMA R32, R22, R32, 5.5511151231257827021e-17 ;  /* 0x3c9000001620742b */ /* 0x0050a20000000020 */
[----:B------:R-:W-:Y:S05]  /*0fe0*/  @!P0 BRA `(.L_x_43) ;  /* 0x00000d3000008947 */ /* 0x000fea0003800000 */
[----:B0-----:R-:W-:Y:S01]  /*0ff0*/  MOV R22, RZ ;  /* 0x000000ff00167202 */ /* 0x001fe20000000f00 */
        /* <DEDUP_REMOVED lines=203> */
[----:B------:R-:W-:-:S04]  /*1cb0*/  @P0 IMAD.HI.U32 R22, R23, c[0x0][0x2b0], R22 ;  /* 0x0000ac0017160a27 */ /* 0x000fc800078e0016 */
[----:B------:R-:W-:Y:S01]  /*1cc0*/  IMAD R35, R36, c[0x0][0x2a0], R35 ;  /* 0x0000a80024237a24 */ /* 0x000fe200078e0223 */
[----:B------:R-:W-:-:S03]  /*1cd0*/  @P0 SHF.R.U32.HI R22, RZ, c[0x0][0x2b4], R22 ;  /* 0x0000ad00ff160a19 */ /* 0x000fc60000011616 */
[----:B------:R-:W-:Y:S02]  /*1ce0*/  IMAD R34, R35, c[0x0][0x314], R34 ;  /* 0x0000c50023227a24 */ /* 0x000fe400078e0222 */
[----:B------:R-:W-:-:S04]  /*1cf0*/  @P0 IMAD.MOV R22, RZ, RZ, -R22 ;  /* 0x000000ffff160224 */ /* 0x000fc800078e0a16 */
[----:B------:R-:W-:-:S04]  /*1d00*/  @P0 IMAD R23, R22, c[0x0][0x2ac], R23 ;  /* 0x0000ab0016170a24 */ /* 0x000fc800078e0217 */
[----:B------:R-:W-:Y:S02]  /*1d10*/  @P0 IMAD R34, R23, c[0x0][0x318], R34 ;  /* 0x0000c60017220a24 */ /* 0x000fe400078e0222 */
.L_x_43:
[----:B------:R-:W-:Y:S01]  /*1d20*/  FADD.FTZ R36, -R27, 1 ;  /* 0x3f8000001b247421 */ /* 0x000fe20000010100 */
[----:B0-2---:R-:W0:Y:S01]  /*1d30*/  F2F.F32.F64 R22, R32 ;  /* 0x0000002000167310 */ /* 0x005e220000301000 */
[----:B------:R-:W0:-:S07]  /*1d40*/  DSETP.GEU.AND P0, PT, |R32|, c[0x2][0x0], PT ;  /* 0x008000002000762a */ /* 0x000e0e0003f0e200 */
[----:B------:R-:W2:Y:S07]  /*1d50*/  MUFU.LG2 R36, R36 ;  /* 0x0000002400247308 */ /* 0x000eae0000000c00 */
[----:B0-----:R-:W-:Y:S01]  /*1d60*/  @!P0 FMUL R22, R22, 1.175494350822287508e-38 ;  /* 0x0080000016168820 */ /* 0x001fe20000400000 */
[----:B------:R-:W-:-:S04]  /*1d70*/  IADD3 R34, P0, R34, c[0x0][0x320], RZ ;  /* 0x0000c80022227a10 */ /* 0x000fc80007f1e0ff */
[----:B------:R-:W-:Y:S01]  /*1d80*/  IADD3.X R35, RZ, c[0x0][0x324], RZ, P0, !PT ;  /* 0x0000c900ff237a10 */ /* 0x000fe200007fe4ff */
[----:B------:R-:W0:Y:S01]  /*1d90*/  MUFU.LG2 R22, R22 ;  /* 0x0000001600167308 */ /* 0x000e220000000c00 */
[----:B--2---:R-:W-:-:S07]  /*1da0*/  FMUL.FTZ R37, R36, 0.69314718246459960938 ;  /* 0x3f31721824257820 */ /* 0x004fce0000410000 */
[----:B------:R-:W2:Y:S01]  /*1db0*/  MUFU.RCP R37, R37 ;  /* 0x0000002500257308 */ /* 0x000ea20000001000 */
[----:B0-----:R-:W-:-:S04]  /*1dc0*/  FMUL.FTZ R23, R22, 0.69314718246459960938 ;  /* 0x3f31721816177820 */ /* 0x001fc80000410000 */
[----:B--2---:R-:W-:-:S06]  /*1dd0*/  FMUL.FTZ R23, R23, R37 ;  /* 0x0000002517177220 */ /* 0x004fcc0000410000 */
[----:B------:R-:W0:Y:S02]  /*1de0*/  FRND.FTZ.CEIL R23, R23 ;  /* 0x0000001700177307 */ /* 0x000e240000219000 */
[----:B0-----:R-:W-:-:S05]  /*1df0*/  F2FP.BF16.PACK_AB R32, RZ, R23 ;  /* 0x00000017ff20723e */ /* 0x001fca00000010ff */
[----:B------:R0:W-:Y:S02]  /*1e00*/  STG.E.U16 [R34.64], R32 ;  /* 0x0000002022007986 */ /* 0x0001e4000c101508 */
.L_x_42:
[----:B------:R-:W-:Y:S05]  /*1e10*/  BSYNC B0 ;  /* 0x0000000000007941 */ /* 0x000fea0003800000 */
.L_x_41:
[----:B0-----:R-:W-:Y:S01]  /*1e20*/  IMAD.MOV.U32 R33, RZ, RZ, c[0x0][0x0] ;  /* 0x00000000ff217624 */ /* 0x001fe200078e00ff */
[----:B------:R-:W-:Y:S03]  /*1e30*/  BSSY B0, `(.L_x_44) ;  /* 0x00000ec000007945 */ /* 0x000fe60003800000 */
[----:B------:R-:W-:-:S05]  /*1e40*/  IMAD R33, R33, c[0x0][0xc], RZ ;  /* 0x0000030021217a24 */ /* 0x000fca00078e02ff */
[----:B------:R-:W-:-:S04]  /*1e50*/  IADD3 R35, P1, R33, R12, RZ ;  /* 0x0000000c21237210 */ /* 0x000fc80007f3e0ff */
[----:B------:R-:W-:Y:S02]  /*1e60*/  ISETP.GE.U32.AND P0, PT, R35, c[0x0][0x160], PT ;  /* 0x0000580023007a0c */ /* 0x000fe40003f06070 */
[----:B------:R-:W-:-:S04]  /*1e70*/  IADD3.X R22, RZ, R13, RZ, P1, !PT ;  /* 0x0000000dff167210 */ /* 0x000fc80000ffe4ff */
        /* <DEDUP_REMOVED lines=216> */
.L_x_46:
[----:B------:R-:W-:Y:S01]  /*2c00*/  FADD.FTZ R32, -R27, 1 ;  /* 0x3f8000001b207421 */ /* 0x000fe20000010100 */
[----:B-1----:R-:W0:Y:S01]  /*2c10*/  F2F.F32.F64 R22, R20 ;  /* 0x0000001400167310 */ /* 0x002e220000301000 */
[----:B------:R-:W0:-:S07]  /*2c20*/  DSETP.GEU.AND P0, PT, |R20|, c[0x2][0x0], PT ;  /* 0x008000001400762a */ /* 0x000e0e0003f0e200 */
[----:B------:R-:W1:Y:S07]  /*2c30*/  MUFU.LG2 R32, R32 ;  /* 0x0000002000207308 */ /* 0x000e6e0000000c00 */
[----:B0-----:R-:W-:Y:S01]  /*2c40*/  @!P0 FMUL R22, R22, 1.175494350822287508e-38 ;  /* 0x0080000016168820 */ /* 0x001fe20000400000 */
[----:B------:R-:W-:-:S04]  /*2c50*/  IADD3 R34, P0, R34, c[0x0][0x320], RZ ;  /* 0x0000c80022227a10 */ /* 0x000fc80007f1e0ff */
[----:B------:R-:W-:Y:S01]  /*2c60*/  IADD3.X R35, RZ, c[0x0][0x324], RZ, P0, !PT ;  /* 0x0000c900ff237a10 */ /* 0x000fe200007fe4ff */
[----:B------:R-:W0:Y:S01]  /*2c70*/  MUFU.LG2 R22, R22 ;  /* 0x0000001600167308 */ /* 0x000e220000000c00 */
[----:B-1----:R-:W-:-:S07]  /*2c80*/  FMUL.FTZ R36, R32, 0.69314718246459960938 ;  /* 0x3f31721820247820 */ /* 0x002fce0000410000 */
[----:B------:R-:W1:Y:S01]  /*2c90*/  MUFU.RCP R36, R36 ;  /* 0x0000002400247308 */ /* 0x000e620000001000 */
[----:B0-----:R-:W-:-:S04]  /*2ca0*/  FMUL.FTZ R23, R22, 0.69314718246459960938 ;  /* 0x3f31721816177820 */ /* 0x001fc80000410000 */
[----:B-1----:R-:W-:-:S06]  /*2cb0*/  FMUL.FTZ R23, R23, R36 ;  /* 0x0000002417177220 */ /* 0x002fcc0000410000 */
[----:B------:R-:W0:Y:S02]  /*2cc0*/  FRND.FTZ.CEIL R23, R23 ;  /* 0x0000001700177307 */ /* 0x000e240000219000 */
[----:B0-----:R-:W-:-:S05]  /*2cd0*/  F2FP.BF16.PACK_AB R20, RZ, R23 ;  /* 0x00000017ff14723e */ /* 0x001fca00000010ff */
[----:B------:R0:W-:Y:S02]  /*2ce0*/  STG.E.U16 [R34.64], R20 ;  /* 0x0000001422007986 */ /* 0x0001e4000c101508 */
.L_x_45:
[----:B------:R-:W-:Y:S05]  /*2cf0*/  BSYNC B0 ;  /* 0x0000000000007941 */ /* 0x000fea0003800000 */
.L_x_44:
[----:B-1----:R-:W-:Y:S01]  /*2d00*/  LEA R21, P1, R33, R12, 0x1 ;  /* 0x0000000c21157211 */ /* 0x002fe200078208ff */
[----:B------:R-:W-:Y:S03]  /*2d10*/  BSSY B0, `(.L_x_47) ;  /* 0x00000dd000007945 */ /* 0x000fe60003800000 */
[----:B------:R-:W-:Y:S01]  /*2d20*/  ISETP.GE.U32.AND P0, PT, R21, c[0x0][0x160], PT ;  /* 0x0000580015007a0c */ /* 0x000fe20003f06070 */
[----:B0-----:R-:W-:-:S05]  /*2d30*/  IMAD.X R20, RZ, RZ, R13, P1 ;  /* 0x000000ffff147224 */ /* 0x001fca00008e060d */
        /* <DEDUP_REMOVED lines=205> */
[----:B------:R-:W-:Y:S02]  /*3a10*/  SHF.R.U32.HI R21, RZ, c[0x0][0x2a8], R20 ;  /* 0x0000aa00ff157a19 */ /* 0x000fe40000011614 */
[----:B------:R-:W-:-:S03]  /*3a20*/  @P0 MOV R20, RZ ;  /* 0x000000ff00140202 */ /* 0x000fc60000000f00 */
[--C-:B------:R-:W-:Y:S02]  /*3a30*/  IMAD.MOV R32, RZ, RZ, -R21.reuse ;  /* 0x000000ffff207224 */ /* 0x100fe400078e0a15 */
[----:B------:R-:W-:-:S05]  /*3a40*/  @P0 IMAD.HI.U32 R20, R21, c[0x0][0x2b0], R20 ;  /* 0x0000ac0015140a27 */ /* 0x000fca00078e0014 */
[----:B------:R-:W-:Y:S01]  /*3a50*/  @P0 SHF.R.U32.HI R22, RZ, c[0x0][0x2b4], R20 ;  /* 0x0000ad00ff160a19 */ /* 0x000fe20000011614 */
[----:B------:R-:W-:-:S03]  /*3a60*/  IMAD R20, R32, c[0x0][0x2a0], R35 ;  /* 0x0000a80020147a24 */ /* 0x000fc600078e0223 */
[----:B------:R-:W-:Y:S01]  /*3a70*/  @P0 IADD3 R35, -R22, RZ, RZ ;  /* 0x000000ff16230210 */ /* 0x000fe20007ffe1ff */
[----:B------:R-:W-:-:S04]  /*3a80*/  IMAD R23, R20, c[0x0][0x314], R23 ;  /* 0x0000c50014177a24 */ /* 0x000fc800078e0217 */
[----:B------:R-:W-:-:S04]  /*3a90*/  @P0 IMAD R20, R35, c[0x0][0x2ac], R21 ;  /* 0x0000ab0023140a24 */ /* 0x000fc800078e0215 */
[----:B------:R-:W-:-:S05]  /*3aa0*/  @P0 IMAD R23, R20, c[0x0][0x318], R23 ;  /* 0x0000c60014170a24 */ /* 0x000fca00078e0217 */
.L_x_49:
[----:B------:R-:W-:-:S04]  /*3ab0*/  IADD3 R20, P0, R23, c[0x0][0x320], RZ ;  /* 0x0000c80017147a10 */ /* 0x000fc80007f1e0ff */
[----:B------:R-:W-:-:S05]  /*3ac0*/  IADD3.X R21, RZ, c[0x0][0x324], RZ, P0, !PT ;  /* 0x0000c900ff157a10 */ /* 0x000fca00007fe4ff */
[----:B------:R0:W-:Y:S04]  /*3ad0*/  STG.E.U16 [R20.64], R29 ;  /* 0x0000001d14007986 */ /* 0x0001e8000c101508 */
.L_x_48:
[----:B------:R-:W-:Y:S05]  /*3ae0*/  BSYNC B0 ;  /* 0x0000000000007941 */ /* 0x000fea0003800000 */
.L_x_47:
[----:B0-----:R-:W-:-:S05]  /*3af0*/  IMAD R21, R33, 0x3, RZ ;  /* 0x0000000321157824 */ /* 0x001fca00078e02ff */
[----:B------:R-:W-:-:S04]  /*3b00*/  IADD3 R21, P1, R21, R12, RZ ;  /* 0x0000000c15157210 */ /* 0x000fc80007f3e0ff */
[----:B------:R-:W-:Y:S01]  /*3b10*/  ISETP.GE.U32.AND P0, PT, R21, c[0x0][0x160], PT ;  /* 0x0000580015007a0c */ /* 0x000fe20003f06070 */
[----:B------:R-:W-:-:S05]  /*3b20*/  IMAD.X R20, RZ, RZ, R13, P1 ;  /* 0x000000ffff147224 */ /* 0x000fca00008e060d */
[----:B------:R-:W-:-:S13]  /*3b30*/  ISETP.GE.AND.EX P0, PT, R20, c[0x0][0x164], PT, P0 ;  /* 0x0000590014007a0c */ /* 0x000fda0003f06300 */
[----:B------:R-:W-:Y:S05]  /*3b40*/  @P0 BRA `(.L_x_50) ;  /* 0x00000d9000000947 */ /* 0x000fea0003800000 */
[----:B------:R-:W-:Y:S01]  /*3b50*/  ISETP.NE.AND P0, PT, RZ, c[0x0][0x188], PT ;  /* 0x00006200ff007a0c */ /* 0x000fe20003f05270 */
[----:B------:R-:W-:-:S12]  /*3b60*/  HFMA2.MMA R23, -RZ, RZ, 0, 0 ;  /* 0x00000000ff177435 */ /* 0x000fd800000001ff */
[----:B------:R-:W-:Y:S05]  /*3b70*/  @!P0 BRA `(.L_x_51) ;  /* 0x00000d2000008947 */ /* 0x000fea0003800000 */
[----:B------:R-:W-:Y:S01]  /*3b80*/  MOV R20, RZ ;  /* 0x000000ff00147202 */ /* 0x000fe20000000f00 */
[----:B------:R-:W-:-:S04]  /*3b90*/  IMAD.MOV.U32 R22, RZ, RZ, c[0x0][0x188] ;  /* 0x00006200ff167624 */ /* 0x000fc800078e00ff */
[----:B------:R-:W-:Y:S01]  /*3ba0*/  IMAD.HI.U32 R35, R21, c[0x0][0x190], R20 ;  /* 0x0000640015237a27 */ /* 0x000fe200078e0014 */
[----:B------:R-:W-:-:S04]  /*3bb0*/  ISETP.NE.AND P0, PT, R22, 0x1, PT ;  /* 0x000000011600780c */ /* 0x000fc80003f05270 */
[----:B------:R-:W-:-:S04]  /*3bc0*/  SHF.R.U32.HI R35, RZ, c[0x0][0x194], R35 ;  /* 0x00006500ff237a19 */ /* 0x000fc80000011623 */
[----:B------:R-:W-:-:S05]  /*3bd0*/  IADD3 R23, -R35, RZ, RZ ;  /* 0x000000ff23177210 */ /* 0x000fca0007ffe1ff */
        /* <DEDUP_REMOVED lines=204> */
.L_x_51:
[----:B------:R-:W-:Y:S02]  /*48a0*/  IADD3 R20, P0, R23, c[0x0][0x320], RZ ;  /* 0x0000c80017147a10 */ /* 0x000fe40007f1e0ff */
[----:B------:R-:W-:Y:S02]  /*48b0*/  PRMT R22, R29, 0x7632, R22 ;  /* 0x000076321d167816 */ /* 0x000fe40000000016 */
[----:B------:R-:W-:-:S05]  /*48c0*/  IADD3.X R21, RZ, c[0x0][0x324], RZ, P0, !PT ;  /* 0x0000c900ff157a10 */ /* 0x000fca00007fe4ff */
[----:B------:R0:W-:Y:S04]  /*48d0*/  STG.E.U16 [R20.64], R22 ;  /* 0x0000001614007986 */ /* 0x0001e8000c101508 */
.L_x_50:
[----:B------:R-:W-:Y:S01]  /*48e0*/  LEA R12, P0, R33, R12, 0x2 ;  /* 0x0000000c210c7211 */ /* 0x000fe200078010ff */
[----:B------:R-:W-:Y:S01]  /*48f0*/  WARPSYNC 0xffffffff ;  /* 0xffffffff00007948 */ /* 0x000fe20003800000 */
[----:B------:R-:W-:Y:S01]  /*4900*/  BAR.SYNC.DEFER_BLOCKING 0x0 ;  /* 0x0000000000007b1d */ /* 0x000fe20000010000 */
[----:B------:R-:W-:Y:S01]  /*4910*/  MOV R32, R18 ;  /* 0x0000001200207202 */ /* 0x000fe20000000f00 */
[----:B0-----:R-:W-:Y:S01]  /*4920*/  IMAD.MOV.U32 R22, RZ, RZ, R31 ;  /* 0x000000ffff167224 */ /* 0x001fe200078e001f */
[----:B------:R-:W-:Y:S01]  /*4930*/  MOV R23, R30 ;  /* 0x0000001e00177202 */ /* 0x000fe20000000f00 */
[----:B------:R-:W-:Y:S01]  /*4940*/  IMAD.X R13, RZ, RZ, R13, P0 ;  /* 0x000000ffff0d7224 */ /* 0x000fe200000e060d */
[----:B------:R-:W-:-:S04]  /*4950*/  ISETP.GE.U32.AND P0, PT, R12, R25, PT ;  /* 0x000000190c00720c */ /* 0x000fc80003f06070 */
[----:B------:R-:W-:-:S13]  /*4960*/  ISETP.GE.AND.EX P0, PT, R13, R26, PT, P0 ;  /* 0x0000001a0d00720c */ /* 0x000fda0003f06300 */
[----:B------:R-:W-:Y:S01]  /*4970*/  @P0 CALL.REL.NOINC `(.L_x_52) ;  /* 0x0000001000000944 */ /* 0x000fe20003c00000 */
[----:B------:R-:W-:Y:S05]  /*4980*/  BRA `(.L_x_53) ;  /* 0xffffbfd000007947 */ /* 0x000fea000383ffff */
.L_x_52:
[----:B------:R-:W-:Y:S05]  /*4990*/  EXIT ;  /* 0x000000000000794d */ /* 0x000fea0003800000 */
        .weak           $__internal_2_$__cuda_sm20_div_s64
        .type           $__internal_2_$__cuda_sm20_div_s64,@function
        .size           $__internal_2_$__cuda_sm20_div_s64,(.L_x_672 - $__internal_2_$__cuda_sm20_div_s64)
$__internal_2_$__cuda_sm20_div_s64:
        /* <DEDUP_REMOVED lines=12> */
[----:B------:R-:W-:-:S04]  /*4a60*/  IMAD.WIDE.U32 R18, P0, R20, R29, R18 ;  /* 0x0000001d14127225 */ /* 0x000fc80007800012 */
[----:B------:R-:W-:-:S04]  /*4a70*/  IMAD.HI.U32 R25, R21, R29, RZ ;  /* 0x0000001d15197227 */ /* 0x000fc800078e00ff */
[----:B------:R-:W-:-:S04]  /*4a80*/  IMAD.HI.U32 R18, P1, R21, R27, R18 ;  /* 0x0000001b15127227 */ /* 0x000fc80007820012 */
[----:B------:R-:W-:Y:S01]  /*4a90*/  IMAD.X R25, R25, 0x1, R21, P0 ;  /* 0x0000000119197824 */ /* 0x000fe200000e0615 */
[----:B------:R-:W-:-:S04]  /*4aa0*/  IADD3 R19, P2, R31, R18, RZ ;  /* 0x000000121f137210 */ /* 0x000fc80007f5e0ff */
[----:B------:R-:W-:Y:S01]  /*4ab0*/  IADD3.X R25, RZ, RZ, R25, P2, P1 ;  /* 0x000000ffff197210 */ /* 0x000fe200017e2419 */
[----:B------:R-:W-:Y:S01]  /*4ac0*/  IMAD.WIDE.U32 R20, R19, UR4, RZ ;  /* 0x0000000413147c25 */ /* 0x000fe2000f8e00ff */
[----:B------:R-:W-:-:S04]  /*4ad0*/  ISETP.LE.AND P1, PT, RZ, UR7, PT ;  /* 0x00000007ff007c0c */ /* 0x000fc8000bf23270 */
[----:B------:R-:W-:Y:S01]  /*4ae0*/  IADD3 R27, P0, RZ, -R20, RZ ;  /* 0x80000014ff1b7210 */ /* 0x000fe20007f1e0ff */
[----:B------:R-:W-:Y:S01]  /*4af0*/  IMAD R20, R25, UR4, R21 ;  /* 0x0000000419147c24 */ /* 0x000fe2000f8e0215 */
[----:B------:R-:W-:-:S03]  /*4b00*/  IADD3 R21, P4, RZ, -UR6, RZ ;  /* 0x80000006ff157c10 */ /* 0x000fc6000ff9e0ff */
[----:B------:R-:W-:Y:S01]  /*4b10*/  IMAD.HI.U32 R18, R19, R27, RZ ;  /* 0x0000001b13127227 */ /* 0x000fe200078e00ff */
[----:B------:R-:W-:Y:S02]  /*4b20*/  IADD3.X R20, RZ, ~R20, RZ, P0, !PT ;  /* 0x80000014ff147210 */ /* 0x000fe400007fe4ff */
[----:B------:R-:W-:-:S03]  /*4b30*/  SEL R21, R21, UR6, !P1 ;  /* 0x0000000615157c07 */ /* 0x000fc6000c800000 */
[----:B------:R-:W-:-:S04]  /*4b40*/  IMAD.WIDE.U32 R18, P0, R19, R20, R18 ;  /* 0x0000001413127225 */ /* 0x000fc80007800012 */
[----:B------:R-:W-:-:S04]  /*4b50*/  IMAD.HI.U32 R30, R25, R20, RZ ;  /* 0x00000014191e7227 */ /* 0x000fc800078e00ff */
[----:B------:R-:W-:Y:S01]  /*4b60*/  IMAD.HI.U32 R18, P2, R25, R27, R18 ;  /* 0x0000001b19127227 */ /* 0x000fe20007840012 */
[----:B------:R-:W-:-:S03]  /*4b70*/  IADD3.X R27, RZ, ~UR7, RZ, P4, !PT ;  /* 0x80000007ff1b7c10 */ /* 0x000fc6000a7fe4ff */
[----:B------:R-:W-:-:S05]  /*4b80*/  IMAD R19, R25, R20, RZ ;  /* 0x0000001419137224 */ /* 0x000fca00078e02ff */
[----:B------:R-:W-:Y:S01]  /*4b90*/  IADD3 R20, P3, R19, R18, RZ ;  /* 0x0000001213147210 */ /* 0x000fe20007f7e0ff */
[----:B------:R-:W-:Y:S01]  /*4ba0*/  IMAD.X R19, R30, 0x1, R25, P0 ;  /* 0x000000011e137824 */ /* 0x000fe200000e0619 */
[----:B------:R-:W-:-:S03]  /*4bb0*/  SEL R25, R27, UR7, !P1 ;  /* 0x000000071b197c07 */ /* 0x000fc6000c800000 */
[----:B------:R-:W-:Y:S01]  /*4bc0*/  IMAD.HI.U32 R18, R20, R21, RZ ;  /* 0x0000001514127227 */ /* 0x000fe200078e00ff */
[----:B------:R-:W-:Y:S01]  /*4bd0*/  IADD3.X R30, RZ, RZ, R19, P3, P2 ;  /* 0x000000ffff1e7210 */ /* 0x000fe20001fe4413 */
[----:B------:R-:W-:-:S04]  /*4be0*/  HFMA2.MMA R19, -RZ, RZ, 0, 0 ;  /* 0x00000000ff137435 */ /* 0x000fc800000001ff */
[CC--:B------:R-:W-:Y:S02]  /*4bf0*/  IMAD R29, R30.reuse, R25.reuse, RZ ;  /* 0x000000191e1d7224 */ /* 0x0c0fe400078e02ff */
[----:B------:R-:W-:-:S04]  /*4c00*/  IMAD.HI.U32 R27, R30, R25, RZ ;  /* 0x000000191e1b7227 */ /* 0x000fc800078e00ff */
[----:B------:R-:W-:-:S06]  /*4c10*/  IMAD.WIDE.U32 R18, R20, R25, R18 ;  /* 0x0000001914127225 */ /* 0x000fcc00078e0012 */
        /* <DEDUP_REMOVED lines=33> */
[----:B------:R-:W-:Y:S06]  /*4e30*/  RET.REL.NODEC R26 `(_ZN2at6native63_GLOBAL__N__7310b794_30_DistributionGeometricKernel_cu_fa6e70a443distribution_elementwise_grid_stride_kernelIfLi4EZNS0_9templates4cuda21uniform_and_transformIN3c108BFloat16EfPNS_17CUDAGeneratorImplEZZZNS4_16geometric_kernelIS9_EEvRNS_18TensorIteratorBaseEdT_ENKUlvE_clEvENKUlvE7_clEvEUlfE_EEvSC_T1_T2_EUlP24curandStatePhilox4_32_10E_ZNS1_27distribution_nullary_kernelIS7_f7double2S9_SL_SG_EEvSC_SI_RKT3_T4_EUlifE0_EEvlNS_15PhiloxCudaStateESH_SI_) ;  /* 0xffffb1c01a007950 */ /* 0x000fec0003c3ffff */
.L_x_54:
        /* <DEDUP_REMOVED lines=12> */
.L_x_672:


//--------------------- .text._ZN2at6native63_GLOBAL__N__7310b794_30_DistributionGeometricKernel_cu_fa6e70a443distribution_elementwise_grid_stride_kernelIfLi4EZNS0_9templates4cuda21uniform_and_transformIN3c108BFloat16EfPNS_17CUDAGeneratorImplEZZZNS4_16geometric_kernelIS9_EEvRNS_18TensorIteratorBaseEdT_ENKUlvE_clEvENKUlvE7_clEvEUlfE_EEvSC_T1_T2_EUlP24curandStatePhilox4_32_10E_ZNS1_27distribution_nullary_kernelIS7_f7double2S9_SL_SG_EEvSC_SI_RKT3_T4_EUlifE_EEvlNS_15PhiloxCudaStateESH_SI_ --------------------------
	.section	.text._ZN2at6native63_GLOBAL__N__7310b794_30_DistributionGeometricKernel_cu_fa6e70a443distribution_elementwise_grid_stride_kernelIfLi4EZNS0_9templates4cuda21uniform_and_transformIN3c108BFloat16EfPNS_17CUDAGeneratorImplEZZZNS4_16geometric_kernelIS9_EEvRNS_18TensorIteratorBaseEdT_ENKUlvE_clEvENKUlvE7_clEvEUlfE_EEvSC_T1_T2_EUlP24curandStatePhilox4_32_10E_ZNS1_27distribution_nullary_kernelIS7_f7double2S9_SL_SG_EEvSC_SI_RKT3_T4_EUlifE_EEvlNS_15PhiloxCudaStateESH_SI_,"ax",@progbits
	.sectioninfo	@"SHI_REGISTERS=48"
	.align	128
.text._ZN2at6native63_GLOBAL__N__7310b794_30_DistributionGeometricKernel_cu_fa6e70a443distribution_elementwise_grid_stride_kernelIfLi4EZNS0_9templates4cuda21uniform_and_transformIN3c108BFloat16EfPNS_17CUDAGeneratorImplEZZZNS4_16geometric_kernelIS9_EEvRNS_18TensorIteratorBaseEdT_ENKUlvE_clEvENKUlvE7_clEvEUlfE_EEvSC_T1_T2_EUlP24curandStatePhilox4_32_10E_ZNS1_27distribution_nullary_kernelIS7_f7double2S9_SL_SG_EEvSC_SI_RKT3_T4_EUlifE_EEvlNS_15PhiloxCudaStateESH_SI_:
        .type           _ZN2at6native63_GLOBAL__N__7310b794_30_DistributionGeometricKernel_cu_fa6e70a443distribution_elementwise_grid_stride_kernelIfLi4EZNS0_9templates4cuda21uniform_and_transformIN3c108BFloat16EfPNS_17CUDAGeneratorImplEZZZNS4_16geometric_kernelIS9_EEvRNS_18TensorIteratorBaseEdT_ENKUlvE_clEvENKUlvE7_clEvEUlfE_EEvSC_T1_T2_EUlP24curandStatePhilox4_32_10E_ZNS1_27distribution_nullary_kernelIS7_f7double2S9_SL_SG_EEvSC_SI_RKT3_T4_EUlifE_EEvlNS_15PhiloxCudaStateESH_SI_,@function
        .size           _ZN2at6native63_GLOBAL__N__7310b794_30_DistributionGeometricKernel_cu_fa6e70a443distribution_elementwise_grid_stride_kernelIfLi4EZNS0_9templates4cuda21uniform_and_transformIN3c108BFloat16EfPNS_17CUDAGeneratorImplEZZZNS4_16geometric_kernelIS9_EEvRNS_18TensorIteratorBaseEdT_ENKUlvE_clEvENKUlvE7_clEvEUlfE_EEvSC_T1_T2_EUlP24curandStatePhilox4_32_10E_ZNS1_27distribution_nullary_kernelIS7_f7double2S9_SL_SG_EEvSC_SI_RKT3_T4_EUlifE_EEvlNS_15PhiloxCudaStateESH_SI_,(.L_x_674 - _ZN2at6native63_GLOBAL__N__7310b794_30_DistributionGeometricKernel_cu_fa6e70a443distribution_elementwise_grid_stride_kernelIfLi4EZNS0_9templates4cuda21uniform_and_transformIN3c108BFloat16EfPNS_17CUDAGeneratorImplEZZZNS4_16geometric_kernelIS9_EEvRNS_18TensorIteratorBaseEdT_ENKUlvE_clEvENKUlvE7_clEvEUlfE_EEvSC_T1_T2_EUlP24curandStatePhilox4_32_10E_ZNS1_27distribution_nullary_kernelIS7_f7double2S9_SL_SG_EEvSC_SI_RKT3_T4_EUlifE_EEvlNS_15PhiloxCudaStateESH_SI_)
        .other          _ZN2at6native63_GLOBAL__N__7310b794_30_DistributionGeometricKernel_cu_fa6e70a443distribution_elementwise_grid_stride_kernelIfLi4EZNS0_9templates4cuda21uniform_and_transformIN3c108BFloat16EfPNS_17CUDAGeneratorImplEZZZNS4_16geometric_kernelIS9_EEvRNS_18TensorIteratorBaseEdT_ENKUlvE_clEvENKUlvE7_clEvEUlfE_EEvSC_T1_T2_EUlP24curandStatePhilox4_32_10E_ZNS1_27distribution_nullary_kernelIS7_f7double2S9_SL_SG_EEvSC_SI_RKT3_T4_EUlifE_EEvlNS_15PhiloxCudaStateESH_SI_,@"STO_CUDA_ENTRY STV_DEFAULT"
_ZN2at6native63_GLOBAL__N__7310b794_30_DistributionGeometricKernel_cu_fa6e70a443distribution_elementwise_grid_stride_kernelIfLi4EZNS0_9templates4cuda21uniform_and_transformIN3c108BFloat16EfPNS_17CUDAGeneratorImplEZZZNS4_16geometric_kernelIS9_EEvRNS_18TensorIteratorBaseEdT_ENKUlvE_clEvENKUlvE7_clEvEUlfE_EEvSC_T1_T2_EUlP24curandStatePhilox4_32_10E_ZNS1_27distribution_nullary_kernelIS7_f7double2S9_SL_SG_EEvSC_SI_RKT3_T4_EUlifE_EEvlNS_15PhiloxCudaStateESH_SI_:
[----:B------:R-:W-:Y:S02]  /*0000*/  IMAD.MOV.U32 R1, RZ, RZ, c[0x0][0x28] ;  /* 0x00000a00ff017624 */ /* 0x000fe400078e00ff */
[----:B------:R-:W-:Y:S01]  /*0010*/  ULDC.U8 UR4, c[0x0][0x17c] ;  /* 0x00005f0000047ab9 */ /* 0x000fe20000000000 */
[----:B------:R-:W-:Y:S01]  /*0020*/  IMAD.MOV.U32 R0, RZ, RZ, c[0x0][0x170] ;  /* 0x00005c00ff007624 */ /* 0x000fe200078e00ff */
[----:B------:R-:W-:Y:S01]  /*0030*/  ISETP.NE.AND P0, PT, RZ, UR4, PT ;  /* 0x00000004ff007c0c */ /* 0x000fe2000bf05270 */
[----:B------:R-:W-:Y:S01]  /*0040*/  IMAD.MOV.U32 R39, RZ, RZ, c[0x0][0x174] ;  /* 0x00005d00ff277624 */ /* 0x000fe200078e00ff */
[----:B------:R-:W-:Y:S01]  /*0050*/  ULDC.64 UR8, c[0x0][0x118] ;  /* 0x0000460000087ab9 */ /* 0x000fe20000000a00 */
[----:B------:R-:W-:Y:S02]  /*0060*/  IMAD.MOV.U32 R20, RZ, RZ, c[0x0][0x168] ;  /* 0x00005a00ff147624 */ /* 0x000fe400078e00ff */
[----:B------:R-:W-:Y:S01]  /*0070*/  IMAD.MOV.U32 R21, RZ, RZ, c[0x0][0x16c] ;  /* 0x00005b00ff157624 */ /* 0x000fe200078e00ff */
[----:B------:R-:W0:Y:S04]  /*0080*/  S2R R32, SR_TID.X ;  /* 0x0000000000207919 */ /* 0x000e280000002100 */
[----:B------:R-:W0:Y:S01]  /*0090*/  S2R R5, SR_CTAID.X ;  /* 0x0000000000057919 */ /* 0x000e220000002500 */
[----:B------:R-:W-:Y:S01]  /*00a0*/  IMAD.MOV.U32 R33, RZ, RZ, RZ ;  /* 0x000000ffff217224 */ /* 0x000fe200078e00ff */
[----:B------:R-:W-:Y:S01]  /*00b0*/  UMOV UR6, 0x1 ;  /* 0x0000000100067882 */ /* 0x000fe20000000000 */
        /* <DEDUP_REMOVED lines=9> */
[----:B------:R-:W-:Y:S01]  /*0150*/  IMAD.MOV.U32 R30, RZ, RZ, R32 ;  /* 0x000000ffff1e7224 */ /* 0x000fe200078e0020 */
        /* <DEDUP_REMOVED lines=60> */
[----:B------:R-:W-:-:S03]  /*0520*/  LOP3.LUT R26, R23, R26, R19, 0x96, !PT ;  /* 0x0000001a171a7212 */ /* 0x000fc600078e9613 */
        /* <DEDUP_REMOVED lines=9> */
[----:B------:R-:W-:Y:S05]  /*05c0*/  CALL.REL.NOINC `($__internal_3_$__cuda_sm20_div_s64) ;  /* 0x00000dc000007944 */ /* 0x000fea0003c00000 */
[----:B------:R-:W-:Y:S02]  /*05d0*/  IMAD.MOV.U32 R22, RZ, RZ, R24 ;  /* 0x000000ffff167224 */ /* 0x000fe400078e0018 */
[----:B------:R-:W-:Y:S01]  /*05e0*/  IMAD.MOV.U32 R23, RZ, RZ, R25 ;  /* 0x000000ffff177224 */ /* 0x000fe200078e0019 */
[----:B------:R-:W-:Y:S05]  /*05f0*/  BRA `(.L_x_56) ;  /* 0x0000016000007947 */ /* 0x000fea0003800000 */
.L_x_55:
[----:B------:R-:W-:-:S04]  /*0600*/  IMAD.MOV.U32 R22, RZ, RZ, c[0x0][0x0] ;  /* 0x00000000ff167624 */ /* 0x000fc800078e00ff */
        /* <DEDUP_REMOVED lines=11> */
[----:B------:R-:W-:-:S04]  /*06c0*/  IMAD.HI.U32 R22, R23, UR6, RZ ;  /* 0x0000000617167c27 */ /* 0x000fc8000f8e00ff */
[----:B------:R-:W-:-:S04]  /*06d0*/  IMAD.MOV R23, RZ, RZ, -R22 ;  /* 0x000000ffff177224 */ /* 0x000fc800078e0a16 */
        /* <DEDUP_REMOVED lines=8> */
.L_x_56:
        /* <DEDUP_REMOVED lines=20> */
[----:B------:R1:W0:Y:S01]  /*08a0*/  DSETP.GEU.AND P0, PT, |R22|, c[0x2][0x0], PT ;  /* 0x008000001600762a */ /* 0x0002220003f0e200 */
[----:B------:R-:W-:Y:S02]  /*08b0*/  LOP3.LUT R39, R0, 0x3, RZ, 0xc0, !PT ;  /* 0x0000000300277812 */ /* 0x000fe400078ec0ff */
[----:B-1----:R-:W1:Y:S08]  /*08c0*/  MUFU.LG2 R23, R0 ;  /* 0x0000000000177308 */ /* 0x002e700000000c00 */
[----:B------:R-:W2:Y:S03]  /*08d0*/  MUFU.LG2 R22, R0 ;  /* 0x0000000000167308 */ /* 0x000ea60000000c00 */
[----:B0-----:R-:W-:-:S04]  /*08e0*/  @!P0 FMUL R24, R24, 1.175494350822287508e-38 ;  /* 0x0080000018188820 */ /* 0x001fc80000400000 */
[----:B------:R-:W-:Y:S02]  /*08f0*/  FADD.FTZ R24, -R24, 1 ;  /* 0x3f80000018187421 */ /* 0x000fe40000010100 */
[----:B-1----:R-:W-:-:S04]  /*0900*/  FMUL.FTZ R23, R23, 0.69314718246459960938 ;  /* 0x3f31721817177820 */ /* 0x002fc80000410000 */
[----:B------:R-:W0:Y:S01]  /*0910*/  MUFU.LG2 R24, R24 ;  /* 0x0000001800187308 */ /* 0x000e220000000c00 */
[----:B--2---:R-:W-:Y:S02]  /*0920*/  FMUL.FTZ R22, R22, 0.69314718246459960938 ;  /* 0x3f31721816167820 */ /* 0x004fe40000410000 */
[----:B0-----:R-:W-:-:S05]  /*0930*/  FMUL.FTZ R34, R24, 0.69314718246459960938 ;  /* 0x3f31721818227820 */ /* 0x001fca0000410000 */
[----:B------:R-:W0:Y:S02]  /*0940*/  MUFU.RCP R25, R34 ;  /* 0x0000002200197308 */ /* 0x000e240000001000 */
[-C--:B0-----:R-:W-:Y:S02]  /*0950*/  FMUL.FTZ R23, R23, R25.reuse ;  /* 0x0000001917177220 */ /* 0x081fe40000410000 */
[----:B------:R-:W-:-:S04]  /*0960*/  FMUL.FTZ R22, R22, R25 ;  /* 0x0000001916167220 */ /* 0x000fc80000410000 */
[----:B------:R-:W-:Y:S08]  /*0970*/  FRND.FTZ.CEIL R36, R22 ;  /* 0x0000001600247307 */ /* 0x000ff00000219000 */
[----:B------:R-:W0:Y:S02]  /*0980*/  FRND.FTZ.CEIL R23, R23 ;  /* 0x0000001700177307 */ /* 0x000e240000219000 */
[----:B0-----:R-:W-:-:S06]  /*0990*/  F2FP.BF16.PACK_AB R36, R23, R36 ;  /* 0x000000241724723e */ /* 0x001fcc00000010ff */
.L_x_65:
        /* <DEDUP_REMOVED lines=13> */
.L_x_58:
[----:B------:R-:W-:Y:S05]  /*0a70*/  BSYNC B0 ;  /* 0x0000000000007941 */ /* 0x000fea0003800000 */
.L_x_57:
[----:B------:R-:W-:Y:S01]  /*0a80*/  IMAD.HI.U32 R0, R30, -0x326172a9, RZ ;  /* 0xcd9e8d571e007827 */ /* 0x000fe200078e00ff */
[----:B------:R-:W-:Y:S02]  /*0a90*/  LOP3.LUT R22, R22, R33, R21, 0x96, !PT ;  /* 0x0000002116167212 */ /* 0x000fe400078e9615 */
[----:B------:R-:W-:Y:S01]  /*0aa0*/  IADD3 R24, R20, -0x61c88647, RZ ;  /* 0x9e3779b914187810 */ /* 0x000fe20007ffe0ff */
[----:B------:R-:W-:Y:S01]  /*0ab0*/  IMAD R25, R30, -0x326172a9, RZ ;  /* 0xcd9e8d571e197824 */ /* 0x000fe200078e02ff */
[----:B------:R-:W-:Y:S01]  /*0ac0*/  LOP3.LUT R0, R0, R37, R20, 0x96, !PT ;  /* 0x0000002500007212 */ /* 0x000fe200078e9614 */
[----:B------:R-:W-:Y:S01]  /*0ad0*/  IMAD.WIDE.U32 R22, R22, -0x326172a9, RZ ;  /* 0xcd9e8d5716167825 */ /* 0x000fe200078e00ff */
[----:B------:R-:W-:-:S03]  /*0ae0*/  ISETP.NE.AND P0, PT, R39, 0x1, PT ;  /* 0x000000012700780c */ /* 0x000fc60003f05270 */
[----:B------:R-:W-:Y:S01]  /*0af0*/  IMAD R41, R38, -0x2daee0ad, RZ ;  /* 0xd2511f5326297824 */ /* 0x000fe200078e02ff */
[----:B------:R-:W-:Y:S01]  /*0b00*/  LOP3.LUT R25, R23, R25, R24, 0x96, !PT ;  /* 0x0000001917197212 */ /* 0x000fe200078e9618 */
[----:B------:R-:W-:-:S04]  /*0b10*/  IMAD.WIDE.U32 R42, R0, -0x2daee0ad, RZ ;  /* 0xd2511f53002a7825 */ /* 0x000fc800078e00ff */
[----:B------:R-:W-:Y:S01]  /*0b20*/  IMAD R0, R16, -0x2daee0ad, RZ ;  /* 0xd2511f5310007824 */ /* 0x000fe200078e02ff */
[----:B------:R-:W-:Y:S01]  /*0b30*/  LOP3.LUT R24, R43, R41, R2, 0x96, !PT ;  /* 0x000000292b187212 */ /* 0x000fe200078e9602 */
[----:B------:R-:W-:Y:S01]  /*0b40*/  IMAD.WIDE.U32 R40, R25, -0x2daee0ad, RZ ;  /* 0xd2511f5319287825 */ /* 0x000fe200078e00ff */
[----:B------:R-:W-:-:S03]  /*0b50*/  IADD3 R43, R20, 0x3c6ef372, RZ ;  /* 0x3c6ef372142b7810 */ /* 0x000fc60007ffe0ff */
[----:B------:R-:W-:Y:S01]  /*0b60*/  IMAD.WIDE.U32 R24, R24, -0x326172a9, RZ ;  /* 0xcd9e8d5718187825 */ /* 0x000fe200078e00ff */
[----:B------:R-:W-:-:S03]  /*0b70*/  LOP3.LUT R23, R41, R42, R3, 0x96, !PT ;  /* 0x0000002a29177212 */ /* 0x000fc600078e9603 */
[----:B------:R-:W-:Y:S01]  /*0b80*/  IMAD.MOV.U32 R45, RZ, RZ, R29 ;  /* 0x000000ffff2d7224 */ /* 0x000fe200078e001d */
[----:B------:R-:W-:Y:S01]  /*0b90*/  LOP3.LUT R42, R25, R22, R43, 0x96, !PT ;  /* 0x00000016192a7212 */ /* 0x000fe200078e962b */
[----:B------:R-:W-:-:S04]  /*0ba0*/  IMAD.WIDE.U32 R22, R23, -0x326172a9, RZ ;  /* 0xcd9e8d5717167825 */ /* 0x000fc800078e00ff */
[----:B------:R-:W-:Y:S01]  /*0bb0*/  IMAD.WIDE.U32 R42, R42, -0x2daee0ad, RZ ;  /* 0xd2511f532a2a7825 */ /* 0x000fe200078e00ff */
[----:B------:R-:W-:-:S03]  /*0bc0*/  LOP3.LUT R41, R23, R24, R5, 0x96, !PT ;  /* 0x0000001817297212 */ /* 0x000fc600078e9605 */
[----:B------:R-:W-:Y:S01]  /*0bd0*/  IMAD.MOV.U32 R28, RZ, RZ, R26 ;  /* 0x000000ffff1c7224 */ /* 0x000fe200078e001a */
        /* <DEDUP_REMOVED lines=19> */
[----:B------:R-:W-:-:S03]  /*0d10*/  LOP3.LUT R23, R25, R42, R15, 0x96, !PT ;  /* 0x0000002a19177212 */ /* 0x000fc600078e960f */
[----:B------:R-:W-:Y:S01]  /*0d20*/  IMAD.MOV.U32 R43, RZ, RZ, R0 ;  /* 0x000000ffff2b7224 */ /* 0x000fe200078e0000 */
[----:B------:R-:W-:Y:S01]  /*0d30*/  LOP3.LUT R16, R41, R22, R14, 0x96, !PT ;  /* 0x0000001629107212 */ /* 0x000fe200078e960e */
[----:B------:R-:W-:-:S04]  /*0d40*/  IMAD.WIDE.U32 R22, R23, -0x326172a9, RZ ;  /* 0xcd9e8d5717167825 */ /* 0x000fc800078e00ff */
[----:B------:R-:W-:Y:S01]  /*0d50*/  IMAD.HI.U32 R41, R16, -0x2daee0ad, RZ ;  /* 0xd2511f5310297827 */ /* 0x000fe200078e00ff */
[----:B------:R-:W-:-:S04]  /*0d60*/  LOP3.LUT R40, R23, R40, R31, 0x96, !PT ;  /* 0x0000002817287212 */ /* 0x000fc800078e961f */
[----:B------:R-:W-:Y:S02]  /*0d70*/  LOP3.LUT R41, R41, R24, R19, 0x96, !PT ;  /* 0x0000001829297212 */ /* 0x000fe400078e9613 */
[----:B------:R-:W-:Y:S01]  /*0d80*/  MOV R24, R40 ;  /* 0x0000002800187202 */ /* 0x000fe20000000f00 */
[----:B------:R-:W-:Y:S05]  /*0d90*/  @!P0 BRA `(.L_x_59) ;  /* 0x0000010000008947 */ /* 0x000fea0003800000 */
[----:B------:R-:W-:-:S13]  /*0da0*/  ISETP.NE.AND P0, PT, R39, 0x2, PT ;  /* 0x000000022700780c */ /* 0x000fda0003f05270 */
[----:B------:R-:W-:Y:S05]  /*0db0*/  @!P0 BRA `(.L_x_60) ;  /* 0x000000a000008947 */ /* 0x000fea0003800000 */
[----:B------:R-:W-:Y:S01]  /*0dc0*/  ISETP.NE.AND P0, PT, R39, 0x3, PT ;  /* 0x000000032700780c */ /* 0x000fe20003f05270 */
[----:B------:R-:W-:Y:S02]  /*0dd0*/  IMAD.MOV.U32 R45, RZ, RZ, R0 ;  /* 0x000000ffff2d7224 */ /* 0x000fe400078e0000 */
[----:B------:R-:W-:Y:S02]  /*0de0*/  IMAD.MOV.U32 R28, RZ, RZ, R40 ;  /* 0x000000ffff1c7224 */ /* 0x000fe400078e0028 */
[----:B------:R-:W-:Y:S02]  /*0df0*/  IMAD.MOV.U32 R43, RZ, RZ, R22 ;  /* 0x000000ffff2b7224 */ /* 0x000fe400078e0016 */
[----:B------:R-:W-:-:S06]  /*0e00*/  IMAD.MOV.U32 R24, RZ, RZ, R41 ;  /* 0x000000ffff187224 */ /* 0x000fcc00078e0029 */
[----:B------:R-:W-:Y:S01]  /*0e10*/  @P0 IMAD.MOV.U32 R45, RZ, RZ, R27 ;  /* 0x000000ffff2d0224 */ /* 0x000fe200078e001b */
[----:B------:R-:W-:Y:S01]  /*0e20*/  @P0 MOV R24, R0 ;  /* 0x0000000000180202 */ /* 0x000fe20000000f00 */
[----:B------:R-:W-:Y:S02]  /*0e30*/  @P0 IMAD.MOV.U32 R28, RZ, RZ, R29 ;  /* 0x000000ffff1c0224 */ /* 0x000fe400078e001d */
[----:B------:R-:W-:Y:S01]  /*0e40*/  @P0 IMAD.MOV.U32 R43, RZ, RZ, R26 ;  /* 0x000000ffff2b0224 */ /* 0x000fe200078e001a */
[----:B------:R-:W-:Y:S05]  /*0e50*/  BRA `(.L_x_59) ;  /* 0x0000004000007947 */ /* 0x000fea0003800000 */
.L_x_60:
[----:B------:R-:W-:Y:S02]  /*0e60*/  IMAD.MOV.U32 R45, RZ, RZ, R26 ;  /* 0x000000ffff2d7224 */ /* 0x000fe400078e001a */
[----:B------:R-:W-:Y:S02]  /*0e70*/  IMAD.MOV.U32 R28, RZ, RZ, R0 ;  /* 0x000000ffff1c7224 */ /* 0x000fe400078e0000 */
[----:B------:R-:W-:Y:S02]  /*0e80*/  IMAD.MOV.U32 R43, RZ, RZ, R40 ;  /* 0x000000ffff2b7224 */ /* 0x000fe400078e0028 */
[----:B------:R-:W-:-:S04]  /*0e90*/  IMAD.MOV.U32 R24, RZ, RZ, R22 ;  /* 0x000000ffff187224 */ /* 0x000fc800078e0016 */
.L_x_59:
[----:B------:R-:W-:Y:S01]  /*0ea0*/  IMAD.WIDE.U32 R24, R24, 0x200000, RZ ;  /* 0x0020000018187825 */ /* 0x000fe200078e00ff */
[----:B------:R-:W-:Y:S01]  /*0eb0*/  ISETP.GE.U32.AND P0, PT, R18, c[0x0][0x160], PT ;  /* 0x0000580012007a0c */ /* 0x000fe20003f06070 */
[----:B------:R-:W-:Y:S02]  /*0ec0*/  BSSY B0, `(.L_x_61) ;  /* 0x000001f000007945 */ /* 0x000fe40003800000 */
[----:B------:R-:W-:Y:S01]  /*0ed0*/  IMAD.MOV.U32 R0, RZ, RZ, c[0x0][0x0] ;  /* 0x00000000ff007624 */ /* 0x000fe200078e00ff */
[----:B------:R-:W-:Y:S01]  /*0ee0*/  LOP3.LUT R24, R24, R43, RZ, 0x3c, !PT ;  /* 0x0000002b18187212 */ /* 0x000fe200078e3cff */
[----:B------:R-:W-:Y:S01]  /*0ef0*/  IMAD.MOV.U32 R26, RZ, RZ, 0x0 ;  /* 0x00000000ff1a7424 */ /* 0x000fe200078e00ff */
[----:B------:R-:W-:Y:S01]  /*0f00*/  ISETP.GE.AND.EX P0, PT, R17, c[0x0][0x164], PT, P0 ;  /* 0x0000590011007a0c */ /* 0x000fe20003f06300 */
[----:B------:R-:W-:-:S02]  /*0f10*/  IMAD R43, R0, c[0x0][0xc], RZ ;  /* 0x00000300002b7a24 */ /* 0x000fc400078e02ff */
[----:B------:R-:W-:Y:S01]  /*0f20*/  IMAD.MOV.U32 R27, RZ, RZ, 0x3ca00000 ;  /* 0x3ca00000ff1b7424 */ /* 0x000fe200078e00ff */
[----:B------:R-:W0:Y:S02]  /*0f30*/  I2F.F64.U64 R24, R24 ;  /* 0x0000001800187312 */ /* 0x000e240000301800 */
[----:B------:R-:W-:-:S04]  /*0f40*/  IADD3 R0, P2, R43, R18, RZ ;  /* 0x000000122b007210 */ /* 0x000fc80007f5e0ff */
[----:B------:R-:W-:Y:S02]  /*0f50*/  ISETP.GE.U32.AND P1, PT, R0, c[0x0][0x160], PT ;  /* 0x0000580000007a0c */ /* 0x000fe40003f26070 */
[----:B------:R-:W-:-:S04]  /*0f60*/  IADD3.X R29, RZ, R17, RZ, P2, !PT ;  /* 0x00000011ff1d7210 */ /* 0x000fc800017fe4ff */
[----:B------:R-:W-:Y:S01]  /*0f70*/  ISETP.GE.AND.EX P1, PT, R29, c[0x0][0x164], PT, P1 ;  /* 0x000059001d007a0c */ /* 0x000fe20003f26310 */
[----:B0-----:R0:W1:Y:S01]  /*0f80*/  DFMA R24, R24, R26, 5.5511151231257827021e-17 ;  /* 0x3c9000001818742b */ /* 0x001062000000001a */
[----:B------:R-:W-:Y:S06]  /*0f90*/  @P0 BRA `(.L_x_62) ;  /* 0x0000011000000947 */ /* 0x000fec0003800000 */
[----:B------:R-:W-:-:S05]  /*0fa0*/  IMAD.WIDE.U32 R28, R28, 0x200000, RZ ;  /* 0x002000001c1c7825 */ /* 0x000fca00078e00ff */
[----:B------:R-:W-:-:S06]  /*0fb0*/  LOP3.LUT R28, R28, R45, RZ, 0x3c, !PT ;  /* 0x0000002d1c1c7212 */ /* 0x000fcc00078e3cff */
[----:B------:R-:W2:Y:S02]  /*0fc0*/  I2F.F64.U64 R28, R28 ;  /* 0x0000001c001c7312 */ /* 0x000ea40000301800 */
[----:B--2---:R2:W3:-:S06]  /*0fd0*/  DFMA R44, R28, R26, 5.5511151231257827021e-17 ;  /* 0x3c9000001c2c742b */ /* 0x0044cc000000001a */
[----:B0-2---:R-:W-:Y:S01]  /*0fe0*/  MUFU.RCP R27, R34 ;  /* 0x00000022001b7308 */ /* 0x005fe20000001000 */
[----:B---3--:R-:W0:-:S07]  /*0ff0*/  DSETP.GEU.AND P0, PT, |R44|, c[0x2][0x0], PT ;  /* 0x008000002c00762a */ /* 0x008e0e0003f0e200 */
[----:B------:R-:W0:Y:S07]  /*1000*/  F2F.F32.F64 R42, R44 ;  /* 0x0000002c002a7310 */ /* 0x000e2e0000301000 */
[----:B0-----:R-:W-:-:S06]  /*1010*/  @!P0 FMUL R42, R42, 1.175494350822287508e-38 ;  /* 0x008000002a2a8820 */ /* 0x001fcc0000400000 */
[----:B------:R-:W0:Y:S02]  /*1020*/  MUFU.LG2 R42, R42 ;  /* 0x0000002a002a7308 */ /* 0x000e240000000c00 */
[----:B0-----:R-:W-:-:S04]  /*1030*/  FMUL.FTZ R26, R42, 0.69314718246459960938 ;  /* 0x3f3172182a1a7820 */ /* 0x001fc80000410000 */
[----:B------:R-:W-:Y:S02]  /*1040*/  FMUL.FTZ R28, R26, R27 ;  /* 0x0000001b1a1c7220 */ /* 0x000fe40000410000 */
[----:B------:R-:W-:-:S04]  /*1050*/  IMAD R27, R18, c[0x0][0x190], RZ ;  /* 0x00006400121b7a24 */ /* 0x000fc800078e02ff */
[----:B------:R-:W0:Y:S01]  /*1060*/  FRND.FTZ.CEIL R28, R28 ;  /* 0x0000001c001c7307 */ /* 0x000e220000219000 */
[----:B------:R-:W-:-:S04]  /*1070*/  IADD3 R26, P0, R27, c[0x0][0x188], RZ ;  /* 0x000062001b1a7a10 */ /* 0x000fc80007f1e0ff */
[----:B------:R-:W-:Y:S02]  /*1080*/  LEA.HI.X.SX32 R27, R27, c[0x0][0x18c], 0x1, P0 ;  /* 0x000063001b1b7a11 */ /* 0x000fe400000f0eff */
[----:B0-----:R-:W-:-:S05]  /*1090*/  F2FP.BF16.PACK_AB R29, RZ, R28 ;  /* 0x0000001cff1d723e */ /* 0x001fca00000010ff */
[----:B------:R0:W-:Y:S02]  /*10a0*/  STG.E.U16 [R26.64], R29 ;  /* 0x0000001d1a007986 */ /* 0x0001e4000c101508 */
.L_x_62:
[----:B------:R-:W-:Y:S05]  /*10b0*/  BSYNC B0 ;  /* 0x0000000000007941 */ /* 0x000fea0003800000 */
.L_x_61:
[----:B------:R-:W-:Y:S01]  /*10c0*/  BSSY B0, `(.L_x_63) ;  /* 0x000000f000007945 */ /* 0x000fe20003800000 */
[----:B------:R-:W-:Y:S05]  /*10d0*/  @P1 BRA `(.L_x_64) ;  /* 0x000000d000001947 */ /* 0x000fea0003800000 */
[----:B-1----:R-:W1:Y:S01]  /*10e0*/  F2F.F32.F64 R28, R24 ;  /* 0x00000018001c7310 */ /* 0x002e620000301000 */
[----:B------:R-:W1:Y:S01]  /*10f0*/  DSETP.GEU.AND P0, PT, |R24|, c[0x2][0x0], PT ;  /* 0x008000001800762a */ /* 0x000e620003f0e200 */
[----:B------:R-:W-:-:S06]  /*1100*/  IMAD R0, R0, c[0x0][0x190], RZ ;  /* 0x0000640000007a24 */ /* 0x000fcc00078e02ff */
[----:B0-----:R-:W-:Y:S07]  /*1110*/  MUFU.RCP R29, R34 ;  /* 0x00000022001d7308 */ /* 0x001fee0000001000 */
[----:B-1----:R-:W-:-:S06]  /*1120*/  @!P0 FMUL R28, R28, 1.175494350822287508e-38 ;  /* 0x008000001c1c8820 */ /* 0x002fcc0000400000 */
[----:B------:R-:W0:Y:S02]  /*1130*/  MUFU.LG2 R28, R28 ;  /* 0x0000001c001c7308 */ /* 0x000e240000000c00 */
[----:B0-----:R-:W-:-:S04]  /*1140*/  FMUL.FTZ R26, R28, 0.69314718246459960938 ;  /* 0x3f3172181c1a7820 */ /* 0x001fc80000410000 */
[----:B------:R-:W-:Y:S01]  /*1150*/  FMUL.FTZ R29, R26, R29 ;  /* 0x0000001d1a1d7220 */ /* 0x000fe20000410000 */
[----:B------:R-:W-:-:S04]  /*1160*/  IADD3 R26, P0, R0, c[0x0][0x188], RZ ;  /* 0x00006200001a7a10 */ /* 0x000fc80007f1e0ff */
[----:B------:R-:W-:Y:S01]  /*1170*/  LEA.HI.X.SX32 R27, R0, c[0x0][0x18c], 0x1, P0 ;  /* 0x00006300001b7a11 */ /* 0x000fe200000f0eff */
[----:B------:R-:W0:Y:S02]  /*1180*/  FRND.FTZ.CEIL R29, R29 ;  /* 0x0000001d001d7307 */ /* 0x000e240000219000 */
[----:B0-----:R-:W-:-:S05]  /*1190*/  F2FP.BF16.PACK_AB R25, RZ, R29 ;  /* 0x0000001dff19723e */ /* 0x001fca00000010ff */
[----:B------:R0:W-:Y:S02]  /*11a0*/  STG.E.U16 [R26.64], R25 ;  /* 0x000000191a007986 */ /* 0x0001e4000c101508 */
.L_x_64:
[----:B------:R-:W-:Y:S05]  /*11b0*/  BSYNC B0 ;  /* 0x0000000000007941 */ /* 0x000fea0003800000 */
.L_x_63:
[CC--:B------:R-:W-:Y:S01]  /*11c0*/  LEA R0, P1, R43.reuse, R18.reuse, 0x1 ;  /* 0x000000122b007211 */ /* 0x0c0fe200078208ff */
[----:B------:R-:W-:Y:S01]  /*11d0*/  IMAD R23, R43, 0x3, RZ ;  /* 0x000000032b177824 */ /* 0x000fe200078e02ff */
[----:B------:R-:W-:Y:S01]  /*11e0*/  WARPSYNC 0xffffffff ;  /* 0xffffffff00007948 */ /* 0x000fe20003800000 */
[----:B0-----:R-:W-:Y:S01]  /*11f0*/  IMAD.MOV.U32 R29, RZ, RZ, R22 ;  /* 0x000000ffff1d7224 */ /* 0x001fe200078e0016 */
[----:B------:R-:W-:Y:S01]  /*1200*/  ISETP.GE.U32.AND P0, PT, R0, c[0x0][0x160], PT ;  /* 0x0000580000007a0c */ /* 0x000fe20003f06070 */
[----:B-1----:R-:W-:Y:S01]  /*1210*/  IMAD.X R25, RZ, RZ, R17, P1 ;  /* 0x000000ffff197224 */ /* 0x002fe200008e0611 */
[----:B------:R-:W-:Y:S01]  /*1220*/  IADD3 R23, P2, R23, R18, RZ ;  /* 0x0000001217177210 */ /* 0x000fe20007f5e0ff */
[----:B------:R-:W-:Y:S02]  /*1230*/  IMAD.MOV.U32 R27, RZ, RZ, R40 ;  /* 0x000000ffff1b7224 */ /* 0x000fe400078e0028 */
[----:B------:R-:W-:Y:S01]  /*1240*/  IMAD.MOV.U32 R26, RZ, RZ, R41 ;  /* 0x000000ffff1a7224 */ /* 0x000fe200078e0029 */
[----:B------:R-:W-:Y:S01]  /*1250*/  ISETP.GE.AND.EX P0, PT, R25, c[0x0][0x164], PT, P0 ;  /* 0x0000590019007a0c */ /* 0x000fe20003f06300 */
[----:B------:R-:W-:Y:S01]  /*1260*/  IMAD.X R24, RZ, RZ, R17, P2 ;  /* 0x000000ffff187224 */ /* 0x000fe200010e0611 */
[----:B------:R-:W-:-:S04]  /*1270*/  ISETP.GE.U32.AND P1, PT, R23, c[0x0][0x160], PT ;  /* 0x0000580017007a0c */ /* 0x000fc80003f26070 */
[----:B------:R-:W-:-:S07]  /*1280*/  ISETP.GE.AND.EX P1, PT, R24, c[0x0][0x164], PT, P1 ;  /* 0x0000590018007a0c */ /* 0x000fce0003f26310 */
[----:B------:R-:W-:-:S05]  /*1290*/  @!P0 IMAD R0, R0, c[0x0][0x190], RZ ;  /* 0x0000640000008a24 */ /* 0x000fca00078e02ff */
[----:B------:R-:W-:Y:S01]  /*12a0*/  @!P0 IADD3 R44, P2, R0, c[0x0][0x188], RZ ;  /* 0x00006200002c8a10 */ /* 0x000fe20007f5e0ff */
[----:B------:R-:W-:-:S03]  /*12b0*/  @!P1 IMAD R23, R23, c[0x0][0x190], RZ ;  /* 0x0000640017179a24 */ /* 0x000fc600078e02ff */
[----:B------:R-:W-:Y:S02]  /*12c0*/  @!P0 LEA.HI.X.SX32 R45, R0, c[0x0][0x18c], 0x1, P2 ;  /* 0x00006300002d8a11 */ /* 0x000fe400010f0eff */
[----:B------:R-:W-:Y:S02]  /*12d0*/  @!P1 IADD3 R24, P3, R23, c[0x0][0x188], RZ ;  /* 0x0000620017189a10 */ /* 0x000fe40007f7e0ff */
[----:B------:R-:W-:Y:S01]  /*12e0*/  PRMT R0, R36, 0x7632, R0 ;  /* 0x0000763224007816 */ /* 0x000fe20000000000 */
[----:B------:R0:W-:Y:S01]  /*12f0*/  @!P0 STG.E.U16 [R44.64], R36 ;  /* 0x000000242c008986 */ /* 0x0001e2000c101508 */
[----:B------:R-:W-:Y:S02]  /*1300*/  LEA R18, P0, R43, R18, 0x2 ;  /* 0x000000122b127211 */ /* 0x000fe400078010ff */
[----:B------:R-:W-:-:S03]  /*1310*/  @!P1 LEA.HI.X.SX32 R25, R23, c[0x0][0x18c], 0x1, P3 ;  /* 0x0000630017199a11 */ /* 0x000fc600018f0eff */
[----:B------:R-:W-:Y:S01]  /*1320*/  IMAD.X R17, RZ, RZ, R17, P0 ;  /* 0x000000ffff117224 */ /* 0x000fe200000e0611 */
[----:B------:R-:W-:Y:S01]  /*1330*/  ISETP.GE.U32.AND P0, PT, R18, R35, PT ;  /* 0x000000231200720c */ /* 0x000fe20003f06070 */
[----:B------:R0:W-:Y:S04]  /*1340*/  @!P1 STG.E.U16 [R24.64], R0 ;  /* 0x0000000018009986 */ /* 0x0001e8000c101508 */
[----:B------:R-:W-:Y:S01]  /*1350*/  BAR.SYNC.DEFER_BLOCKING 0x0 ;  /* 0x0000000000007b1d */ /* 0x000fe20000010000 */
[----:B------:R-:W-:-:S13]  /*1360*/  ISETP.GE.AND.EX P0, PT, R17, R32, PT, P0 ;  /* 0x000000201100720c */ /* 0x000fda0003f06300 */
[----:B0-----:R-:W-:Y:S05]  /*1370*/  @!P0 BRA `(.L_x_65) ;  /* 0xfffff62000008947 */ /* 0x001fea000383ffff */
[----:B------:R-:W-:Y:S05]  /*1380*/  EXIT ;  /* 0x000000000000794d */ /* 0x000fea0003800000 */
        .weak           $__internal_3_$__cuda_sm20_div_s64
        .type           $__internal_3_$__cuda_sm20_div_s64,@function
        .size           $__internal_3_$__cuda_sm20_div_s64,(.L_x_674 - $__internal_3_$__cuda_sm20_div_s64)
$__internal_3_$__cuda_sm20_div_s64:
[----:B------:R-:W-:Y:S02]  /*1390*/  UMOV UR5, URZ ;  /* 0x0000003f00057c82 */ /* 0x000fe40008000000 */
[----:B------:R-:W0:Y:S08]  /*13a0*/  I2F.U64.RP R32, UR4 ;  /* 0x0000000400207d12 */ /* 0x000e300008309000 */
[----:B0-----:R-:W0:Y:S02]  /*13b0*/  MUFU.RCP R32, R32 ;  /* 0x0000002000207308 */ /* 0x001e240000001000 */
[----:B0-----:R-:W-:-:S06]  /*13c0*/  IADD3 R24, R32, 0x1ffffffe, RZ ;  /* 0x1ffffffe20187810 */ /* 0x001fcc0007ffe0ff */
[----:B------:R-:W0:Y:S02]  /*13d0*/  F2I.U64.TRUNC R24, R24 ;  /* 0x0000001800187311 */ /* 0x000e24000020d800 */
[----:B0-----:R-:W-:-:S04]  /*13e0*/  IMAD.WIDE.U32 R22, R24, UR4, RZ ;  /* 0x0000000418167c25 */ /* 0x001fc8000f8e00ff */
[----:B------:R-:W-:Y:S01]  /*13f0*/  IMAD R23, R25, UR4, R23 ;  /* 0x0000000419177c24 */ /* 0x000fe2000f8e0217 */
[----:B------:R-:W-:-:S05]  /*1400*/  IADD3 R35, P0, RZ, -R22, RZ ;  /* 0x80000016ff237210 */ /* 0x000fca0007f1e0ff */
[----:B------:R-:W-:-:S04]  /*1410*/  IMAD.HI.U32 R22, R24, R35, RZ ;  /* 0x0000002318167227 */ /* 0x000fc800078e00ff */
[----:B------:R-:W-:Y:S01]  /*1420*/  IMAD.X R37, RZ, RZ, ~R23, P0 ;  /* 0x000000ffff257224 */ /* 0x000fe200000e0e17 */
        /* <DEDUP_REMOVED lines=12> */
[----:B------:R-:W-:Y:S01]  /*14f0*/  IADD3 R25, P4, RZ, -UR6, RZ ;  /* 0x80000006ff197c10 */ /* 0x000fe2000ff9e0ff */
[----:B------:R-:W-:-:S03]  /*1500*/  IMAD.HI.U32 R22, R23, R37, RZ ;  /* 0x0000002517167227 */ /* 0x000fc600078e00ff */
[----:B------:R-:W-:Y:S01]  /*1510*/  SEL R25, R25, UR6, !P1 ;  /* 0x0000000619197c07 */ /* 0x000fe2000c800000 */
[----:B------:R-:W-:Y:S02]  /*1520*/  IMAD.X R24, RZ, RZ, ~R24, P0 ;  /* 0x000000ffff187224 */ /* 0x000fe400000e0e18 */
[----:B------:R-:W-:Y:S02]  /*1530*/  IMAD.X R32, RZ, RZ, ~UR7, P4 ;  /* 0x80000007ff207e24 */ /* 0x000fe4000a0e06ff */
[----:B------:R-:W-:-:S04]  /*1540*/  IMAD.WIDE.U32 R22, P0, R23, R24, R22 ;  /* 0x0000001817167225 */ /* 0x000fc80007800016 */
[----:B------:R-:W-:-:S04]  /*1550*/  IMAD.HI.U32 R34, R35, R24, RZ ;  /* 0x0000001823227227 */ /* 0x000fc800078e00ff */
[----:B------:R-:W-:-:S04]  /*1560*/  IMAD.HI.U32 R22, P2, R35, R37, R22 ;  /* 0x0000002523167227 */ /* 0x000fc80007840016 */
[----:B------:R-:W-:-:S05]  /*1570*/  IMAD R23, R35, R24, RZ ;  /* 0x0000001823177224 */ /* 0x000fca00078e02ff */
[----:B------:R-:W-:Y:S01]  /*1580*/  IADD3 R24, P3, R23, R22, RZ ;  /* 0x0000001617187210 */ /* 0x000fe20007f7e0ff */
[----:B------:R-:W-:Y:S01]  /*1590*/  IMAD.X R23, R34, 0x1, R35, P0 ;  /* 0x0000000122177824 */ /* 0x000fe200000e0623 */
[----:B------:R-:W-:-:S03]  /*15a0*/  SEL R35, R32, UR7, !P1 ;  /* 0x0000000720237c07 */ /* 0x000fc6000c800000 */
[----:B------:R-:W-:Y:S01]  /*15b0*/  IMAD.HI.U32 R22, R24, R25, RZ ;  /* 0x0000001918167227 */ /* 0x000fe200078e00ff */
[----:B------:R-:W-:-:S03]  /*15c0*/  IADD3.X R32, RZ, RZ, R23, P3, P2 ;  /* 0x000000ffff207210 */ /* 0x000fc60001fe4417 */
[----:B------:R-:W-:Y:S02]  /*15d0*/  IMAD.MOV.U32 R23, RZ, RZ, RZ ;  /* 0x000000ffff177224 */ /* 0x000fe400078e00ff */
        /* <DEDUP_REMOVED lines=9> */
[----:B------:R-:W-:Y:S02]  /*1670*/  IADD3 R22, P0, -R22, R25, RZ ;  /* 0x0000001916167210 */ /* 0x000fe40007f1e1ff */
[----:B------:R-:W-:Y:S02]  /*1680*/  IADD3 R23, P3, R24, 0x1, RZ ;  /* 0x0000000118177810 */ /* 0x000fe40007f7e0ff */
[----:B------:R-:W-:Y:S02]  /*1690*/  IADD3.X R35, ~R32, R35, RZ, P0, !PT ;  /* 0x0000002320237210 */ /* 0x000fe400007fe5ff */
[C---:B------:R-:W-:Y:S02]  /*16a0*/  ISETP.GE.U32.AND P0, PT, R22.reuse, UR4, PT ;  /* 0x0000000416007c0c */ /* 0x040fe4000bf06070 */
[----:B------:R-:W-:Y:S02]  /*16b0*/  IADD3 R25, P2, R22, -UR4, RZ ;  /* 0x8000000416197c10 */ /* 0x000fe4000ff5e0ff */
[----:B------:R-:W-:-:S02]  /*16c0*/  ISETP.GE.U32.AND.EX P0, PT, R35, RZ, PT, P0 ;  /* 0x000000ff2300720c */ /* 0x000fc40003f06100 */
[----:B------:R-:W-:Y:S02]  /*16d0*/  IADD3.X R32, R35, -0x1, RZ, P2, !PT ;  /* 0xffffffff23207810 */ /* 0x000fe400017fe4ff */
[----:B------:R-:W-:Y:S01]  /*16e0*/  SEL R25, R25, R22, P0 ;  /* 0x0000001619197207 */ /* 0x000fe20000000000 */
[----:B------:R-:W-:Y:S01]  /*16f0*/  IMAD.X R22, RZ, RZ, R37, P3 ;  /* 0x000000ffff167224 */ /* 0x000fe200018e0625 */
[----:B------:R-:W-:Y:S02]  /*1700*/  SEL R23, R23, R24, P0 ;  /* 0x0000001817177207 */ /* 0x000fe40000000000 */
[----:B------:R-:W-:Y:S02]  /*1710*/  SEL R32, R32, R35, P0 ;  /* 0x0000002320207207 */ /* 0x000fe40000000000 */
[----:B------:R-:W-:Y:S02]  /*1720*/  ISETP.GE.U32.AND P2, PT, R25, UR4, PT ;  /* 0x0000000419007c0c */ /* 0x000fe4000bf46070 */
[----:B------:R-:W-:-:S02]  /*1730*/  SEL R22, R22, R37, P0 ;  /* 0x0000002516167207 */ /* 0x000fc40000000000 */
[----:B------:R-:W-:Y:S02]  /*1740*/  IADD3 R24, P3, R23, 0x1, RZ ;  /* 0x0000000117187810 */ /* 0x000fe40007f7e0ff */
[----:B------:R-:W-:-:S03]  /*1750*/  ISETP.GE.U32.AND.EX P0, PT, R32, RZ, PT, P2 ;  /* 0x000000ff2000720c */ /* 0x000fc60003f06120 */
[----:B------:R-:W-:Y:S01]  /*1760*/  IMAD.X R25, RZ, RZ, R22, P3 ;  /* 0x000000ffff197224 */ /* 0x000fe200018e0616 */
[----:B------:R-:W-:-:S04]  /*1770*/  SEL R24, R24, R23, P0 ;  /* 0x0000001718187207 */ /* 0x000fc80000000000 */
        /* <DEDUP_REMOVED lines=11> */
[----:B------:R-:W-:Y:S06]  /*1830*/  RET.REL.NODEC R22 `(_ZN2at6native63_GLOBAL__N__7310b794_30_DistributionGeometricKernel_cu_fa6e70a443distribution_elementwise_grid_stride_kernelIfLi4EZNS0_9templates4cuda21uniform_and_transformIN3c108BFloat16EfPNS_17CUDAGeneratorImplEZZZNS4_16geometric_kernelIS9_EEvRNS_18TensorIteratorBaseEdT_ENKUlvE_clEvENKUlvE7_clEvEUlfE_EEvSC_T1_T2_EUlP24curandStatePhilox4_32_10E_ZNS1_27distribution_nullary_kernelIS7_f7double2S9_SL_SG_EEvSC_SI_RKT3_T4_EUlifE_EEvlNS_15PhiloxCudaStateESH_SI_) ;  /* 0xffffe7c016007950 */ /* 0x000fec0003c3ffff */
.L_x_66:
        /* <DEDUP_REMOVED lines=12> */
.L_x_674:


//--------------------- .text._ZN2at6native63_GLOBAL__N__7310b794_30_DistributionGeometricKernel_cu_fa6e70a443distribution_elementwise_grid_stride_kernelIfLi4EZNS0_9templates4cuda21uniform_and_transformIN3c104HalfEfPNS_17CUDAGeneratorImplEZZZNS4_16geometric_kernelIS9_EEvRNS_18TensorIteratorBaseEdT_ENKUlvE_clEvENKUlvE6_clEvEUlfE_EEvSC_T1_T2_EUlP24curandStatePhilox4_32_10E0_ZNS1_27distribution_nullary_kernelIS7_f6float4S9_SL_SG_EEvSC_SI_RKT3_T4_EUlifE0_EEvlNS_15PhiloxCudaStateESH_SI_ --------------------------
	.section	.text._ZN2at6native63_GLOBAL__N__7310b794_30_DistributionGeometricKernel_cu_fa6e70a443distribution_elementwise_grid_stride_kernelIfLi4EZNS0_9templates4cuda21uniform_and_transformIN3c104HalfEfPNS_17CUDAGeneratorImplEZZZNS4_16geometric_kernelIS9_EEvRNS_18TensorIteratorBaseEdT_ENKUlvE_clEvENKUlvE6_clEvEUlfE_EEvSC_T1_T2_EUlP24curandStatePhilox4_32_10E0_ZNS1_27distribution_nullary_kernelIS7_f6float4S9_SL_SG_EEvSC_SI_RKT3_T4_EUlifE0_EEvlNS_15PhiloxCudaStateESH_SI_,"ax",@progbits
	.sectioninfo	@"SHI_REGISTERS=40"
	.align	128
.text._ZN2at6native63_GLOBAL__N__7310b794_30_DistributionGeometricKernel_cu_fa6e70a443distribution_elementwise_grid_stride_kernelIfLi4EZNS0_9templates4cuda21uniform_and_transformIN3c104HalfEfPNS_17CUDAGeneratorImplEZZZNS4_16geometric_kernelIS9_EEvRNS_18TensorIteratorBaseEdT_ENKUlvE_clEvENKUlvE6_clEvEUlfE_EEvSC_T1_T2_EUlP24curandStatePhilox4_32_10E0_ZNS1_27distribution_nullary_kernelIS7_f6float4S9_SL_SG_EEvSC_SI_RKT3_T4_EUlifE0_EEvlNS_15PhiloxCudaStateESH_SI_:
        .type           _ZN2at6native63_GLOBAL__N__7310b794_30_DistributionGeometricKernel_cu_fa6e70a443distribution_elementwise_grid_stride_kernelIfLi4EZNS0_9templates4cuda21uniform_and_transformIN3c104HalfEfPNS_17CUDAGeneratorImplEZZZNS4_16geometric_kernelIS9_EEvRNS_18TensorIteratorBaseEdT_ENKUlvE_clEvENKUlvE6_clEvEUlfE_EEvSC_T1_T2_EUlP24curandStatePhilox4_32_10E0_ZNS1_27distribution_nullary_kernelIS7_f6float4S9_SL_SG_EEvSC_SI_RKT3_T4_EUlifE0_EEvlNS_15PhiloxCudaStateESH_SI_,@function
        .size           _ZN2at6native63_GLOBAL__N__7310b794_30_DistributionGeometricKernel_cu_fa6e70a443distribution_elementwise_grid_stride_kernelIfLi4EZNS0_9templates4cuda21uniform_and_transformIN3c104HalfEfPNS_17CUDAGeneratorImplEZZZNS4_16geometric_kernelIS9_EEvRNS_18TensorIteratorBaseEdT_ENKUlvE_clEvENKUlvE6_clEvEUlfE_EEvSC_T1_T2_EUlP24curandStatePhilox4_32_10E0_ZNS1_27distribution_nullary_kernelIS7_f6float4S9_SL_SG_EEvSC_SI_RKT3_T4_EUlifE0_EEvlNS_15PhiloxCudaStateESH_SI_,(.L_x_676 - _ZN2at6native63_GLOBAL__N__7310b794_30_DistributionGeometricKernel_cu_fa6e70a443distribution_elementwise_grid_stride_kernelIfLi4EZNS0_9templates4cuda21uniform_and_transformIN3c104HalfEfPNS_17CUDAGeneratorImplEZZZNS4_16geometric_kernelIS9_EEvRNS_18TensorIteratorBaseEdT_ENKUlvE_clEvENKUlvE6_clEvEUlfE_EEvSC_T1_T2_EUlP24curandStatePhilox4_32_10E0_ZNS1_27distribution_nullary_kernelIS7_f6float4S9_SL_SG_EEvSC_SI_RKT3_T4_EUlifE0_EEvlNS_15PhiloxCudaStateESH_SI_)
        .other          _ZN2at6native63_GLOBAL__N__7310b794_30_DistributionGeometricKernel_cu_fa6e70a443distribution_elementwise_grid_stride_kernelIfLi4EZNS0_9templates4cuda21uniform_and_transformIN3c104HalfEfPNS_17CUDAGeneratorImplEZZZNS4_16geometric_kernelIS9_EEvRNS_18TensorIteratorBaseEdT_ENKUlvE_clEvENKUlvE6_clEvEUlfE_EEvSC_T1_T2_EUlP24curandStatePhilox4_32_10E0_ZNS1_27distribution_nullary_kernelIS7_f6float4S9_SL_SG_EEvSC_SI_RKT3_T4_EUlifE0_EEvlNS_15PhiloxCudaStateESH_SI_,@"STO_CUDA_ENTRY STV_DEFAULT"
_ZN2at6native63_GLOBAL__N__7310b794_30_DistributionGeometricKernel_cu_fa6e70a443distribution_elementwise_grid_stride_kernelIfLi4EZNS0_9templates4cuda21uniform_and_transformIN3c104HalfEfPNS_17CUDAGeneratorImplEZZZNS4_16geometric_kernelIS9_EEvRNS_18TensorIteratorBaseEdT_ENKUlvE_clEvENKUlvE6_clEvEUlfE_EEvSC_T1_T2_EUlP24curandStatePhilox4_32_10E0_ZNS1_27distribution_nullary_kernelIS7_f6float4S9_SL_SG_EEvSC_SI_RKT3_T4_EUlifE0_EEvlNS_15PhiloxCudaStateESH_SI_:
        /* <DEDUP_REMOVED lines=92> */
[----:B------:R-:W-:Y:S05]  /*05c0*/  CALL.REL.NOINC `($__internal_4_$__cuda_sm20_div_s64) ;  /* 0x0000449000007944 */ /* 0x000fea0003c00000 */
[----:B------:R-:W-:Y:S05]  /*05d0*/  BRA `(.L_x_68) ;  /* 0x0000016000007947 */ /* 0x000fea0003800000 */
.L_x_67:
        /* <DEDUP_REMOVED lines=22> */
.L_x_68:
        /* <DEDUP_REMOVED lines=16> */
.L_x_85:
        /* <DEDUP_REMOVED lines=13> */
.L_x_70:
[----:B------:R-:W-:Y:S05]  /*0910*/  BSYNC B0 ;  /* 0x0000000000007941 */ /* 0x000fea0003800000 */
.L_x_69:
        /* <DEDUP_REMOVED lines=69> */
.L_x_72:
[----:B------:R-:W-:Y:S01]  /*0d70*/  IMAD.MOV.U32 R22, RZ, RZ, R30 ;  /* 0x000000ffff167224 */ /* 0x000fe200078e001e */
[----:B------:R-:W-:Y:S01]  /*0d80*/  MOV R33, R23 ;  /* 0x0000001700217202 */ /* 0x000fe20000000f00 */
[----:B------:R-:W-:Y:S01]  /*0d90*/  IMAD.MOV.U32 R34, RZ, RZ, R26 ;  /* 0x000000ffff227224 */ /* 0x000fe200078e001a */
[----:B------:R-:W-:Y:S02]  /*0da0*/  MOV R35, R20 ;  /* 0x0000001400237202 */ /* 0x000fe40000000f00 */
.L_x_71:
        /* <DEDUP_REMOVED lines=228> */
.L_x_75:
        /* <DEDUP_REMOVED lines=15> */
[----:B0-----:R-:W-:-:S05]  /*1ce0*/  F2FP.PACK_AB R33, RZ, R35 ;  /* 0x00000023ff21723e */ /* 0x001fca00000000ff */
[----:B------:R0:W-:Y:S02]  /*1cf0*/  STG.E.U16 [R22.64], R33 ;  /* 0x0000002116007986 */ /* 0x0001e4000c101508 */
.L_x_74:
[----:B------:R-:W-:Y:S05]  /*1d00*/  BSYNC B0 ;  /* 0x0000000000007941 */ /* 0x000fea0003800000 */
.L_x_73:
        /* <DEDUP_REMOVED lines=222> */
.L_x_78:
        /* <DEDUP_REMOVED lines=17> */
.L_x_77:
[----:B------:R-:W-:Y:S05]  /*2c00*/  BSYNC B0 ;  /* 0x0000000000007941 */ /* 0x000fea0003800000 */
.L_x_76:
        /* <DEDUP_REMOVED lines=219> */
.L_x_81:
        /* <DEDUP_REMOVED lines=15> */
[----:B0-----:R-:W-:-:S05]  /*3ab0*/  F2FP.PACK_AB R23, RZ, R22 ;  /* 0x00000016ff17723e */ /* 0x001fca00000000ff */
[----:B------:R0:W-:Y:S02]  /*3ac0*/  STG.E.U16 [R32.64], R23 ;  /* 0x0000001720007986 */ /* 0x0001e4000c101508 */
.L_x_80:
[----:B------:R-:W-:Y:S05]  /*3ad0*/  BSYNC B0 ;  /* 0x0000000000007941 */ /* 0x000fea0003800000 */
.L_x_79:
        /* <DEDUP_REMOVED lines=219> */
.L_x_83:
        /* <DEDUP_REMOVED lines=17> */
.L_x_82:
        /* <DEDUP_REMOVED lines=11> */
.L_x_84:
[----:B------:R-:W-:Y:S05]  /*4a50*/  EXIT ;  /* 0x000000000000794d */ /* 0x000fea0003800000 */
        .weak           $__internal_4_$__cuda_sm20_div_s64
        .type           $__internal_4_$__cuda_sm20_div_s64,@function
        .size           $__internal_4_$__cuda_sm20_div_s64,(.L_x_676 - $__internal_4_$__cuda_sm20_div_s64)
$__internal_4_$__cuda_sm20_div_s64:
        /* <DEDUP_REMOVED lines=73> */
[----:B------:R-:W-:Y:S06]  /*4ef0*/  RET.REL.NODEC R24 `(_ZN2at6native63_GLOBAL__N__7310b794_30_DistributionGeometricKernel_cu_fa6e70a443distribution_elementwise_grid_stride_kernelIfLi4EZNS0_9templates4cuda21uniform_and_transformIN3c104HalfEfPNS_17CUDAGeneratorImplEZZZNS4_16geometric_kernelIS9_EEvRNS_18TensorIteratorBaseEdT_ENKUlvE_clEvENKUlvE6_clEvEUlfE_EEvSC_T1_T2_EUlP24curandStatePhilox4_32_10E0_ZNS1_27distribution_nullary_kernelIS7_f6float4S9_SL_SG_EEvSC_SI_RKT3_T4_EUlifE0_EEvlNS_15PhiloxCudaStateESH_SI_) ;  /* 0xffffb10018007950 */ /* 0x000fec0003c3ffff */
.L_x_86:
        /* <DEDUP_REMOVED lines=16> */
.L_x_676:


//--------------------- .text._ZN2at6native63_GLOBAL__N__7310b794_30_DistributionGeometricKernel_cu_fa6e70a443distribution_elementwise_grid_stride_kernelIfLi4EZNS0_9templates4cuda21uniform_and_transformIN3c104HalfEfPNS_17CUDAGeneratorImplEZZZNS4_16geometric_kernelIS9_EEvRNS_18TensorIteratorBaseEdT_ENKUlvE_clEvENKUlvE6_clEvEUlfE_EEvSC_T1_T2_EUlP24curandStatePhilox4_32_10E0_ZNS1_27distribution_nullary_kernelIS7_f6float4S9_SL_SG_EEvSC_SI_RKT3_T4_EUlifE_EEvlNS_15PhiloxCudaStateESH_SI_ --------------------------
	.section	.text._ZN2at6native63_GLOBAL__N__7310b794_30_DistributionGeometricKernel_cu_fa6e70a443distribution_elementwise_grid_stride_kernelIfLi4EZNS0_9templates4cuda21uniform_and_transformIN3c104HalfEfPNS_17CUDAGeneratorImplEZZZNS4_16geometric_kernelIS9_EEvRNS_18TensorIteratorBaseEdT_ENKUlvE_clEvENKUlvE6_clEvEUlfE_EEvSC_T1_T2_EUlP24curandStatePhilox4_32_10E0_ZNS1_27distribution_nullary_kernelIS7_f6float4S9_SL_SG_EEvSC_SI_RKT3_T4_EUlifE_EEvlNS_15PhiloxCudaStateESH_SI_,"ax",@progbits
	.sectioninfo	@"SHI_REGISTERS=52"
	.align	128
.text._ZN2at6native63_GLOBAL__N__7310b794_30_DistributionGeometricKernel_cu_fa6e70a443distribution_elementwise_grid_stride_kernelIfLi4EZNS0_9templates4cuda21uniform_and_transformIN3c104HalfEfPNS_17CUDAGeneratorImplEZZZNS4_16geometric_kernelIS9_EEvRNS_18TensorIteratorBaseEdT_ENKUlvE_clEvENKUlvE6_clEvEUlfE_EEvSC_T1_T2_EUlP24curandStatePhilox4_32_10E0_ZNS1_27distribution_nullary_kernelIS7_f6float4S9_SL_SG_EEvSC_SI_RKT3_T4_EUlifE_EEvlNS_15PhiloxCudaStateESH_SI_:
        .type           _ZN2at6native63_GLOBAL__N__7310b794_30_DistributionGeometricKernel_cu_fa6e70a443distribution_elementwise_grid_stride_kernelIfLi4EZNS0_9templates4cuda21uniform_and_transformIN3c104HalfEfPNS_17CUDAGeneratorImplEZZZNS4_16geometric_kernelIS9_EEvRNS_18TensorIteratorBaseEdT_ENKUlvE_clEvENKUlvE6_clEvEUlfE_EEvSC_T1_T2_EUlP24curandStatePhilox4_32_10E0_ZNS1_27distribution_nullary_kernelIS7_f6float4S9_SL_SG_EEvSC_SI_RKT3_T4_EUlifE_EEvlNS_15PhiloxCudaStateESH_SI_,@function
        .size           _ZN2at6native63_GLOBAL__N__7310b794_30_DistributionGeometricKernel_cu_fa6e70a443distribution_elementwise_grid_stride_kernelIfLi4EZNS0_9templates4cuda21uniform_and_transformIN3c104HalfEfPNS_17CUDAGeneratorImplEZZZNS4_16geometric_kernelIS9_EEvRNS_18TensorIteratorBaseEdT_ENKUlvE_clEvENKUlvE6_clEvEUlfE_EEvSC_T1_T2_EUlP24curandStatePhilox4_32_10E0_ZNS1_27distribution_nullary_kernelIS7_f6float4S9_SL_SG_EEvSC_SI_RKT3_T4_EUlifE_EEvlNS_15PhiloxCudaStateESH_SI_,(.L_x_678 - _ZN2at6native63_GLOBAL__N__7310b794_30_DistributionGeometricKernel_cu_fa6e70a443distribution_elementwise_grid_stride_kernelIfLi4EZNS0_9templates4cuda21uniform_and_transformIN3c104HalfEfPNS_17CUDAGeneratorImplEZZZNS4_16geometric_kernelIS9_EEvRNS_18TensorIteratorBaseEdT_ENKUlvE_clEvENKUlvE6_clEvEUlfE_EEvSC_T1_T2_EUlP24curandStatePhilox4_32_10E0_ZNS1_27distribution_nullary_kernelIS7_f6float4S9_SL_SG_EEvSC_SI_RKT3_T4_EUlifE_EEvlNS_15PhiloxCudaStateESH_SI_)
        .other          _ZN2at6native63_GLOBAL__N__7310b794_30_DistributionGeometricKernel_cu_fa6e70a443distribution_elementwise_grid_stride_kernelIfLi4EZNS0_9templates4cuda21uniform_and_transformIN3c104HalfEfPNS_17CUDAGeneratorImplEZZZNS4_16geometric_kernelIS9_EEvRNS_18TensorIteratorBaseEdT_ENKUlvE_clEvENKUlvE6_clEvEUlfE_EEvSC_T1_T2_EUlP24curandStatePhilox4_32_10E0_ZNS1_27distribution_nullary_kernelIS7_f6float4S9_SL_SG_EEvSC_SI_RKT3_T4_EUlifE_EEvlNS_15PhiloxCudaStateESH_SI_,@"STO_CUDA_ENTRY STV_DEFAULT"
_ZN2at6native63_GLOBAL__N__7310b794_30_DistributionGeometricKernel_cu_fa6e70a443distribution_elementwise_grid_stride_kernelIfLi4EZNS0_9templates4cuda21uniform_and_transformIN3c104HalfEfPNS_17CUDAGeneratorImplEZZZNS4_16geometric_kernelIS9_EEvRNS_18TensorIteratorBaseEdT_ENKUlvE_clEvENKUlvE6_clEvEUlfE_EEvSC_T1_T2_EUlP24curandStatePhilox4_32_10E0_ZNS1_27distribution_nullary_kernelIS7_f6float4S9_SL_SG_EEvSC_SI_RKT3_T4_EUlifE_EEvlNS_15PhiloxCudaStateESH_SI_:
        /* <DEDUP_REMOVED lines=92> */
[----:B------:R-:W-:Y:S05]  /*05c0*/  CALL.REL.NOINC `($__internal_5_$__cuda_sm20_div_s64) ;  /* 0x00000de000007944 */ /* 0x000fea0003c00000 */
[----:B------:R-:W-:Y:S01]  /*05d0*/  MOV R26, R28 ;  /* 0x0000001c001a7202 */ /* 0x000fe20000000f00 */
[----:B------:R-:W-:Y:S01]  /*05e0*/  IMAD.MOV.U32 R27, RZ, RZ, R29 ;  /* 0x000000ffff1b7224 */ /* 0x000fe200078e001d */
[----:B------:R-:W-:Y:S05]  /*05f0*/  BRA `(.L_x_88) ;  /* 0x0000016000007947 */ /* 0x000fea0003800000 */
.L_x_87:
        /* <DEDUP_REMOVED lines=22> */
.L_x_88:
        /* <DEDUP_REMOVED lines=24> */
.L_x_100:
        /* <DEDUP_REMOVED lines=13> */
.L_x_90:
[----:B------:R-:W-:Y:S05]  /*09b0*/  BSYNC B0 ;  /* 0x0000000000007941 */ /* 0x000fea0003800000 */
.L_x_89:
        /* <DEDUP_REMOVED lines=60> */
.L_x_92:
[----:B------:R-:W-:Y:S01]  /*0d80*/  IMAD.MOV.U32 R46, RZ, RZ, R23 ;  /* 0x000000ffff2e7224 */ /* 0x000fe200078e0017 */
[----:B------:R-:W-:Y:S01]  /*0d90*/  MOV R27, R33 ;  /* 0x00000021001b7202 */ /* 0x000fe20000000f00 */
[----:B------:R-:W-:Y:S02]  /*0da0*/  IMAD.MOV.U32 R43, RZ, RZ, R28 ;  /* 0x000000ffff2b7224 */ /* 0x000fe400078e001c */
[----:B------:R-:W-:-:S02]  /*0db0*/  IMAD.MOV.U32 R26, RZ, RZ, R30 ;  /* 0x000000ffff1a7224 */ /* 0x000fc400078e001e */
.L_x_91:
        /* <DEDUP_REMOVED lines=35> */
[----:B0-----:R-:W-:-:S05]  /*0ff0*/  F2FP.PACK_AB R46, RZ, R49 ;  /* 0x00000031ff2e723e */ /* 0x001fca00000000ff */
[----:B------:R0:W-:Y:S02]  /*1000*/  STG.E.U16 [R26.64], R46 ;  /* 0x0000002e1a007986 */ /* 0x0001e4000c101508 */
.L_x_94:
[----:B0-23--:R-:W-:Y:S05]  /*1010*/  BSYNC B0 ;  /* 0x0000000000007941 */ /* 0x00dfea0003800000 */
.L_x_93:
        /* <DEDUP_REMOVED lines=13> */
[----:B0-----:R-:W-:-:S05]  /*10f0*/  F2FP.PACK_AB R46, RZ, R45 ;  /* 0x0000002dff2e723e */ /* 0x001fca00000000ff */
[----:B------:R0:W-:Y:S02]  /*1100*/  STG.E.U16 [R26.64], R46 ;  /* 0x0000002e1a007986 */ /* 0x0001e4000c101508 */
.L_x_96:
[----:B------:R-:W-:Y:S05]  /*1110*/  BSYNC B0 ;  /* 0x0000000000007941 */ /* 0x000fea0003800000 */
.L_x_95:
        /* <DEDUP_REMOVED lines=15> */
.L_x_98:
[----:B------:R-:W-:Y:S05]  /*1210*/  BSYNC B0 ;  /* 0x0000000000007941 */ /* 0x000fea0003800000 */
.L_x_97:
        /* <DEDUP_REMOVED lines=14> */
.L_x_99:
        /* <DEDUP_REMOVED lines=11> */
        .weak           $__internal_5_$__cuda_sm20_div_s64
        .type           $__internal_5_$__cuda_sm20_div_s64,@function
        .size           $__internal_5_$__cuda_sm20_div_s64,(.L_x_678 - $__internal_5_$__cuda_sm20_div_s64)
$__internal_5_$__cuda_sm20_div_s64:
        /* <DEDUP_REMOVED lines=74> */
[----:B------:R-:W-:Y:S06]  /*1850*/  RET.REL.NODEC R26 `(_ZN2at6native63_GLOBAL__N__7310b794_30_DistributionGeometricKernel_cu_fa6e70a443distribution_elementwise_grid_stride_kernelIfLi4EZNS0_9templates4cuda21uniform_and_transformIN3c104HalfEfPNS_17CUDAGeneratorImplEZZZNS4_16geometric_kernelIS9_EEvRNS_18TensorIteratorBaseEdT_ENKUlvE_clEvENKUlvE6_clEvEUlfE_EEvSC_T1_T2_EUlP24curandStatePhilox4_32_10E0_ZNS1_27distribution_nullary_kernelIS7_f6float4S9_SL_SG_EEvSC_SI_RKT3_T4_EUlifE_EEvlNS_15PhiloxCudaStateESH_SI_) ;  /* 0xffffe7a01a007950 */ /* 0x000fec0003c3ffff */
.L_x_101:
        /* <DEDUP_REMOVED lines=10> */
.L_x_678:


//--------------------- .text._ZN2at6native63_GLOBAL__N__7310b794_30_DistributionGeometricKernel_cu_fa6e70a443distribution_elementwise_grid_stride_kernelIfLi4EZNS0_9templates4cuda21uniform_and_transformIN3c104HalfEfPNS_17CUDAGeneratorImplEZZZNS4_16geometric_kernelIS9_EEvRNS_18TensorIteratorBaseEdT_ENKUlvE_clEvENKUlvE6_clEvEUlfE_EEvSC_T1_T2_EUlP24curandStatePhilox4_32_10E_ZNS1_27distribution_nullary_kernelIS7_f7double2S9_SL_SG_EEvSC_SI_RKT3_T4_EUlifE0_EEvlNS_15PhiloxCudaStateESH_SI_ --------------------------
	.section	.text._ZN2at6native63_GLOBAL__N__7310b794_30_DistributionGeometricKernel_cu_fa6e70a443distribution_elementwise_grid_stride_kernelIfLi4EZNS0_9templates4cuda21uniform_and_transformIN3c104HalfEfPNS_17CUDAGeneratorImplEZZZNS4_16geometric_kernelIS9_EEvRNS_18TensorIteratorBaseEdT_ENKUlvE_clEvENKUlvE6_clEvEUlfE_EEvSC_T1_T2_EUlP24curandStatePhilox4_32_10E_ZNS1_27distribution_nullary_kernelIS7_f7double2S9_SL_SG_EEvSC_SI_RKT3_T4_EUlifE0_EEvlNS_15PhiloxCudaStateESH_SI_,"ax",@progbits
	.sectioninfo	@"SHI_REGISTERS=40"
	.align	128
.text._ZN2at6native63_GLOBAL__N__7310b794_30_DistributionGeometricKernel_cu_fa6e70a443distribution_elementwise_grid_stride_kernelIfLi4EZNS0_9templates4cuda21uniform_and_transformIN3c104HalfEfPNS_17CUDAGeneratorImplEZZZNS4_16geometric_kernelIS9_EEvRNS_18TensorIteratorBaseEdT_ENKUlvE_clEvENKUlvE6_clEvEUlfE_EEvSC_T1_T2_EUlP24curandStatePhilox4_32_10E_ZNS1_27distribution_nullary_kernelIS7_f7double2S9_SL_SG_EEvSC_SI_RKT3_T4_EUlifE0_EEvlNS_15PhiloxCudaStateESH_SI_:
        .type           _ZN2at6native63_GLOBAL__N__7310b794_30_DistributionGeometricKernel_cu_fa6e70a443distribution_elementwise_grid_stride_kernelIfLi4EZNS0_9templates4cuda21uniform_and_transformIN3c104HalfEfPNS_17CUDAGeneratorImplEZZZNS4_16geometric_kernelIS9_EEvRNS_18TensorIteratorBaseEdT_ENKUlvE_clEvENKUlvE6_clEvEUlfE_EEvSC_T1_T2_EUlP24curandStatePhilox4_32_10E_ZNS1_27distribution_nullary_kernelIS7_f7double2S9_SL_SG_EEvSC_SI_RKT3_T4_EUlifE0_EEvlNS_15PhiloxCudaStateESH_SI_,@function
        .size           _ZN2at6native63_GLOBAL__N__7310b794_30_DistributionGeometricKernel_cu_fa6e70a443distribution_elementwise_grid_stride_kernelIfLi4EZNS0_9templates4cuda21uniform_and_transformIN3c104HalfEfPNS_17CUDAGeneratorImplEZZZNS4_16geometric_kernelIS9_EEvRNS_18TensorIteratorBaseEdT_ENKUlvE_clEvENKUlvE6_clEvEUlfE_EEvSC_T1_T2_EUlP24curandStatePhilox4_32_10E_ZNS1_27distribution_nullary_kernelIS7_f7double2S9_SL_SG_EEvSC_SI_RKT3_T4_EUlifE0_EEvlNS_15PhiloxCudaStateESH_SI_,(.L_x_680 - _ZN2at6native63_GLOBAL__N__7310b794_30_DistributionGeometricKernel_cu_fa6e70a443distribution_elementwise_grid_stride_kernelIfLi4EZNS0_9templates4cuda21uniform_and_transformIN3c104HalfEfPNS_17CUDAGeneratorImplEZZZNS4_16geometric_kernelIS9_EEvRNS_18TensorIteratorBaseEdT_ENKUlvE_clEvENKUlvE6_clEvEUlfE_EEvSC_T1_T2_EUlP24curandStatePhilox4_32_10E_ZNS1_27distribution_nullary_kernelIS7_f7double2S9_SL_SG_EEvSC_SI_RKT3_T4_EUlifE0_EEvlNS_15PhiloxCudaStateESH_SI_)
        .other          _ZN2at6native63_GLOBAL__N__7310b794_30_DistributionGeometricKernel_cu_fa6e70a443distribution_elementwise_grid_stride_kernelIfLi4EZNS0_9templates4cuda21uniform_and_transformIN3c104HalfEfPNS_17CUDAGeneratorImplEZZZNS4_16geometric_kernelIS9_EEvRNS_18TensorIteratorBaseEdT_ENKUlvE_clEvENKUlvE6_clEvEUlfE_EEvSC_T1_T2_EUlP24curandStatePhilox4_32_10E_ZNS1_27distribution_nullary_kernelIS7_f7double2S9_SL_SG_EEvSC_SI_RKT3_T4_EUlifE0_EEvlNS_15PhiloxCudaStateESH_SI_,@"STO_CUDA_ENTRY STV_DEFAULT"
_ZN2at6native63_GLOBAL__N__7310b794_30_DistributionGeometricKernel_cu_fa6e70a443distribution_elementwise_grid_stride_kernelIfLi4EZNS0_9templates4cuda21uniform_and_transformIN3c104HalfEfPNS_17CUDAGeneratorImplEZZZNS4_16geometric_kernelIS9_EEvRNS_18TensorIteratorBaseEdT_ENKUlvE_clEvENKUlvE6_clEvEUlfE_EEvSC_T1_T2_EUlP24curandStatePhilox4_32_10E_ZNS1_27distribution_nullary_kernelIS7_f7double2S9_SL_SG_EEvSC_SI_RKT3_T4_EUlifE0_EEvlNS_15PhiloxCudaStateESH_SI_:
        /* <DEDUP_REMOVED lines=92> */
[----:B------:R-:W-:Y:S05]  /*05c0*/  CALL.REL.NOINC `($__internal_6_$__cuda_sm20_div_s64) ;  /* 0x000043d000007944 */ /* 0x000fea0003c00000 */
[----:B------:R-:W-:Y:S05]  /*05d0*/  BRA `(.L_x_103) ;  /* 0x0000016000007947 */ /* 0x000fea0003800000 */
.L_x_102:
        /* <DEDUP_REMOVED lines=22> */
.L_x_103:
        /* <DEDUP_REMOVED lines=33> */
[----:B0-----:R-:W-:-:S06]  /*0950*/  F2FP.PACK_AB R29, R30, R29 ;  /* 0x0000001d1e1d723e */ /* 0x001fcc00000000ff */
.L_x_120:
        /* <DEDUP_REMOVED lines=13> */
.L_x_105:
[----:B------:R-:W-:Y:S05]  /*0a30*/  BSYNC B0 ;  /* 0x0000000000007941 */ /* 0x000fea0003800000 */
.L_x_104:
        /* <DEDUP_REMOVED lines=70> */
.L_x_107:
[----:B------:R-:W-:Y:S01]  /*0ea0*/  IMAD.MOV.U32 R34, RZ, RZ, R22 ;  /* 0x000000ffff227224 */ /* 0x000fe200078e0016 */
[----:B------:R-:W-:Y:S01]  /*0eb0*/  MOV R35, R21 ;  /* 0x0000001500237202 */ /* 0x000fe20000000f00 */
[----:B------:R-:W-:Y:S01]  /*0ec0*/  IMAD.MOV.U32 R33, RZ, RZ, R30 ;  /* 0x000000ffff217224 */ /* 0x000fe200078e001e */
[----:B------:R-:W-:-:S05]  /*0ed0*/  MOV R20, R18 ;  /* 0x0000001200147202 */ /* 0x000fca0000000f00 */
.L_x_106:
        /* <DEDUP_REMOVED lines=228> */
.L_x_110:
        /* <DEDUP_REMOVED lines=13> */
[----:B0-----:R-:W-:-:S05]  /*1df0*/  F2FP.PACK_AB R32, RZ, R23 ;  /* 0x00000017ff20723e */ /* 0x001fca00000000ff */
[----:B------:R0:W-:Y:S02]  /*1e00*/  STG.E.U16 [R34.64], R32 ;  /* 0x0000002022007986 */ /* 0x0001e4000c101508 */
.L_x_109:
[----:B------:R-:W-:Y:S05]  /*1e10*/  BSYNC B0 ;  /* 0x0000000000007941 */ /* 0x000fea0003800000 */
.L_x_108:
        /* <DEDUP_REMOVED lines=222> */
.L_x_113:
        /* <DEDUP_REMOVED lines=13> */
[----:B0-----:R-:W-:-:S05]  /*2cd0*/  F2FP.PACK_AB R20, RZ, R23 ;  /* 0x00000017ff14723e */ /* 0x001fca00000000ff */
[----:B------:R0:W-:Y:S02]  /*2ce0*/  STG.E.U16 [R34.64], R20 ;  /* 0x0000001422007986 */ /* 0x0001e4000c101508 */
.L_x_112:
[----:B------:R-:W-:Y:S05]  /*2cf0*/  BSYNC B0 ;  /* 0x0000000000007941 */ /* 0x000fea0003800000 */
.L_x_111:
        /* <DEDUP_REMOVED lines=219> */
.L_x_116:
[----:B------:R-:W-:-:S04]  /*3ab0*/  IADD3 R20, P0, R23, c[0x0][0x320], RZ ;  /* 0x0000c80017147a10 */ /* 0x000fc80007f1e0ff */
[----:B------:R-:W-:-:S05]  /*3ac0*/  IADD3.X R21, RZ, c[0x0][0x324], RZ, P0, !PT ;  /* 0x0000c900ff157a10 */ /* 0x000fca00007fe4ff */
[----:B------:R0:W-:Y:S04]  /*3ad0*/  STG.E.U16 [R20.64], R29 ;  /* 0x0000001d14007986 */ /* 0x0001e8000c101508 */
.L_x_115:
[----:B------:R-:W-:Y:S05]  /*3ae0*/  BSYNC B0 ;  /* 0x0000000000007941 */ /* 0x000fea0003800000 */
.L_x_114:
        /* <DEDUP_REMOVED lines=219> */
.L_x_118:
[----:B------:R-:W-:Y:S02]  /*48a0*/  IADD3 R20, P0, R23, c[0x0][0x320], RZ ;  /* 0x0000c80017147a10 */ /* 0x000fe40007f1e0ff */
[----:B------:R-:W-:Y:S02]  /*48b0*/  PRMT R22, R29, 0x7632, R22 ;  /* 0x000076321d167816 */ /* 0x000fe40000000016 */
[----:B------:R-:W-:-:S05]  /*48c0*/  IADD3.X R21, RZ, c[0x0][0x324], RZ, P0, !PT ;  /* 0x0000c900ff157a10 */ /* 0x000fca00007fe4ff */
[----:B------:R0:W-:Y:S04]  /*48d0*/  STG.E.U16 [R20.64], R22 ;  /* 0x0000001614007986 */ /* 0x0001e8000c101508 */
.L_x_117:
        /* <DEDUP_REMOVED lines=11> */
.L_x_119:
[----:B------:R-:W-:Y:S05]  /*4990*/  EXIT ;  /* 0x000000000000794d */ /* 0x000fea0003800000 */
        .weak           $__internal_6_$__cuda_sm20_div_s64
        .type           $__internal_6_$__cuda_sm20_div_s64,@function
        .size           $__internal_6_$__cuda_sm20_div_s64,(.L_x_680 - $__internal_6_$__cuda_sm20_div_s64)
$__internal_6_$__cuda_sm20_div_s64:
        /* <DEDUP_REMOVED lines=73> */
[----:B------:R-:W-:Y:S06]  /*4e30*/  RET.REL.NODEC R26 `(_ZN2at6native63_GLOBAL__N__7310b794_30_DistributionGeometricKernel_cu_fa6e70a443distribution_elementwise_grid_stride_kernelIfLi4EZNS0_9templates4cuda21uniform_and_transformIN3c104HalfEfPNS_17CUDAGeneratorImplEZZZNS4_16geometric_kernelIS9_EEvRNS_18TensorIteratorBaseEdT_ENKUlvE_clEvENKUlvE6_clEvEUlfE_EEvSC_T1_T2_EUlP24curandStatePhilox4_32_10E_ZNS1_27distribution_nullary_kernelIS7_f7double2S9_SL_SG_EEvSC_SI_RKT3_T4_EUlifE0_EEvlNS_15PhiloxCudaStateESH_SI_) ;  /* 0xffffb1c01a007950 */ /* 0x000fec0003c3ffff */
.L_x_121:
        /* <DEDUP_REMOVED lines=12> */
.L_x_680:


//--------------------- .text._ZN2at6native63_GLOBAL__N__7310b794_30_DistributionGeometricKernel_cu_fa6e70a443distribution_elementwise_grid_stride_kernelIfLi4EZNS0_9templates4cuda21uniform_and_transformIN3c104HalfEfPNS_17CUDAGeneratorImplEZZZNS4_16geometric_kernelIS9_EEvRNS_18TensorIteratorBaseEdT_ENKUlvE_clEvENKUlvE6_clEvEUlfE_EEvSC_T1_T2_EUlP24curandStatePhilox4_32_10E_ZNS1_27distribution_nullary_kernelIS7_f7double2S9_SL_SG_EEvSC_SI_RKT3_T4_EUlifE_EEvlNS_15PhiloxCudaStateESH_SI_ --------------------------
	.section	.text._ZN2at6native63_GLOBAL__N__7310b794_30_DistributionGeometricKernel_cu_fa6e70a443distribution_elementwise_grid_stride_kernelIfLi4EZNS0_9templates4cuda21uniform_and_transformIN3c104HalfEfPNS_17CUDAGeneratorImplEZZZNS4_16geometric_kernelIS9_EEvRNS_18TensorIteratorBaseEdT_ENKUlvE_clEvENKUlvE6_clEvEUlfE_EEvSC_T1_T2_EUlP24curandStatePhilox4_32_10E_ZNS1_27distribution_nullary_kernelIS7_f7double2S9_SL_SG_EEvSC_SI_RKT3_T4_EUlifE_EEvlNS_15PhiloxCudaStateESH_SI_,"ax",@progbits
	.sectioninfo	@"SHI_REGISTERS=48"
	.align	128
.text._ZN2at6native63_GLOBAL__N__7310b794_30_DistributionGeometricKernel_cu_fa6e70a443distribution_elementwise_grid_stride_kernelIfLi4EZNS0_9templates4cuda21uniform_and_transformIN3c104HalfEfPNS_17CUDAGeneratorImplEZZZNS4_16geometric_kernelIS9_EEvRNS_18TensorIteratorBaseEdT_ENKUlvE_clEvENKUlvE6_clEvEUlfE_EEvSC_T1_T2_EUlP24curandStatePhilox4_32_10E_ZNS1_27distribution_nullary_kernelIS7_f7double2S9_SL_SG_EEvSC_SI_RKT3_T4_EUlifE_EEvlNS_15PhiloxCudaStateESH_SI_:
        .type           _ZN2at6native63_GLOBAL__N__7310b794_30_DistributionGeometricKernel_cu_fa6e70a443distribution_elementwise_grid_stride_kernelIfLi4EZNS0_9templates4cuda21uniform_and_transformIN3c104HalfEfPNS_17CUDAGeneratorImplEZZZNS4_16geometric_kernelIS9_EEvRNS_18TensorIteratorBaseEdT_ENKUlvE_clEvENKUlvE6_clEvEUlfE_EEvSC_T1_T2_EUlP24curandStatePhilox4_32_10E_ZNS1_27distribution_nullary_kernelIS7_f7double2S9_SL_SG_EEvSC_SI_RKT3_T4_EUlifE_EEvlNS_15PhiloxCudaStateESH_SI_,@function
        .size           _ZN2at6native63_GLOBAL__N__7310b794_30_DistributionGeometricKernel_cu_fa6e70a443distribution_elementwise_grid_stride_kernelIfLi4EZNS0_9templates4cuda21uniform_and_transformIN3c104HalfEfPNS_17CUDAGeneratorImplEZZZNS4_16geometric_kernelIS9_EEvRNS_18TensorIteratorBaseEdT_ENKUlvE_clEvENKUlvE6_clEvEUlfE_EEvSC_T1_T2_EUlP24curandStatePhilox4_32_10E_ZNS1_27distribution_nullary_kernelIS7_f7double2S9_SL_SG_EEvSC_SI_RKT3_T4_EUlifE_EEvlNS_15PhiloxCudaStateESH_SI_,(.L_x_682 - _ZN2at6native63_GLOBAL__N__7310b794_30_DistributionGeometricKernel_cu_fa6e70a443distribution_elementwise_grid_stride_kernelIfLi4EZNS0_9templates4cuda21uniform_and_transformIN3c104HalfEfPNS_17CUDAGeneratorImplEZZZNS4_16geometric_kernelIS9_EEvRNS_18TensorIteratorBaseEdT_ENKUlvE_clEvENKUlvE6_clEvEUlfE_EEvSC_T1_T2_EUlP24curandStatePhilox4_32_10E_ZNS1_27distribution_nullary_kernelIS7_f7double2S9_SL_SG_EEvSC_SI_RKT3_T4_EUlifE_EEvlNS_15PhiloxCudaStateESH_SI_)
        .other          _ZN2at6native63_GLOBAL__N__7310b794_30_DistributionGeometricKernel_cu_fa6e70a443distribution_elementwise_grid_stride_kernelIfLi4EZNS0_9templates4cuda21uniform_and_transformIN3c104HalfEfPNS_17CUDAGeneratorImplEZZZNS4_16geometric_kernelIS9_EEvRNS_18TensorIteratorBaseEdT_ENKUlvE_clEvENKUlvE6_clEvEUlfE_EEvSC_T1_T2_EUlP24curandStatePhilox4_32_10E_ZNS1_27distribution_nullary_kernelIS7_f7double2S9_SL_SG_EEvSC_SI_RKT3_T4_EUlifE_EEvlNS_15PhiloxCudaStateESH_SI_,@"STO_CUDA_ENTRY STV_DEFAULT"
_ZN2at6native63_GLOBAL__N__7310b794_30_DistributionGeometricKernel_cu_fa6e70a443distribution_elementwise_grid_stride_kernelIfLi4EZNS0_9templates4cuda21uniform_and_transformIN3c104HalfEfPNS_17CUDAGeneratorImplEZZZNS4_16geometric_kernelIS9_EEvRNS_18TensorIteratorBaseEdT_ENKUlvE_clEvENKUlvE6_clEvEUlfE_EEvSC_T1_T2_EUlP24curandStatePhilox4_32_10E_ZNS1_27distribution_nullary_kernelIS7_f7double2S9_SL_SG_EEvSC_SI_RKT3_T4_EUlifE_EEvlNS_15PhiloxCudaStateESH_SI_:
        /* <DEDUP_REMOVED lines=92> */
[----:B------:R-:W-:Y:S05]  /*05c0*/  CALL.REL.NOINC `($__internal_7_$__cuda_sm20_div_s64) ;  /* 0x00000dc000007944 */ /* 0x000fea0003c00000 */
[----:B------:R-:W-:Y:S02]  /*05d0*/  IMAD.MOV.U32 R22, RZ, RZ, R24 ;  /* 0x000000ffff167224 */ /* 0x000fe400078e0018 */
[----:B------:R-:W-:Y:S01]  /*05e0*/  IMAD.MOV.U32 R23, RZ, RZ, R25 ;  /* 0x000000ffff177224 */ /* 0x000fe200078e0019 */
[----:B------:R-:W-:Y:S05]  /*05f0*/  BRA `(.L_x_123) ;  /* 0x0000016000007947 */ /* 0x000fea0003800000 */
.L_x_122:
        /* <DEDUP_REMOVED lines=22> */
.L_x_123:
        /* <DEDUP_REMOVED lines=35> */
[----:B0-----:R-:W-:-:S06]  /*0990*/  F2FP.PACK_AB R36, R23, R36 ;  /* 0x000000241724723e */ /* 0x001fcc00000000ff */
.L_x_132:
        /* <DEDUP_REMOVED lines=13> */
.L_x_125:
[----:B------:R-:W-:Y:S05]  /*0a70*/  BSYNC B0 ;  /* 0x0000000000007941 */ /* 0x000fea0003800000 */
.L_x_124:
        /* <DEDUP_REMOVED lines=62> */
.L_x_127:
[----:B------:R-:W-:Y:S02]  /*0e60*/  IMAD.MOV.U32 R45, RZ, RZ, R26 ;  /* 0x000000ffff2d7224 */ /* 0x000fe400078e001a */
[----:B------:R-:W-:Y:S02]  /*0e70*/  IMAD.MOV.U32 R28, RZ, RZ, R0 ;  /* 0x000000ffff1c7224 */ /* 0x000fe400078e0000 */
[----:B------:R-:W-:Y:S02]  /*0e80*/  IMAD.MOV.U32 R43, RZ, RZ, R40 ;  /* 0x000000ffff2b7224 */ /* 0x000fe400078e0028 */
[----:B------:R-:W-:-:S04]  /*0e90*/  IMAD.MOV.U32 R24, RZ, RZ, R22 ;  /* 0x000000ffff187224 */ /* 0x000fc800078e0016 */
.L_x_126:
        /* <DEDUP_REMOVED lines=31> */
[----:B0-----:R-:W-:-:S05]  /*1090*/  F2FP.PACK_AB R29, RZ, R28 ;  /* 0x0000001cff1d723e */ /* 0x001fca00000000ff */
[----:B------:R0:W-:Y:S02]  /*10a0*/  STG.E.U16 [R26.64], R29 ;  /* 0x0000001d1a007986 */ /* 0x0001e4000c101508 */
.L_x_129:
[----:B------:R-:W-:Y:S05]  /*10b0*/  BSYNC B0 ;  /* 0x0000000000007941 */ /* 0x000fea0003800000 */
.L_x_128:
        /* <DEDUP_REMOVED lines=13> */
[----:B0-----:R-:W-:-:S05]  /*1190*/  F2FP.PACK_AB R25, RZ, R29 ;  /* 0x0000001dff19723e */ /* 0x001fca00000000ff */
[----:B------:R0:W-:Y:S02]  /*11a0*/  STG.E.U16 [R26.64], R25 ;  /* 0x000000191a007986 */ /* 0x0001e4000c101508 */
.L_x_131:
[----:B------:R-:W-:Y:S05]  /*11b0*/  BSYNC B0 ;  /* 0x0000000000007941 */ /* 0x000fea0003800000 */
.L_x_130:
        /* <DEDUP_REMOVED lines=29> */
        .weak           $__internal_7_$__cuda_sm20_div_s64
        .type           $__internal_7_$__cuda_sm20_div_s64,@function
        .size           $__internal_7_$__cuda_sm20_div_s64,(.L_x_682 - $__internal_7_$__cuda_sm20_div_s64)
$__internal_7_$__cuda_sm20_div_s64:
        /* <DEDUP_REMOVED lines=74> */
[----:B------:R-:W-:Y:S06]  /*1830*/  RET.REL.NODEC R22 `(_ZN2at6native63_GLOBAL__N__7310b794_30_DistributionGeometricKernel_cu_fa6e70a443distribution_elementwise_grid_stride_kernelIfLi4EZNS0_9templates4cuda21uniform_and_transformIN3c104HalfEfPNS_17CUDAGeneratorImplEZZZNS4_16geometric_kernelIS9_EEvRNS_18TensorIteratorBaseEdT_ENKUlvE_clEvENKUlvE6_clEvEUlfE_EEvSC_T1_T2_EUlP24curandStatePhilox4_32_10E_ZNS1_27distribution_nullary_kernelIS7_f7double2S9_SL_SG_EEvSC_SI_RKT3_T4_EUlifE_EEvlNS_15PhiloxCudaStateESH_SI_) ;  /* 0xffffe7c016007950 */ /* 0x000fec0003c3ffff */
.L_x_133:
        /* <DEDUP_REMOVED lines=12> */
.L_x_682:


//--------------------- .text._ZN2at6native63_GLOBAL__N__7310b794_30_DistributionGeometricKernel_cu_fa6e70a443distribution_elementwise_grid_stride_kernelIfLi4EZNS0_9templates4cuda21uniform_and_transformIffPNS_17CUDAGeneratorImplEZZZNS4_16geometric_kernelIS7_EEvRNS_18TensorIteratorBaseEdT_ENKUlvE_clEvENKUlvE5_clEvEUlfE_EEvSA_T1_T2_EUlP24curandStatePhilox4_32_10E0_ZNS1_27distribution_nullary_kernelIff6float4S7_SJ_SE_EEvSA_SG_RKT3_T4_EUlifE0_EEvlNS_15PhiloxCudaStateESF_SG_ --------------------------
	.section	.text._ZN2at6native63_GLOBAL__N__7310b794_30_DistributionGeometricKernel_cu_fa6e70a443distribution_elementwise_grid_stride_kernelIfLi4EZNS0_9templates4cuda21uniform_and_transformIffPNS_17CUDAGeneratorImplEZZZNS4_16geometric_kernelIS7_EEvRNS_18TensorIteratorBaseEdT_ENKUlvE_clEvENKUlvE5_clEvEUlfE_EEvSA_T1_T2_EUlP24curandStatePhilox4_32_10E0_ZNS1_27distribution_nullary_kernelIff6float4S7_SJ_SE_EEvSA_SG_RKT3_T4_EUlifE0_EEvlNS_15PhiloxCudaStateESF_SG_,"ax",@progbits
	.sectioninfo	@"SHI_REGISTERS=40"
	.align	128
.text._ZN2at6native63_GLOBAL__N__7310b794_30_DistributionGeometricKernel_cu_fa6e70a443distribution_elementwise_grid_stride_kernelIfLi4EZNS0_9templates4cuda21uniform_and_transformIffPNS_17CUDAGeneratorImplEZZZNS4_16geometric_kernelIS7_EEvRNS_18TensorIteratorBaseEdT_ENKUlvE_clEvENKUlvE5_clEvEUlfE_EEvSA_T1_T2_EUlP24curandStatePhilox4_32_10E0_ZNS1_27distribution_nullary_kernelIff6float4S7_SJ_SE_EEvSA_SG_RKT3_T4_EUlifE0_EEvlNS_15PhiloxCudaStateESF_SG_:
        .type           _ZN2at6native63_GLOBAL__N__7310b794_30_DistributionGeometricKernel_cu_fa6e70a443distribution_elementwise_grid_stride_kernelIfLi4EZNS0_9templates4cuda21uniform_and_transformIffPNS_17CUDAGeneratorImplEZZZNS4_16geometric_kernelIS7_EEvRNS_18TensorIteratorBaseEdT_ENKUlvE_clEvENKUlvE5_clEvEUlfE_EEvSA_T1_T2_EUlP24curandStatePhilox4_32_10E0_ZNS1_27distribution_nullary_kernelIff6float4S7_SJ_SE_EEvSA_SG_RKT3_T4_EUlifE0_EEvlNS_15PhiloxCudaStateESF_SG_,@function
        .size           _ZN2at6native63_GLOBAL__N__7310b794_30_DistributionGeometricKernel_cu_fa6e70a443distribution_elementwise_grid_stride_kernelIfLi4EZNS0_9templates4cuda21uniform_and_transformIffPNS_17CUDAGeneratorImplEZZZNS4_16geometric_kernelIS7_EEvRNS_18TensorIteratorBaseEdT_ENKUlvE_clEvENKUlvE5_clEvEUlfE_EEvSA_T1_T2_EUlP24curandStatePhilox4_32_10E0_ZNS1_27distribution_nullary_kernelIff6float4S7_SJ_SE_EEvSA_SG_RKT3_T4_EUlifE0_EEvlNS_15PhiloxCudaStateESF_SG_,(.L_x_684 - _ZN2at6native63_GLOBAL__N__7310b794_30_DistributionGeometricKernel_cu_fa6e70a443distribution_elementwise_grid_stride_kernelIfLi4EZNS0_9templates4cuda21uniform_and_transformIffPNS_17CUDAGeneratorImplEZZZNS4_16geometric_kernelIS7_EEvRNS_18TensorIteratorBaseEdT_ENKUlvE_clEvENKUlvE5_clEvEUlfE_EEvSA_T1_T2_EUlP24curandStatePhilox4_32_10E0_ZNS1_27distribution_nullary_kernelIff6float4S7_SJ_SE_EEvSA_SG_RKT3_T4_EUlifE0_EEvlNS_15PhiloxCudaStateESF_SG_)
        .other          _ZN2at6native63_GLOBAL__N__7310b794_30_DistributionGeometricKernel_cu_fa6e70a443distribution_elementwise_grid_stride_kernelIfLi4EZNS0_9templates4cuda21uniform_and_transformIffPNS_17CUDAGeneratorImplEZZZNS4_16geometric_kernelIS7_EEvRNS_18TensorIteratorBaseEdT_ENKUlvE_clEvENKUlvE5_clEvEUlfE_EEvSA_T1_T2_EUlP24curandStatePhilox4_32_10E0_ZNS1_27distribution_nullary_kernelIff6float4S7_SJ_SE_EEvSA_SG_RKT3_T4_EUlifE0_EEvlNS_15PhiloxCudaStateESF_SG_,@"STO_CUDA_ENTRY STV_DEFAULT"
_ZN2at6native63_GLOBAL__N__7310b794_30_DistributionGeometricKernel_cu_fa6e70a443distribution_elementwise_grid_stride_kernelIfLi4EZNS0_9templates4cuda21uniform_and_transformIffPNS_17CUDAGeneratorImplEZZZNS4_16geometric_kernelIS7_EEvRNS_18TensorIteratorBaseEdT_ENKUlvE_clEvENKUlvE5_clEvEUlfE_EEvSA_T1_T2_EUlP24curandStatePhilox4_32_10E0_ZNS1_27distribution_nullary_kernelIff6float4S7_SJ_SE_EEvSA_SG_RKT3_T4_EUlifE0_EEvlNS_15PhiloxCudaStateESF_SG_:
        /* <DEDUP_REMOVED lines=92> */
[----:B------:R-:W-:Y:S05]  /*05c0*/  CALL.REL.NOINC `($__internal_8_$__cuda_sm20_div_s64) ;  /* 0x0000436000007944 */ /* 0x000fea0003c00000 */
[----:B------:R-:W-:Y:S05]  /*05d0*/  BRA `(.L_x_135) ;  /* 0x0000016000007947 */ /* 0x000fea0003800000 */
.L_x_134:
        /* <DEDUP_REMOVED lines=22> */
.L_x_135:
        /* <DEDUP_REMOVED lines=19> */
[----:B------:R-:W0:-:S14]  /*0870*/  DSETP.GEU.AND P0, PT, |R20|, c[0x2][0x0], PT ;  /* 0x008000001400762a */ /* 0x000e1c0003f0e200 */
[----:B0-----:R-:W-:Y:S02]  /*0880*/  @!P0 FMUL R25, R25, 1.175494350822287508e-38 ;  /* 0x0080000019198820 */ /* 0x001fe40000400000 */
.L_x_152:
        /* <DEDUP_REMOVED lines=13> */
.L_x_137:
[----:B------:R-:W-:Y:S05]  /*0960*/  BSYNC B0 ;  /* 0x0000000000007941 */ /* 0x000fea0003800000 */
.L_x_136:
        /* <DEDUP_REMOVED lines=9> */
[----:B------:R-:W-:Y:S01]  /*0a00*/  IMAD.WIDE.U32 R30, R30, -0x2daee0ad, RZ ;  /* 0xd2511f531e1e7825 */ /* 0x000fe200078e00ff */
[----:B------:R-:W-:-:S03]  /*0a10*/  IADD3 R27, R18, 0x3c6ef372, RZ ;  /* 0x3c6ef372121b7810 */ /* 0x000fc60007ffe0ff */
        /* <DEDUP_REMOVED lines=43> */
[----:B------:R-:W-:Y:S02]  /*0cd0*/  MOV R23, R32 ;  /* 0x0000002000177202 */ /* 0x000fe40000000f00 */
        /* <DEDUP_REMOVED lines=14> */
.L_x_139:
[----:B------:R-:W-:Y:S01]  /*0dc0*/  IMAD.MOV.U32 R22, RZ, RZ, R32 ;  /* 0x000000ffff167224 */ /* 0x000fe200078e0020 */
[----:B------:R-:W-:Y:S01]  /*0dd0*/  MOV R23, R29 ;  /* 0x0000001d00177202 */ /* 0x000fe20000000f00 */
[----:B------:R-:W-:Y:S01]  /*0de0*/  IMAD.MOV.U32 R35, RZ, RZ, R27 ;  /* 0x000000ffff237224 */ /* 0x000fe200078e001b */
[----:B------:R-:W-:Y:S02]  /*0df0*/  MOV R36, R20 ;  /* 0x0000001400247202 */ /* 0x000fe40000000f00 */
.L_x_138:
        /* <DEDUP_REMOVED lines=24> */
[----:B------:R-:W-:Y:S01]  /*0f80*/  IMAD R34, R34, c[0x0][0x2b8], RZ ;  /* 0x0000ae0022227a24 */ /* 0x000fe200078e02ff */
        /* <DEDUP_REMOVED lines=189> */
[----:B------:R-:W-:Y:S01]  /*1b60*/  ISETP.NE.AND P0, PT, R33, 0x18, PT ;  /* 0x000000182100780c */ /* 0x000fe20003f05270 */
[----:B------:R-:W-:-:S08]  /*1b70*/  IMAD.MOV.U32 R23, RZ, RZ, R35 ;  /* 0x000000ffff177224 */ /* 0x000fd000078e0023 */
[----:B------:R-:W-:-:S05]  /*1b80*/  IMAD.HI.U32 R22, R35, c[0x0][0x2a4], R22 ;  /* 0x0000a90023167a27 */ /* 0x000fca00078e0016 */
[----:B------:R-:W-:Y:S02]  /*1b90*/  SHF.R.U32.HI R23, RZ, c[0x0][0x2a8], R22 ;  /* 0x0000aa00ff177a19 */ /* 0x000fe40000011616 */
[----:B------:R-:W-:-:S03]  /*1ba0*/  @P0 MOV R22, RZ ;  /* 0x000000ff00160202 */ /* 0x000fc60000000f00 */
[--C-:B------:R-:W-:Y:S02]  /*1bb0*/  IMAD.MOV R36, RZ, RZ, -R23.reuse ;  /* 0x000000ffff247224 */ /* 0x100fe400078e0a17 */
[----:B------:R-:W-:-:S04]  /*1bc0*/  @P0 IMAD.HI.U32 R22, R23, c[0x0][0x2b0], R22 ;  /* 0x0000ac0017160a27 */ /* 0x000fc800078e0016 */
[----:B------:R-:W-:Y:S01]  /*1bd0*/  IMAD R35, R36, c[0x0][0x2a0], R35 ;  /* 0x0000a80024237a24 */ /* 0x000fe200078e0223 */
[----:B------:R-:W-:-:S03]  /*1be0*/  @P0 SHF.R.U32.HI R22, RZ, c[0x0][0x2b4], R22 ;  /* 0x0000ad00ff160a19 */ /* 0x000fc60000011616 */
[----:B------:R-:W-:Y:S01]  /*1bf0*/  IMAD R34, R35, c[0x0][0x314], R34 ;  /* 0x0000c50023227a24 */ /* 0x000fe200078e0222 */
[----:B------:R-:W-:-:S05]  /*1c00*/  @P0 IADD3 R22, -R22, RZ, RZ ;  /* 0x000000ff16160210 */ /* 0x000fca0007ffe1ff */
[----:B------:R-:W-:-:S04]  /*1c10*/  @P0 IMAD R23, R22, c[0x0][0x2ac], R23 ;  /* 0x0000ab0016170a24 */ /* 0x000fc800078e0217 */
[----:B------:R-:W-:-:S03]  /*1c20*/  @P0 IMAD R34, R23, c[0x0][0x318], R34 ;  /* 0x0000c60017220a24 */ /* 0x000fc600078e0222 */
.L_x_142:
[----:B------:R-:W-:Y:S01]  /*1c30*/  FADD.FTZ R23, -R25, 1 ;  /* 0x3f80000019177421 */ /* 0x000fe20000010100 */
[----:B------:R-:W0:Y:S01]  /*1c40*/  MUFU.LG2 R32, R32 ;  /* 0x0000002000207308 */ /* 0x000e220000000c00 */
[----:B------:R-:W-:-:S05]  /*1c50*/  IADD3 R34, P0, R34, c[0x0][0x320], RZ ;  /* 0x0000c80022227a10 */ /* 0x000fca0007f1e0ff */
[----:B------:R-:W-:Y:S02]  /*1c60*/  IMAD.X R35, RZ, RZ, c[0x0][0x324], P0 ;  /* 0x0000c900ff237624 */ /* 0x000fe400000e06ff */
[----:B------:R-:W1:Y:S01]  /*1c70*/  MUFU.LG2 R23, R23 ;  /* 0x0000001700177308 */ /* 0x000e620000000c00 */
[----:B0-----:R-:W-:Y:S02]  /*1c80*/  FMUL.FTZ R22, R32, 0.69314718246459960938 ;  /* 0x3f31721820167820 */ /* 0x001fe40000410000 */
[----:B-1----:R-:W-:-:S06]  /*1c90*/  FMUL.FTZ R33, R23, 0.69314718246459960938 ;  /* 0x3f31721817217820 */ /* 0x002fcc0000410000 */
[----:B------:R-:W0:Y:S02]  /*1ca0*/  MUFU.RCP R33, R33 ;  /* 0x0000002100217308 */ /* 0x000e240000001000 */
[----:B0-----:R-:W-:-:S06]  /*1cb0*/  FMUL.FTZ R22, R22, R33 ;  /* 0x0000002116167220 */ /* 0x001fcc0000410000 */
[----:B------:R-:W0:Y:S02]  /*1cc0*/  FRND.FTZ.CEIL R37, R22 ;  /* 0x0000001600257307 */ /* 0x000e240000219000 */
[----:B0-----:R0:W-:Y:S02]  /*1cd0*/  STG.E [R34.64], R37 ;  /* 0x0000002522007986 */ /* 0x0011e4000c101908 */
.L_x_141:
[----:B------:R-:W-:Y:S05]  /*1ce0*/  BSYNC B0 ;  /* 0x0000000000007941 */ /* 0x000fea0003800000 */
.L_x_140:
[----:B------:R-:W-:Y:S01]  /*1cf0*/  MOV R33, c[0x0][0x0] ;  /* 0x0000000000217a02 */ /* 0x000fe20000000f00 */
[----:B------:R-:W-:Y:S04]  /*1d00*/  BSSY B0, `(.L_x_143) ;  /* 0x00000e8000007945 */ /* 0x000fe80003800000 */
[----:B------:R-:W-:-:S05]  /*1d10*/  IMAD R33, R33, c[0x0][0xc], RZ ;  /* 0x0000030021217a24 */ /* 0x000fca00078e02ff */
[----:B0-----:R-:W-:-:S04]  /*1d20*/  IADD3 R35, P1, R33, R12, RZ ;  /* 0x0000000c21237210 */ /* 0x001fc80007f3e0ff */
[----:B------:R-:W-:Y:S01]  /*1d30*/  ISETP.GE.U32.AND P0, PT, R35, c[0x0][0x160], PT ;  /* 0x0000580023007a0c */ /* 0x000fe20003f06070 */
[----:B------:R-:W-:-:S05]  /*1d40*/  IMAD.X R22, RZ, RZ, R13, P1 ;  /* 0x000000ffff167224 */ /* 0x000fca00008e060d */
[----:B------:R-:W-:-:S13]  /*1d50*/  ISETP.GE.AND.EX P0, PT, R22, c[0x0][0x164], PT, P0 ;  /* 0x0000590016007a0c */ /* 0x000fda0003f06300 */
        /* <DEDUP_REMOVED lines=215> */
.L_x_145:
[----:B------:R-:W-:Y:S01]  /*2ad0*/  FADD.FTZ R32, -R25, 1 ;  /* 0x3f80000019207421 */ /* 0x000fe20000010100 */
[----:B------:R-:W0:Y:S01]  /*2ae0*/  MUFU.LG2 R29, R29 ;  /* 0x0000001d001d7308 */ /* 0x000e220000000c00 */
[----:B------:R-:W-:-:S05]  /*2af0*/  IADD3 R34, P0, R34, c[0x0][0x320], RZ ;  /* 0x0000c80022227a10 */ /* 0x000fca0007f1e0ff */
[----:B------:R-:W-:Y:S02]  /*2b00*/  IMAD.X R35, RZ, RZ, c[0x0][0x324], P0 ;  /* 0x0000c900ff237624 */ /* 0x000fe400000e06ff */
[----:B------:R-:W1:Y:S01]  /*2b10*/  MUFU.LG2 R32, R32 ;  /* 0x0000002000207308 */ /* 0x000e620000000c00 */
[----:B0-----:R-:W-:Y:S02]  /*2b20*/  FMUL.FTZ R22, R29, 0.69314718246459960938 ;  /* 0x3f3172181d167820 */ /* 0x001fe40000410000 */
[----:B-1----:R-:W-:-:S05]  /*2b30*/  FMUL.FTZ R36, R32, 0.69314718246459960938 ;  /* 0x3f31721820247820 */ /* 0x002fca0000410000 */
[----:B------:R-:W0:Y:S02]  /*2b40*/  MUFU.RCP R23, R36 ;  /* 0x0000002400177308 */ /* 0x000e240000001000 */
[----:B0-----:R-:W-:-:S06]  /*2b50*/  FMUL.FTZ R22, R22, R23 ;  /* 0x0000001716167220 */ /* 0x001fcc0000410000 */
[----:B------:R-:W0:Y:S02]  /*2b60*/  FRND.FTZ.CEIL R23, R22 ;  /* 0x0000001600177307 */ /* 0x000e240000219000 */
[----:B0-----:R0:W-:Y:S02]  /*2b70*/  STG.E [R34.64], R23 ;  /* 0x0000001722007986 */ /* 0x0011e4000c101908 */
.L_x_144:
[----:B------:R-:W-:Y:S05]  /*2b80*/  BSYNC B0 ;  /* 0x0000000000007941 */ /* 0x000fea0003800000 */
.L_x_143:
[----:B0-----:R-:W-:Y:S01]  /*2b90*/  LEA R35, P1, R33, R12, 0x1 ;  /* 0x0000000c21237211 */ /* 0x001fe200078208ff */
[----:B------:R-:W-:Y:S03]  /*2ba0*/  BSSY B0, `(.L_x_146) ;  /* 0x00000e6000007945 */ /* 0x000fe60003800000 */
[----:B------:R-:W-:Y:S02]  /*2bb0*/  ISETP.GE.U32.AND P0, PT, R35, c[0x0][0x160], PT ;  /* 0x0000580023007a0c */ /* 0x000fe40003f06070 */
[----:B------:R-:W-:-:S04]  /*2bc0*/  IADD3.X R22, RZ, R13, RZ, P1, !PT ;  /* 0x0000000dff167210 */ /* 0x000fc80000ffe4ff */
[----:B------:R-:W-:-:S13]  /*2bd0*/  ISETP.GE.AND.EX P0, PT, R22, c[0x0][0x164], PT, P0 ;  /* 0x0000590016007a0c */ /* 0x000fda0003f06300 */
[----:B------:R-:W-:Y:S05]  /*2be0*/  @P0 BRA `(.L_x_147) ;  /* 0x00000e1000000947 */ /* 0x000fea0003800000 */
[----:B------:R-:W-:Y:S01]  /*2bf0*/  ISETP.NE.AND P0, PT, RZ, c[0x0][0x188], PT ;  /* 0x00006200ff007a0c */ /* 0x000fe20003f05270 */
[----:B------:R-:W-:-:S12]  /*2c00*/  IMAD.MOV.U32 R32, RZ, RZ, RZ ;  /* 0x000000ffff207224 */ /* 0x000fd800078e00ff */
[----:B------:R-:W-:Y:S05]  /*2c10*/  @!P0 BRA `(.L_x_148) ;  /* 0x00000d3000008947 */ /* 0x000fea0003800000 */
[----:B------:R-:W-:Y:S01]  /*2c20*/  HFMA2.MMA R22, -RZ, RZ, 0, 0 ;  /* 0x00000000ff167435 */ /* 0x000fe200000001ff */
[----:B------:R-:W-:Y:S01]  /*2c30*/  MOV R23, R35 ;  /* 0x0000002300177202 */ /* 0x000fe20000000f00 */
[----:B------:R-:W-:-:S05]  /*2c40*/  IMAD.MOV.U32 R29, RZ, RZ, c[0x0][0x188] ;  /* 0x00006200ff1d7624 */ /* 0x000fca00078e00ff */
[----:B------:R-:W-:-:S03]  /*2c50*/  ISETP.NE.AND P0, PT, R29, 0x1, PT ;  /* 0x000000011d00780c */ /* 0x000fc60003f05270 */
[----:B------:R-:W-:-:S05]  /*2c60*/  IMAD.HI.U32 R23, R35, c[0x0][0x190], R22 ;  /* 0x0000640023177a27 */ /* 0x000fca00078e0016 */
[----:B------:R-:W-:-:S04]  /*2c70*/  SHF.R.U32.HI R23, RZ, c[0x0][0x194], R23 ;  /* 0x00006500ff177a19 */ /* 0x000fc80000011617 */
[----:B------:R-:W-:-:S05]  /*2c80*/  IADD3 R32, -R23, RZ, RZ ;  /* 0x000000ff17207210 */ /* 0x000fca0007ffe1ff */
[----:B------:R-:W-:-:S04]  /*2c90*/  IMAD R32, R32, c[0x0][0x18c], R35 ;  /* 0x0000630020207a24 */ /* 0x000fc800078e0223 */
[----:B------:R-:W-:Y:S01]  /*2ca0*/  IMAD R32, R32, c[0x0][0x2b8], RZ ;  /* 0x0000ae0020207a24 */ /* 0x000fe200078e02ff */
        /* <DEDUP_REMOVED lines=10> */
[----:B------:R-:W-:Y:S02]  /*2d50*/  MOV R23, R35 ;  /* 0x0000002300177202 */ /* 0x000fe40000000f00 */
[----:B------:R-:W-:-:S07]  /*2d60*/  ISETP.NE.AND P0, PT, R29, 0x3, PT ;  /* 0x000000031d00780c */ /* 0x000fce0003f05270 */
        /* <DEDUP_REMOVED lines=189> */
[----:B------:R-:W-:Y:S02]  /*3940*/  @P0 IMAD R32, R23, c[0x0][0x318], R32 ;  /* 0x0000c60017200a24 */ /* 0x000fe400078e0220 */
.L_x_148:
[----:B------:R-:W-:Y:S01]  /*3950*/  FADD.FTZ R34, -R25, 1 ;  /* 0x3f80000019227421 */ /* 0x000fe20000010100 */
[----:B------:R-:W0:Y:S08]  /*3960*/  MUFU.LG2 R30, R30 ;  /* 0x0000001e001e7308 */ /* 0x000e300000000c00 */
[----:B------:R-:W1:Y:S01]  /*3970*/  MUFU.LG2 R34, R34 ;  /* 0x0000002200227308 */ /* 0x000e620000000c00 */
[----:B0-----:R-:W-:-:S02]  /*3980*/  FMUL.FTZ R22, R30, 0.69314718246459960938 ;  /* 0x3f3172181e167820 */ /* 0x001fc40000410000 */
[----:B-1----:R-:W-:-:S05]  /*3990*/  FMUL.FTZ R35, R34, 0.69314718246459960938 ;  /* 0x3f31721822237820 */ /* 0x002fca0000410000 */
[----:B------:R-:W0:Y:S02]  /*39a0*/  MUFU.RCP R29, R35 ;  /* 0x00000023001d7308 */ /* 0x000e240000001000 */
[----:B0-----:R-:W-:Y:S01]  /*39b0*/  FMUL.FTZ R29, R22, R29 ;  /* 0x0000001d161d7220 */ /* 0x001fe20000410000 */
[----:B------:R-:W-:-:S04]  /*39c0*/  IADD3 R22, P0, R32, c[0x0][0x320], RZ ;  /* 0x0000c80020167a10 */ /* 0x000fc80007f1e0ff */
[----:B------:R-:W-:Y:S01]  /*39d0*/  IADD3.X R23, RZ, c[0x0][0x324], RZ, P0, !PT ;  /* 0x0000c900ff177a10 */ /* 0x000fe200007fe4ff */
[----:B------:R-:W0:Y:S04]  /*39e0*/  FRND.FTZ.CEIL R29, R29 ;  /* 0x0000001d001d7307 */ /* 0x000e280000219000 */
[----:B0-----:R0:W-:Y:S04]  /*39f0*/  STG.E [R22.64], R29 ;  /* 0x0000001d16007986 */ /* 0x0011e8000c101908 */
.L_x_147:
[----:B------:R-:W-:Y:S05]  /*3a00*/  BSYNC B0 ;  /* 0x0000000000007941 */ /* 0x000fea0003800000 */
.L_x_146:
        /* <DEDUP_REMOVED lines=219> */
.L_x_150:
        /* <DEDUP_REMOVED lines=11> */
.L_x_149:
        /* <DEDUP_REMOVED lines=11> */
.L_x_151:
[----:B------:R-:W-:Y:S05]  /*4920*/  EXIT ;  /* 0x000000000000794d */ /* 0x000fea0003800000 */
        .weak           $__internal_8_$__cuda_sm20_div_s64
        .type           $__internal_8_$__cuda_sm20_div_s64,@function
        .size           $__internal_8_$__cuda_sm20_div_s64,(.L_x_684 - $__internal_8_$__cuda_sm20_div_s64)
$__internal_8_$__cuda_sm20_div_s64:
        /* <DEDUP_REMOVED lines=73> */
[----:B------:R-:W-:Y:S06]  /*4dc0*/  RET.REL.NODEC R24 `(_ZN2at6native63_GLOBAL__N__7310b794_30_DistributionGeometricKernel_cu_fa6e70a443distribution_elementwise_grid_stride_kernelIfLi4EZNS0_9templates4cuda21uniform_and_transformIffPNS_17CUDAGeneratorImplEZZZNS4_16geometric_kernelIS7_EEvRNS_18TensorIteratorBaseEdT_ENKUlvE_clEvENKUlvE5_clEvEUlfE_EEvSA_T1_T2_EUlP24curandStatePhilox4_32_10E0_ZNS1_27distribution_nullary_kernelIff6float4S7_SJ_SE_EEvSA_SG_RKT3_T4_EUlifE0_EEvlNS_15PhiloxCudaStateESF_SG_) ;  /* 0xffffb23018007950 */ /* 0x000fec0003c3ffff */
.L_x_153:
        /* <DEDUP_REMOVED lines=11> */
.L_x_684:


//--------------------- .text._ZN2at6native63_GLOBAL__N__7310b794_30_DistributionGeometricKernel_cu_fa6e70a443distribution_elementwise_grid_stride_kernelIfLi4EZNS0_9templates4cuda21uniform_and_transformIffPNS_17CUDAGeneratorImplEZZZNS4_16geometric_kernelIS7_EEvRNS_18TensorIteratorBaseEdT_ENKUlvE_clEvENKUlvE5_clEvEUlfE_EEvSA_T1_T2_EUlP24curandStatePhilox4_32_10E0_ZNS1_27distribution_nullary_kernelIff6float4S7_SJ_SE_EEvSA_SG_RKT3_T4_EUlifE_EEvlNS_15PhiloxCudaStateESF_SG_ --------------------------
	.section	.text._ZN2at6native63_GLOBAL__N__7310b794_30_DistributionGeometricKernel_cu_fa6e70a443distribution_elementwise_grid_stride_kernelIfLi4EZNS0_9templates4cuda21uniform_and_transformIffPNS_17CUDAGeneratorImplEZZZNS4_16geometric_kernelIS7_EEvRNS_18TensorIteratorBaseEdT_ENKUlvE_clEvENKUlvE5_clEvEUlfE_EEvSA_T1_T2_EUlP24curandStatePhilox4_32_10E0_ZNS1_27distribution_nullary_kernelIff6float4S7_SJ_SE_EEvSA_SG_RKT3_T4_EUlifE_EEvlNS_15PhiloxCudaStateESF_SG_,"ax",@progbits
	.sectioninfo	@"SHI_REGISTERS=52"
	.align	128
.text._ZN2at6native63_GLOBAL__N__7310b794_30_DistributionGeometricKernel_cu_fa6e70a443distribution_elementwise_grid_stride_kernelIfLi4EZNS0_9templates4cuda21uniform_and_transformIffPNS_17CUDAGeneratorImplEZZZNS4_16geometric_kernelIS7_EEvRNS_18TensorIteratorBaseEdT_ENKUlvE_clEvENKUlvE5_clEvEUlfE_EEvSA_T1_T2_EUlP24curandStatePhilox4_32_10E0_ZNS1_27distribution_nullary_kernelIff6float4S7_SJ_SE_EEvSA_SG_RKT3_T4_EUlifE_EEvlNS_15PhiloxCudaStateESF_SG_:
        .type           _ZN2at6native63_GLOBAL__N__7310b794_30_DistributionGeometricKernel_cu_fa6e70a443distribution_elementwise_grid_stride_kernelIfLi4EZNS0_9templates4cuda21uniform_and_transformIffPNS_17CUDAGeneratorImplEZZZNS4_16geometric_kernelIS7_EEvRNS_18TensorIteratorBaseEdT_ENKUlvE_clEvENKUlvE5_clEvEUlfE_EEvSA_T1_T2_EUlP24curandStatePhilox4_32_10E0_ZNS1_27distribution_nullary_kernelIff6float4S7_SJ_SE_EEvSA_SG_RKT3_T4_EUlifE_EEvlNS_15PhiloxCudaStateESF_SG_,@function
        .size           _ZN2at6native63_GLOBAL__N__7310b794_30_DistributionGeometricKernel_cu_fa6e70a443distribution_elementwise_grid_stride_kernelIfLi4EZNS0_9templates4cuda21uniform_and_transformIffPNS_17CUDAGeneratorImplEZZZNS4_16geometric_kernelIS7_EEvRNS_18TensorIteratorBaseEdT_ENKUlvE_clEvENKUlvE5_clEvEUlfE_EEvSA_T1_T2_EUlP24curandStatePhilox4_32_10E0_ZNS1_27distribution_nullary_kernelIff6float4S7_SJ_SE_EEvSA_SG_RKT3_T4_EUlifE_EEvlNS_15PhiloxCudaStateESF_SG_,(.L_x_686 - _ZN2at6native63_GLOBAL__N__7310b794_30_DistributionGeometricKernel_cu_fa6e70a443distribution_elementwise_grid_stride_kernelIfLi4EZNS0_9templates4cuda21uniform_and_transformIffPNS_17CUDAGeneratorImplEZZZNS4_16geometric_kernelIS7_EEvRNS_18TensorIteratorBaseEdT_ENKUlvE_clEvENKUlvE5_clEvEUlfE_EEvSA_T1_T2_EUlP24curandStatePhilox4_32_10E0_ZNS1_27distribution_nullary_kernelIff6float4S7_SJ_SE_EEvSA_SG_RKT3_T4_EUlifE_EEvlNS_15PhiloxCudaStateESF_SG_)
        .other          _ZN2at6native63_GLOBAL__N__7310b794_30_DistributionGeometricKernel_cu_fa6e70a443distribution_elementwise_grid_stride_kernelIfLi4EZNS0_9templates4cuda21uniform_and_transformIffPNS_17CUDAGeneratorImplEZZZNS4_16geometric_kernelIS7_EEvRNS_18TensorIteratorBaseEdT_ENKUlvE_clEvENKUlvE5_clEvEUlfE_EEvSA_T1_T2_EUlP24curandStatePhilox4_32_10E0_ZNS1_27distribution_nullary_kernelIff6float4S7_SJ_SE_EEvSA_SG_RKT3_T4_EUlifE_EEvlNS_15PhiloxCudaStateESF_SG_,@"STO_CUDA_ENTRY STV_DEFAULT"
_ZN2at6native63_GLOBAL__N__7310b794_30_DistributionGeometricKernel_cu_fa6e70a443distribution_elementwise_grid_stride_kernelIfLi4EZNS0_9templates4cuda21uniform_and_transformIffPNS_17CUDAGeneratorImplEZZZNS4_16geometric_kernelIS7_EEvRNS_18TensorIteratorBaseEdT_ENKUlvE_clEvENKUlvE5_clEvEUlfE_EEvSA_T1_T2_EUlP24curandStatePhilox4_32_10E0_ZNS1_27distribution_nullary_kernelIff6float4S7_SJ_SE_EEvSA_SG_RKT3_T4_EUlifE_EEvlNS_15PhiloxCudaStateESF_SG_:
[----:B------:R-:W-:Y:S02]  /*0000*/  IMAD.MOV.U32 R1, RZ, RZ, c[0x0][0x28] ;  /* 0x00000a00ff017624 */ /* 0x000fe400078e00ff */
[----:B------:R-:W-:Y:S01]  /*0010*/  ULDC.U8 UR4, c[0x0][0x17c] ;  /* 0x00005f0000047ab9 */ /* 0x000fe20000000000 */
[----:B------:R-:W-:Y:S01]  /*0020*/  IMAD.MOV.U32 R40, RZ, RZ, c[0x0][0x170] ;  /* 0x00005c00ff287624 */ /* 0x000fe200078e00ff */
[----:B------:R-:W-:Y:S01]  /*0030*/  ISETP.NE.AND P0, PT, RZ, UR4, PT ;  /* 0x00000004ff007c0c */ /* 0x000fe2000bf05270 */
[----:B------:R-:W-:Y:S01]  /*0040*/  IMAD.MOV.U32 R41, RZ, RZ, c[0x0][0x174] ;  /* 0x00005d00ff297624 */ /* 0x000fe200078e00ff */
[----:B------:R-:W-:Y:S01]  /*0050*/  ULDC.64 UR8, c[0x0][0x118] ;  /* 0x0000460000087ab9 */ /* 0x000fe20000000a00 */
[----:B------:R-:W-:Y:S01]  /*0060*/  MOV R24, c[0x0][0x168] ;  /* 0x00005a0000187a02 */ /* 0x000fe20000000f00 */
[----:B------:R-:W-:Y:S01]  /*0070*/  IMAD.MOV.U32 R25, RZ, RZ, c[0x0][0x16c] ;  /* 0x00005b00ff197624 */ /* 0x000fe200078e00ff */
        /* <DEDUP_REMOVED lines=73> */
[----:B------:R-:W-:-:S03]  /*0510*/  MOV R17, R23 ;  /* 0x0000001700117202 */ /* 0x000fc60000000f00 */
[----:B------:R-:W-:Y:S01]  /*0520*/  IMAD.MOV.U32 R21, RZ, RZ, R23 ;  /* 0x000000ffff157224 */ /* 0x000fe200078e0017 */
[----:B------:R-:W-:Y:S01]  /*0530*/  LOP3.LUT R23, R27, R26, R19, 0x96, !PT ;  /* 0x0000001a1b177212 */ /* 0x000fe200078e9613 */
[----:B------:R-:W-:Y:S01]  /*0540*/  IMAD.MOV.U32 R18, RZ, RZ, R22 ;  /* 0x000000ffff127224 */ /* 0x000fe200078e0016 */
[----:B------:R-:W-:Y:S01]  /*0550*/  LOP3.LUT R34, R29, R34, R20, 0x96, !PT ;  /* 0x000000221d227212 */ /* 0x000fe200078e9614 */
[----:B------:R-:W-:Y:S05]  /*0560*/  @!P0 BRA `(.L_x_154) ;  /* 0x0000009000008947 */ /* 0x000fea0003800000 */
[----:B------:R-:W-:Y:S01]  /*0570*/  ULDC UR4, c[0x0][0x0] ;  /* 0x0000000000047ab9 */ /* 0x000fe20000000800 */
[----:B------:R-:W-:Y:S01]  /*0580*/  MOV R30, 0x5d0 ;  /* 0x000005d0001e7802 */ /* 0x000fe20000000f00 */
[----:B------:R-:W-:Y:S02]  /*0590*/  ULDC UR5, c[0x0][0xc] ;  /* 0x0000030000057ab9 */ /* 0x000fe40000000800 */
[----:B------:R-:W-:-:S04]  /*05a0*/  UIMAD UR4, UR4, UR5, URZ ;  /* 0x00000005040472a4 */ /* 0x000fc8000f8e023f */
[----:B------:R-:W-:-:S07]  /*05b0*/  USHF.L.U32 UR4, UR4, 0x2, URZ ;  /* 0x0000000204047899 */ /* 0x000fce000800063f */
[----:B------:R-:W-:Y:S05]  /*05c0*/  CALL.REL.NOINC `($__internal_9_$__cuda_sm20_div_s64) ;  /* 0x00000da000007944 */ /* 0x000fea0003c00000 */
[----:B------:R-:W-:Y:S02]  /*05d0*/  IMAD.MOV.U32 R26, RZ, RZ, R28 ;  /* 0x000000ffff1a7224 */ /* 0x000fe400078e001c */
[----:B------:R-:W-:Y:S01]  /*05e0*/  IMAD.MOV.U32 R27, RZ, RZ, R29 ;  /* 0x000000ffff1b7224 */ /* 0x000fe200078e001d */
[----:B------:R-:W-:Y:S05]  /*05f0*/  BRA `(.L_x_155) ;  /* 0x0000016000007947 */ /* 0x000fea0003800000 */
.L_x_154:
[----:B------:R-:W-:-:S04]  /*0600*/  IMAD.MOV.U32 R26, RZ, RZ, c[0x0][0x0] ;  /* 0x00000000ff1a7624 */ /* 0x000fc800078e00ff */
[----:B------:R-:W-:-:S05]  /*0610*/  IMAD R26, R26, c[0x0][0xc], RZ ;  /* 0x000003001a1a7a24 */ /* 0x000fca00078e02ff */
[----:B------:R-:W-:-:S04]  /*0620*/  SHF.L.U32 R30, R26, 0x2, RZ ;  /* 0x000000021a1e7819 */ /* 0x000fc800000006ff */
        /* <DEDUP_REMOVED lines=19> */
.L_x_155:
        /* <DEDUP_REMOVED lines=14> */
[----:B------:R-:W-:Y:S01]  /*0840*/  IMAD.MOV.U32 R26, RZ, RZ, c[0x0][0x198] ;  /* 0x00006600ff1a7624 */ /* 0x000fe200078e00ff */
[----:B------:R-:W-:Y:S01]  /*0850*/  MOV R27, c[0x0][0x19c] ;  /* 0x00006700001b7a02 */ /* 0x000fe20000000f00 */
        /* <DEDUP_REMOVED lines=8> */
.L_x_167:
[----:B------:R-:W-:Y:S01]  /*08e0*/  IADD3 R39, R39, 0x1, RZ ;  /* 0x0000000127277810 */ /* 0x000fe20007ffe0ff */
[----:B------:R-:W-:Y:S03]  /*08f0*/  BSSY B0, `(.L_x_156) ;  /* 0x000000c000007945 */ /* 0x000fe60003800000 */
[C---:B------:R-:W-:Y:S01]  /*0900*/  ISETP.NE.AND P0, PT, R39.reuse, RZ, PT ;  /* 0x000000ff2700720c */ /* 0x040fe20003f05270 */
[----:B0-----:R-:W-:-:S12]  /*0910*/  IMAD.HI.U32 R27, R39, -0x2daee0ad, RZ ;  /* 0xd2511f53271b7827 */ /* 0x001fd800078e00ff */
        /* <DEDUP_REMOVED lines=9> */
.L_x_157:
[----:B------:R-:W-:Y:S05]  /*09b0*/  BSYNC B0 ;  /* 0x0000000000007941 */ /* 0x000fea0003800000 */
.L_x_156:
        /* <DEDUP_REMOVED lines=55> */
[----:B------:R-:W-:Y:S01]  /*0d30*/  @P0 IMAD.MOV.U32 R46, RZ, RZ, R34 ;  /* 0x000000ffff2e0224 */ /* 0x000fe200078e0022 */
[----:B------:R-:W-:Y:S01]  /*0d40*/  @P0 MOV R26, R33 ;  /* 0x00000021001a0202 */ /* 0x000fe20000000f00 */
[----:B------:R-:W-:Y:S02]  /*0d50*/  @P0 IMAD.MOV.U32 R27, RZ, RZ, R38 ;  /* 0x000000ffff1b0224 */ /* 0x000fe400078e0026 */
[----:B------:R-:W-:Y:S01]  /*0d60*/  @P0 IMAD.MOV.U32 R43, RZ, RZ, R23 ;  /* 0x000000ffff2b0224 */ /* 0x000fe200078e0017 */
[----:B------:R-:W-:Y:S05]  /*0d70*/  BRA `(.L_x_158) ;  /* 0x0000004000007947 */ /* 0x000fea0003800000 */
.L_x_159:
[----:B------:R-:W-:Y:S02]  /*0d80*/  IMAD.MOV.U32 R46, RZ, RZ, R23 ;  /* 0x000000ffff2e7224 */ /* 0x000fe400078e0017 */
[----:B------:R-:W-:Y:S02]  /*0d90*/  IMAD.MOV.U32 R27, RZ, RZ, R33 ;  /* 0x000000ffff1b7224 */ /* 0x000fe400078e0021 */
[----:B------:R-:W-:Y:S02]  /*0da0*/  IMAD.MOV.U32 R43, RZ, RZ, R28 ;  /* 0x000000ffff2b7224 */ /* 0x000fe400078e001c */
[----:B------:R-:W-:-:S03]  /*0db0*/  IMAD.MOV.U32 R26, RZ, RZ, R30 ;  /* 0x000000ffff1a7224 */ /* 0x000fc600078e001e */
.L_x_158:
[----:B------:R-:W-:Y:S01]  /*0dc0*/  MOV R23, c[0x0][0x0] ;  /* 0x0000000000177a02 */ /* 0x000fe20000000f00 */
[----:B------:R-:W0:Y:S01]  /*0dd0*/  I2F.U32 R43, R43 ;  /* 0x0000002b002b7306 */ /* 0x000e220000201000 */
[----:B------:R-:W-:Y:S01]  /*0de0*/  ISETP.GE.U32.AND P3, PT, R18, c[0x0][0x160], PT ;  /* 0x0000580012007a0c */ /* 0x000fe20003f66070 */
[----:B------:R-:W-:Y:S02]  /*0df0*/  BSSY B0, `(.L_x_160) ;  /* 0x0000021000007945 */ /* 0x000fe40003800000 */
        /* <DEDUP_REMOVED lines=15> */
[----:B------:R-:W-:Y:S01]  /*0ef0*/  ISETP.GE.U32.AND P2, PT, R32, c[0x0][0x160], PT ;  /* 0x0000580020007a0c */ /* 0x000fe20003f46070 */
[----:B-1----:R-:W-:-:S05]  /*0f00*/  IMAD.X R27, RZ, RZ, R17, P4 ;  /* 0x000000ffff1b7224 */ /* 0x002fca00020e0611 */
        /* <DEDUP_REMOVED lines=13> */
[----:B------:R-:W0:Y:S04]  /*0fe0*/  FRND.FTZ.CEIL R49, R49 ;  /* 0x0000003100317307 */ /* 0x000e280000219000 */
[----:B0-----:R0:W-:Y:S04]  /*0ff0*/  STG.E [R26.64], R49 ;  /* 0x000000311a007986 */ /* 0x0011e8000c101908 */
.L_x_161:
[----:B0-23--:R-:W-:Y:S05]  /*1000*/  BSYNC B0 ;  /* 0x0000000000007941 */ /* 0x00dfea0003800000 */
.L_x_160:
        /* <DEDUP_REMOVED lines=12> */
[----:B------:R-:W0:Y:S04]  /*10d0*/  FRND.FTZ.CEIL R45, R45 ;  /* 0x0000002d002d7307 */ /* 0x000e280000219000 */
[----:B0-----:R0:W-:Y:S04]  /*10e0*/  STG.E [R26.64], R45 ;  /* 0x0000002d1a007986 */ /* 0x0011e8000c101908 */
.L_x_163:
[----:B------:R-:W-:Y:S05]  /*10f0*/  BSYNC B0 ;  /* 0x0000000000007941 */ /* 0x000fea0003800000 */
.L_x_162:
        /* <DEDUP_REMOVED lines=14> */
.L_x_165:
[----:B------:R-:W-:Y:S05]  /*11e0*/  BSYNC B0 ;  /* 0x0000000000007941 */ /* 0x000fea0003800000 */
.L_x_164:
        /* <DEDUP_REMOVED lines=13> */
.L_x_166:
[----:B------:R-:W-:Y:S01]  /*12c0*/  LEA R18, P0, R23, R18, 0x2 ;  /* 0x0000001217127211 */ /* 0x000fe200078010ff */
[----:B------:R-:W-:Y:S01]  /*12d0*/  WARPSYNC 0xffffffff ;  /* 0xffffffff00007948 */ /* 0x000fe20003800000 */
[----:B------:R-:W-:Y:S01]  /*12e0*/  BAR.SYNC.DEFER_BLOCKING 0x0 ;  /* 0x0000000000007b1d */ /* 0x000fe20000010000 */
[----:B------:R-:W-:Y:S01]  /*12f0*/  IMAD.MOV.U32 R38, RZ, RZ, R30 ;  /* 0x000000ffff267224 */ /* 0x000fe200078e001e */
[----:B------:R-:W-:Y:S01]  /*1300*/  IADD3.X R17, RZ, R17, RZ, P0, !PT ;  /* 0x00000011ff117210 */ /* 0x000fe200007fe4ff */
[----:B------:R-:W-:Y:S01]  /*1310*/  IMAD.MOV.U32 R34, RZ, RZ, R28 ;  /* 0x000000ffff227224 */ /* 0x000fe200078e001c */
[----:B------:R-:W-:Y:S01]  /*1320*/  ISETP.GE.U32.AND P0, PT, R18, R35, PT ;  /* 0x000000231200720c */ /* 0x000fe20003f06070 */
[----:B------:R-:W-:-:S03]  /*1330*/  IMAD.MOV.U32 R23, RZ, RZ, R29 ;  /* 0x000000ffff177224 */ /* 0x000fc600078e001d */
[----:B------:R-:W-:-:S13]  /*1340*/  ISETP.GE.AND.EX P0, PT, R17, R36, PT, P0 ;  /* 0x000000241100720c */ /* 0x000fda0003f06300 */
[----:B------:R-:W-:Y:S05]  /*1350*/  @!P0 BRA `(.L_x_167) ;  /* 0xfffff58000008947 */ /* 0x000fea000383ffff */
[----:B------:R-:W-:Y:S05]  /*1360*/  EXIT ;  /* 0x000000000000794d */ /* 0x000fea0003800000 */
        .weak           $__internal_9_$__cuda_sm20_div_s64
        .type           $__internal_9_$__cuda_sm20_div_s64,@function
        .size           $__internal_9_$__cuda_sm20_div_s64,(.L_x_686 - $__internal_9_$__cuda_sm20_div_s64)
$__internal_9_$__cuda_sm20_div_s64:
        /* <DEDUP_REMOVED lines=74> */
[----:B------:R-:W-:Y:S06]  /*1810*/  RET.REL.NODEC R26 `(_ZN2at6native63_GLOBAL__N__7310b794_30_DistributionGeometricKernel_cu_fa6e70a443distribution_elementwise_grid_stride_kernelIfLi4EZNS0_9templates4cuda21uniform_and_transformIffPNS_17CUDAGeneratorImplEZZZNS4_16geometric_kernelIS7_EEvRNS_18TensorIteratorBaseEdT_ENKUlvE_clEvENKUlvE5_clEvEUlfE_EEvSA_T1_T2_EUlP24curandStatePhilox4_32_10E0_ZNS1_27distribution_nullary_kernelIff6float4S7_SJ_SE_EEvSA_SG_RKT3_T4_EUlifE_EEvlNS_15PhiloxCudaStateESF_SG_) ;  /* 0xffffe7e01a007950 */ /* 0x000fec0003c3ffff */
.L_x_168:
        /* <DEDUP_REMOVED lines=14> */
.L_x_686:


//--------------------- .text._ZN2at6native63_GLOBAL__N__7310b794_30_DistributionGeometricKernel_cu_fa6e70a443distribution_elementwise_grid_stride_kernelIfLi4EZNS0_9templates4cuda21uniform_and_transformIffPNS_17CUDAGeneratorImplEZZZNS4_16geometric_kernelIS7_EEvRNS_18TensorIteratorBaseEdT_ENKUlvE_clEvENKUlvE5_clEvEUlfE_EEvSA_T1_T2_EUlP24curandStatePhilox4_32_10E_ZNS1_27distribution_nullary_kernelIff7double2S7_SJ_SE_EEvSA_SG_RKT3_T4_EUlifE0_EEvlNS_15PhiloxCudaStateESF_SG_ --------------------------
	.section	.text._ZN2at6native63_GLOBAL__N__7310b794_30_DistributionGeometricKernel_cu_fa6e70a443distribution_elementwise_grid_stride_kernelIfLi4EZNS0_9templates4cuda21uniform_and_transformIffPNS_17CUDAGeneratorImplEZZZNS4_16geometric_kernelIS7_EEvRNS_18TensorIteratorBaseEdT_ENKUlvE_clEvENKUlvE5_clEvEUlfE_EEvSA_T1_T2_EUlP24curandStatePhilox4_32_10E_ZNS1_27distribution_nullary_kernelIff7double2S7_SJ_SE_EEvSA_SG_RKT3_T4_EUlifE0_EEvlNS_15PhiloxCudaStateESF_SG_,"ax",@progbits
	.sectioninfo	@"SHI_REGISTERS=40"
	.align	128
.text._ZN2at6native63_GLOBAL__N__7310b794_30_DistributionGeometricKernel_cu_fa6e70a443distribution_elementwise_grid_stride_kernelIfLi4EZNS0_9templates4cuda21uniform_and_transformIffPNS_17CUDAGeneratorImplEZZZNS4_16geometric_kernelIS7_EEvRNS_18TensorIteratorBaseEdT_ENKUlvE_clEvENKUlvE5_clEvEUlfE_EEvSA_T1_T2_EUlP24curandStatePhilox4_32_10E_ZNS1_27distribution_nullary_kernelIff7double2S7_SJ_SE_EEvSA_SG_RKT3_T4_EUlifE0_EEvlNS_15PhiloxCudaStateESF_SG_:
        .type           _ZN2at6native63_GLOBAL__N__7310b794_30_DistributionGeometricKernel_cu_fa6e70a443distribution_elementwise_grid_stride_kernelIfLi4EZNS0_9templates4cuda21uniform_and_transformIffPNS_17CUDAGeneratorImplEZZZNS4_16geometric_kernelIS7_EEvRNS_18TensorIteratorBaseEdT_ENKUlvE_clEvENKUlvE5_clEvEUlfE_EEvSA_T1_T2_EUlP24curandStatePhilox4_32_10E_ZNS1_27distribution_nullary_kernelIff7double2S7_SJ_SE_EEvSA_SG_RKT3_T4_EUlifE0_EEvlNS_15PhiloxCudaStateESF_SG_,@function
        .size           _ZN2at6native63_GLOBAL__N__7310b794_30_DistributionGeometricKernel_cu_fa6e70a443distribution_elementwise_grid_stride_kernelIfLi4EZNS0_9templates4cuda21uniform_and_transformIffPNS_17CUDAGeneratorImplEZZZNS4_16geometric_kernelIS7_EEvRNS_18TensorIteratorBaseEdT_ENKUlvE_clEvENKUlvE5_clEvEUlfE_EEvSA_T1_T2_EUlP24curandStatePhilox4_32_10E_ZNS1_27distribution_nullary_kernelIff7double2S7_SJ_SE_EEvSA_SG_RKT3_T4_EUlifE0_EEvlNS_15PhiloxCudaStateESF_SG_,(.L_x_688 - _ZN2at6native63_GLOBAL__N__7310b794_30_DistributionGeometricKernel_cu_fa6e70a443distribution_elementwise_grid_stride_kernelIfLi4EZNS0_9templates4cuda21uniform_and_transformIffPNS_17CUDAGeneratorImplEZZZNS4_16geometric_kernelIS7_EEvRNS_18TensorIteratorBaseEdT_ENKUlvE_clEvENKUlvE5_clEvEUlfE_EEvSA_T1_T2_EUlP24curandStatePhilox4_32_10E_ZNS1_27distribution_nullary_kernelIff7double2S7_SJ_SE_EEvSA_SG_RKT3_T4_EUlifE0_EEvlNS_15PhiloxCudaStateESF_SG_)
        .other          _ZN2at6native63_GLOBAL__N__7310b794_30_DistributionGeometricKernel_cu_fa6e70a443distribution_elementwise_grid_stride_kernelIfLi4EZNS0_9templates4cuda21uniform_and_transformIffPNS_17CUDAGeneratorImplEZZZNS4_16geometric_kernelIS7_EEvRNS_18TensorIteratorBaseEdT_ENKUlvE_clEvENKUlvE5_clEvEUlfE_EEvSA_T1_T2_EUlP24curandStatePhilox4_32_10E_ZNS1_27distribution_nullary_kernelIff7double2S7_SJ_SE_EEvSA_SG_RKT3_T4_EUlifE0_EEvlNS_15PhiloxCudaStateESF_SG_,@"STO_CUDA_ENTRY STV_DEFAULT"
_ZN2at6native63_GLOBAL__N__7310b794_30_DistributionGeometricKernel_cu_fa6e70a443distribution_elementwise_grid_stride_kernelIfLi4EZNS0_9templates4cuda21uniform_and_transformIffPNS_17CUDAGeneratorImplEZZZNS4_16geometric_kernelIS7_EEvRNS_18TensorIteratorBaseEdT_ENKUlvE_clEvENKUlvE5_clEvEUlfE_EEvSA_T1_T2_EUlP24curandStatePhilox4_32_10E_ZNS1_27distribution_nullary_kernelIff7double2S7_SJ_SE_EEvSA_SG_RKT3_T4_EUlifE0_EEvlNS_15PhiloxCudaStateESF_SG_:
        /* <DEDUP_REMOVED lines=71> */
[----:B------:R-:W-:Y:S02]  /*0470*/  IADD3 R11, R36, -0xe443238, RZ ;  /* 0xf1bbcdc8240b7810 */ /* 0x000fe40007ffe0ff */
[----:B------:R-:W-:Y:S01]  /*0480*/  ISETP.NE.U32.AND P0, PT, RZ, UR7, PT ;  /* 0x00000007ff007c0c */ /* 0x000fe2000bf05070 */
        /* <DEDUP_REMOVED lines=19> */
[----:B------:R-:W-:Y:S05]  /*05c0*/  CALL.REL.NOINC `($__internal_10_$__cuda_sm20_div_s64) ;  /* 0x000043b000007944 */ /* 0x000fea0003c00000 */
[----:B------:R-:W-:Y:S01]  /*05d0*/  MOV R16, R22 ;  /* 0x0000001600107202 */ /* 0x000fe20000000f00 */
[----:B------:R-:W-:Y:S01]  /*05e0*/  IMAD.MOV.U32 R17, RZ, RZ, R23 ;  /* 0x000000ffff117224 */ /* 0x000fe200078e0017 */
[----:B------:R-:W-:Y:S05]  /*05f0*/  BRA `(.L_x_170) ;  /* 0x0000016000007947 */ /* 0x000fea0003800000 */
.L_x_169:
        /* <DEDUP_REMOVED lines=22> */
.L_x_170:
        /* <DEDUP_REMOVED lines=31> */
[----:B------:R0:W1:Y:S08]  /*0950*/  FRND.FTZ.CEIL R28, R16 ;  /* 0x00000010001c7307 */ /* 0x0000700000219000 */
[----:B------:R0:W2:Y:S02]  /*0960*/  FRND.FTZ.CEIL R29, R17 ;  /* 0x00000011001d7307 */ /* 0x0000a40000219000 */
.L_x_187:
        /* <DEDUP_REMOVED lines=13> */
.L_x_172:
[----:B------:R-:W-:Y:S05]  /*0a40*/  BSYNC B0 ;  /* 0x0000000000007941 */ /* 0x000fea0003800000 */
.L_x_171:
        /* <DEDUP_REMOVED lines=15> */
[----:B------:R-:W-:-:S03]  /*0b40*/  IADD3 R33, R36, -0x255992d5, RZ ;  /* 0xdaa66d2b24217810 */ /* 0x000fc60007ffe0ff */
[----:B------:R-:W-:Y:S01]  /*0b50*/  IMAD R18, R11, -0x2daee0ad, RZ ;  /* 0xd2511f530b127824 */ /* 0x000fe200078e02ff */
        /* <DEDUP_REMOVED lines=24> */
[----:B------:R-:W-:Y:S02]  /*0ce0*/  LOP3.LUT R33, R17, R22, R33, 0x96, !PT ;  /* 0x0000001611217212 */ /* 0x000fe400078e9621 */
[----:B------:R-:W-:Y:S02]  /*0cf0*/  IADD3 R17, R36, -0xe443238, RZ ;  /* 0xf1bbcdc824117810 */ /* 0x000fe40007ffe0ff */
        /* <DEDUP_REMOVED lines=8> */
[----:B------:R-:W-:-:S03]  /*0d80*/  LOP3.LUT R31, R17, R22, R31, 0x96, !PT ;  /* 0x00000016111f7212 */ /* 0x000fc600078e961f */
[----:B------:R-:W-:Y:S01]  /*0d90*/  IMAD.MOV.U32 R22, RZ, RZ, R21 ;  /* 0x000000ffff167224 */ /* 0x000fe200078e0015 */
[----:B------:R-:W-:Y:S02]  /*0da0*/  LOP3.LUT R32, R23, R32, R14, 0x96, !PT ;  /* 0x0000002017207212 */ /* 0x000fe400078e960e */
        /* <DEDUP_REMOVED lines=16> */
.L_x_174:
[----:B------:R-:W-:Y:S01]  /*0eb0*/  IMAD.MOV.U32 R22, RZ, RZ, R19 ;  /* 0x000000ffff167224 */ /* 0x000fe200078e0013 */
[----:B------:R-:W-:Y:S01]  /*0ec0*/  MOV R23, R18 ;  /* 0x0000001200177202 */ /* 0x000fe20000000f00 */
[----:B------:R-:W-:Y:S01]  /*0ed0*/  IMAD.MOV.U32 R33, RZ, RZ, R31 ;  /* 0x000000ffff217224 */ /* 0x000fe200078e001f */
[----:B------:R-:W-:-:S05]  /*0ee0*/  MOV R34, R16 ;  /* 0x0000001000227202 */ /* 0x000fca0000000f00 */
.L_x_173:
[----:B------:R-:W-:Y:S01]  /*0ef0*/  IMAD.WIDE.U32 R34, R34, 0x200000, RZ ;  /* 0x0020000022227825 */ /* 0x000fe200078e00ff */
[----:B------:R-:W-:Y:S01]  /*0f00*/  ISETP.GE.U32.AND P0, PT, R12, c[0x0][0x160], PT ;  /* 0x000058000c007a0c */ /* 0x000fe20003f06070 */
[----:B------:R-:W-:Y:S01]  /*0f10*/  HFMA2.MMA R21, -RZ, RZ, 1.15625, 0 ;  /* 0x3ca00000ff157435 */ /* 0x000fe200000001ff */
[----:B------:R-:W-:Y:S01]  /*0f20*/  BSSY B0, `(.L_x_175) ;  /* 0x00000ee000007945 */ /* 0x000fe20003800000 */
[----:B------:R-:W-:Y:S01]  /*0f30*/  IMAD.MOV.U32 R20, RZ, RZ, 0x0 ;  /* 0x00000000ff147424 */ /* 0x000fe200078e00ff */
[----:B------:R-:W-:-:S02]  /*0f40*/  LOP3.LUT R34, R34, R33, RZ, 0x3c, !PT ;  /* 0x0000002122227212 */ /* 0x000fc400078e3cff */
[----:B------:R-:W-:Y:S02]  /*0f50*/  ISETP.GE.AND.EX P0, PT, R13, c[0x0][0x164], PT, P0 ;  /* 0x000059000d007a0c */ /* 0x000fe40003f06300 */
[----:B------:R-:W0:Y:S02]  /*0f60*/  I2F.F64.U64 R18, R34 ;  /* 0x0000002200127312 */ /* 0x000e240000301800 */
[----:B0-----:R0:W3:-:S09]  /*0f70*/  DFMA R18, R18, R20, 5.5511151231257827021e-17 ;  /* 0x3c9000001212742b */ /* 0x0010d20000000014 */
[----:B------:R-:W-:Y:S05]  /*0f80*/  @P0 BRA `(.L_x_176) ;  /* 0x00000e7000000947 */ /* 0x000fea0003800000 */
[----:B------:R-:W-:Y:S01]  /*0f90*/  IMAD.WIDE.U32 R34, R23, 0x200000, RZ ;  /* 0x0020000017227825 */ /* 0x000fe200078e00ff */
[----:B------:R-:W-:-:S03]  /*0fa0*/  ISETP.NE.AND P0, PT, RZ, c[0x0][0x188], PT ;  /* 0x00006200ff007a0c */ /* 0x000fc60003f05270 */
[----:B------:R-:W-:Y:S01]  /*0fb0*/  IMAD.MOV.U32 R33, RZ, RZ, RZ ;  /* 0x000000ffff217224 */ /* 0x000fe200078e00ff */
[----:B------:R-:W-:-:S06]  /*0fc0*/  LOP3.LUT R34, R34, R22, RZ, 0x3c, !PT ;  /* 0x0000001622227212 */ /* 0x000fcc00078e3cff */
[----:B------:R-:W4:Y:S02]  /*0fd0*/  I2F.F64.U64 R34, R34 ;  /* 0x0000002200227312 */ /* 0x000f240000301800 */
[----:B0---4-:R0:W4:Y:S01]  /*0fe0*/  DFMA R20, R34, R20, 5.5511151231257827021e-17 ;  /* 0x3c9000002214742b */ /* 0x0111220000000014 */
[----:B------:R-:W-:Y:S05]  /*0ff0*/  @!P0 BRA `(.L_x_177) ;  /* 0x00000d2000008947 */ /* 0x000fea0003800000 */
[----:B------:R-:W-:Y:S01]  /*1000*/  MOV R22, RZ ;  /* 0x000000ff00167202 */ /* 0x000fe20000000f00 */
[----:B------:R-:W-:-:S04]  /*1010*/  IMAD.MOV.U32 R23, RZ, RZ, R12 ;  /* 0x000000ffff177224 */ /* 0x000fc800078e000c */
[----:B0-----:R-:W-:Y:S01]  /*1020*/  IMAD.HI.U32 R35, R12, c[0x0][0x190], R22 ;  /* 0x000064000c237a27 */ /* 0x001fe200078e0016 */
[----:B------:R-:W-:-:S04]  /*1030*/  MOV R22, c[0x0][0x188] ;  /* 0x0000620000167a02 */ /* 0x000fc80000000f00 */
[----:B------:R-:W-:Y:S02]  /*1040*/  ISETP.NE.AND P0, PT, R22, 0x1, PT ;  /* 0x000000011600780c */ /* 0x000fe40003f05270 */
[----:B------:R-:W-:-:S05]  /*1050*/  SHF.R.U32.HI R35, RZ, c[0x0][0x194], R35 ;  /* 0x00006500ff237a19 */ /* 0x000fca0000011623 */
[----:B------:R-:W-:-:S04]  /*1060*/  IMAD.MOV R33, RZ, RZ, -R35 ;  /* 0x000000ffff217224 */ /* 0x000fc800078e0a23 */
        /* <DEDUP_REMOVED lines=191> */
[----:B------:R-:W-:-:S04]  /*1c60*/  IMAD.MOV.U32 R34, RZ, RZ, RZ ;  /* 0x000000ffff227224 */ /* 0x000fc800078e00ff */
[----:B------:R-:W-:-:S05]  /*1c70*/  IMAD.HI.U32 R22, R35, c[0x0][0x2a4], R34 ;  /* 0x0000a90023167a27 */ /* 0x000fca00078e0022 */
[----:B------:R-:W-:-:S03]  /*1c80*/  SHF.R.U32.HI R23, RZ, c[0x0][0x2a8], R22 ;  /* 0x0000aa00ff177a19 */ /* 0x000fc60000011616 */
[----:B------:R-:W-:Y:S02]  /*1c90*/  @P0 MOV R22, RZ ;  /* 0x000000ff00160202 */ /* 0x000fe40000000f00 */
[----:B------:R-:W-:-:S03]  /*1ca0*/  IMAD.MOV R34, RZ, RZ, -R23 ;  /* 0x000000ffff227224 */ /* 0x000fc600078e0a17 */
[----:B------:R-:W-:-:S04]  /*1cb0*/  @P0 IMAD.HI.U32 R22, R23, c[0x0][0x2b0], R22 ;  /* 0x0000ac0017160a27 */ /* 0x000fc800078e0016 */
[----:B------:R-:W-:Y:S01]  /*1cc0*/  IMAD R34, R34, c[0x0][0x2a0], R35 ;  /* 0x0000a80022227a24 */ /* 0x000fe200078e0223 */
[----:B------:R-:W-:-:S03]  /*1cd0*/  @P0 SHF.R.U32.HI R22, RZ, c[0x0][0x2b4], R22 ;  /* 0x0000ad00ff160a19 */ /* 0x000fc60000011616 */
[----:B------:R-:W-:Y:S01]  /*1ce0*/  IMAD R33, R34, c[0x0][0x314], R33 ;  /* 0x0000c50022217a24 */ /* 0x000fe200078e0221 */
[----:B------:R-:W-:-:S05]  /*1cf0*/  @P0 IADD3 R22, -R22, RZ, RZ ;  /* 0x000000ff16160210 */ /* 0x000fca0007ffe1ff */
[----:B------:R-:W-:-:S04]  /*1d00*/  @P0 IMAD R22, R22, c[0x0][0x2ac], R23 ;  /* 0x0000ab0016160a24 */ /* 0x000fc800078e0217 */
[----:B------:R-:W-:Y:S02]  /*1d10*/  @P0 IMAD R33, R22, c[0x0][0x318], R33 ;  /* 0x0000c60016210a24 */ /* 0x000fe400078e0221 */
.L_x_177:
[----:B0-----:R-:W-:Y:S01]  /*1d20*/  FADD.FTZ R34, -R27, 1 ;  /* 0x3f8000001b227421 */ /* 0x001fe20000010100 */
[----:B----4-:R-:W0:Y:S01]  /*1d30*/  F2F.F32.F64 R22, R20 ;  /* 0x0000001400167310 */ /* 0x010e220000301000 */
[----:B------:R-:W0:-:S07]  /*1d40*/  DSETP.GEU.AND P0, PT, |R20|, c[0x2][0x0], PT ;  /* 0x008000001400762a */ /* 0x000e0e0003f0e200 */
[----:B------:R-:W4:Y:S07]  /*1d50*/  MUFU.LG2 R34, R34 ;  /* 0x0000002200227308 */ /* 0x000f2e0000000c00 */
[----:B0-----:R-:W-:Y:S01]  /*1d60*/  @!P0 FMUL R22, R22, 1.175494350822287508e-38 ;  /* 0x0080000016168820 */ /* 0x001fe20000400000 */
[----:B------:R-:W-:-:S05]  /*1d70*/  IADD3 R20, P0, R33, c[0x0][0x320], RZ ;  /* 0x0000c80021147a10 */ /* 0x000fca0007f1e0ff */
[----:B------:R-:W0:Y:S01]  /*1d80*/  MUFU.LG2 R22, R22 ;  /* 0x0000001600167308 */ /* 0x000e220000000c00 */
[----:B------:R-:W-:Y:S02]  /*1d90*/  IMAD.X R21, RZ, RZ, c[0x0][0x324], P0 ;  /* 0x0000c900ff157624 */ /* 0x000fe400000e06ff */
[----:B----4-:R-:W-:-:S06]  /*1da0*/  FMUL.FTZ R35, R34, 0.69314718246459960938 ;  /* 0x3f31721822237820 */ /* 0x010fcc0000410000 */
[----:B------:R-:W4:Y:S01]  /*1db0*/  MUFU.RCP R35, R35 ;  /* 0x0000002300237308 */ /* 0x000f220000001000 */
[----:B0-----:R-:W-:-:S04]  /*1dc0*/  FMUL.FTZ R23, R22, 0.69314718246459960938 ;  /* 0x3f31721816177820 */ /* 0x001fc80000410000 */
[----:B----4-:R-:W-:-:S06]  /*1dd0*/  FMUL.FTZ R23, R23, R35 ;  /* 0x0000002317177220 */ /* 0x010fcc0000410000 */
[----:B------:R-:W0:Y:S02]  /*1de0*/  FRND.FTZ.CEIL R23, R23 ;  /* 0x0000001700177307 */ /* 0x000e240000219000 */
[----:B0-----:R0:W-:Y:S02]  /*1df0*/  STG.E [R20.64], R23 ;  /* 0x0000001714007986 */ /* 0x0011e4000c101908 */
.L_x_176:
[----:B------:R-:W-:Y:S05]  /*1e00*/  BSYNC B0 ;  /* 0x0000000000007941 */ /* 0x000fea0003800000 */
.L_x_175:
[----:B0-----:R-:W-:Y:S01]  /*1e10*/  MOV R23, c[0x0][0x0] ;  /* 0x0000000000177a02 */ /* 0x001fe20000000f00 */
[----:B------:R-:W-:Y:S04]  /*1e20*/  BSSY B0, `(.L_x_178) ;  /* 0x00000ea000007945 */ /* 0x000fe80003800000 */
[----:B------:R-:W-:-:S05]  /*1e30*/  IMAD R23, R23, c[0x0][0xc], RZ ;  /* 0x0000030017177a24 */ /* 0x000fca00078e02ff */
        /* <DEDUP_REMOVED lines=218> */
.L_x_180:
[----:B------:R-:W-:Y:S01]  /*2be0*/  FADD.FTZ R33, -R27, 1 ;  /* 0x3f8000001b217421 */ /* 0x000fe20000010100 */
[----:B---3--:R-:W0:Y:S01]  /*2bf0*/  F2F.F32.F64 R20, R18 ;  /* 0x0000001200147310 */ /* 0x008e220000301000 */
[----:B------:R-:W0:-:S07]  /*2c00*/  DSETP.GEU.AND P0, PT, |R18|, c[0x2][0x0], PT ;  /* 0x008000001200762a */ /* 0x000e0e0003f0e200 */
[----:B------:R-:W3:Y:S07]  /*2c10*/  MUFU.LG2 R33, R33 ;  /* 0x0000002100217308 */ /* 0x000eee0000000c00 */
[----:B0-----:R-:W-:Y:S01]  /*2c20*/  @!P0 FMUL R20, R20, 1.175494350822287508e-38 ;  /* 0x0080000014148820 */ /* 0x001fe20000400000 */
[----:B------:R-:W-:-:S04]  /*2c30*/  IADD3 R18, P0, R22, c[0x0][0x320], RZ ;  /* 0x0000c80016127a10 */ /* 0x000fc80007f1e0ff */
[----:B------:R-:W-:Y:S01]  /*2c40*/  IADD3.X R19, RZ, c[0x0][0x324], RZ, P0, !PT ;  /* 0x0000c900ff137a10 */ /* 0x000fe200007fe4ff */
[----:B------:R-:W0:Y:S01]  /*2c50*/  MUFU.LG2 R20, R20 ;  /* 0x0000001400147308 */ /* 0x000e220000000c00 */
[----:B---3--:R-:W-:-:S07]  /*2c60*/  FMUL.FTZ R34, R33, 0.69314718246459960938 ;  /* 0x3f31721821227820 */ /* 0x008fce0000410000 */
[----:B------:R-:W3:Y:S01]  /*2c70*/  MUFU.RCP R34, R34 ;  /* 0x0000002200227308 */ /* 0x000ee20000001000 */
[----:B0-----:R-:W-:-:S04]  /*2c80*/  FMUL.FTZ R21, R20, 0.69314718246459960938 ;  /* 0x3f31721814157820 */ /* 0x001fc80000410000 */
[----:B---3--:R-:W-:-:S06]  /*2c90*/  FMUL.FTZ R21, R21, R34 ;  /* 0x0000002215157220 */ /* 0x008fcc0000410000 */
[----:B------:R-:W0:Y:S02]  /*2ca0*/  FRND.FTZ.CEIL R21, R21 ;  /* 0x0000001500157307 */ /* 0x000e240000219000 */
[----:B0-----:R0:W-:Y:S02]  /*2cb0*/  STG.E [R18.64], R21 ;  /* 0x0000001512007986 */ /* 0x0011e4000c101908 */
.L_x_179:
[----:B------:R-:W-:Y:S05]  /*2cc0*/  BSYNC B0 ;  /* 0x0000000000007941 */ /* 0x000fea0003800000 */
.L_x_178:
[----:B------:R-:W-:Y:S01]  /*2cd0*/  LEA R33, P1, R23, R12, 0x1 ;  /* 0x0000000c17217211 */ /* 0x000fe200078208ff */
[----:B------:R-:W-:Y:S03]  /*2ce0*/  BSSY B0, `(.L_x_181) ;  /* 0x00000de000007945 */ /* 0x000fe60003800000 */
[----:B------:R-:W-:Y:S01]  /*2cf0*/  ISETP.GE.U32.AND P0, PT, R33, c[0x0][0x160], PT ;  /* 0x0000580021007a0c */ /* 0x000fe20003f06070 */
[----:B0--3--:R-:W-:-:S05]  /*2d00*/  IMAD.X R18, RZ, RZ, R13, P1 ;  /* 0x000000ffff127224 */ /* 0x009fca00008e060d */
[----:B------:R-:W-:-:S13]  /*2d10*/  ISETP.GE.AND.EX P0, PT, R18, c[0x0][0x164], PT, P0 ;  /* 0x0000590012007a0c */ /* 0x000fda0003f06300 */
[----:B------:R-:W-:Y:S05]  /*2d20*/  @P0 BRA `(.L_x_182) ;  /* 0x00000d9000000947 */ /* 0x000fea0003800000 */
[----:B------:R-:W-:Y:S02]  /*2d30*/  ISETP.NE.AND P0, PT, RZ, c[0x0][0x188], PT ;  /* 0x00006200ff007a0c */ /* 0x000fe40003f05270 */
[----:B------:R-:W-:-:S11]  /*2d40*/  MOV R21, RZ ;  /* 0x000000ff00157202 */ /* 0x000fd60000000f00 */
        /* <DEDUP_REMOVED lines=199> */
[----:B------:R-:W-:Y:S02]  /*39c0*/  ISETP.NE.AND P0, PT, R20, 0x18, PT ;  /* 0x000000181400780c */ /* 0x000fe40003f05270 */
[----:B------:R-:W-:-:S07]  /*39d0*/  MOV R19, R35 ;  /* 0x0000002300137202 */ /* 0x000fce0000000f00 */
        /* <DEDUP_REMOVED lines=10> */
[----:B------:R-:W-:-:S05]  /*3a80*/  @P0 IMAD R21, R18, c[0x0][0x318], R21 ;  /* 0x0000c60012150a24 */ /* 0x000fca00078e0215 */
.L_x_183:
[----:B------:R-:W-:-:S05]  /*3a90*/  IADD3 R18, P0, R21, c[0x0][0x320], RZ ;  /* 0x0000c80015127a10 */ /* 0x000fca0007f1e0ff */
[----:B------:R-:W-:-:S05]  /*3aa0*/  IMAD.X R19, RZ, RZ, c[0x0][0x324], P0 ;  /* 0x0000c900ff137624 */ /* 0x000fca00000e06ff */
[----:B-1----:R0:W-:Y:S03]  /*3ab0*/  STG.E [R18.64], R28 ;  /* 0x0000001c12007986 */ /* 0x0021e6000c101908 */
.L_x_182:
[----:B------:R-:W-:Y:S05]  /*3ac0*/  BSYNC B0 ;  /* 0x0000000000007941 */ /* 0x000fea0003800000 */
.L_x_181:
[----:B------:R-:W-:-:S05]  /*3ad0*/  IMAD R33, R23, 0x3, RZ ;  /* 0x0000000317217824 */ /* 0x000fca00078e02ff */
[----:B------:R-:W-:-:S04]  /*3ae0*/  IADD3 R33, P1, R33, R12, RZ ;  /* 0x0000000c21217210 */ /* 0x000fc80007f3e0ff */
[----:B------:R-:W-:Y:S02]  /*3af0*/  ISETP.GE.U32.AND P0, PT, R33, c[0x0][0x160], PT ;  /* 0x0000580021007a0c */ /* 0x000fe40003f06070 */
[----:B0-----:R-:W-:-:S04]  /*3b00*/  IADD3.X R18, RZ, R13, RZ, P1, !PT ;  /* 0x0000000dff127210 */ /* 0x001fc80000ffe4ff */
[----:B------:R-:W-:-:S13]  /*3b10*/  ISETP.GE.AND.EX P0, PT, R18, c[0x0][0x164], PT, P0 ;  /* 0x0000590012007a0c */ /* 0x000fda0003f06300 */
[----:B------:R-:W-:Y:S05]  /*3b20*/  @P0 BRA `(.L_x_184) ;  /* 0x00000d9000000947 */ /* 0x000fea0003800000 */
[----:B------:R-:W-:Y:S01]  /*3b30*/  ISETP.NE.AND P0, PT, RZ, c[0x0][0x188], PT ;  /* 0x00006200ff007a0c */ /* 0x000fe20003f05270 */
[----:B------:R-:W-:-:S12]  /*3b40*/  HFMA2.MMA R21, -RZ, RZ, 0, 0 ;  /* 0x00000000ff157435 */ /* 0x000fd800000001ff */
[----:B------:R-:W-:Y:S05]  /*3b50*/  @!P0 BRA `(.L_x_185) ;  /* 0x00000d3000008947 */ /* 0x000fea0003800000 */
[----:B------:R-:W-:Y:S01]  /*3b60*/  MOV R19, R33 ;  /* 0x0000002100137202 */ /* 0x000fe20000000f00 */
        /* <DEDUP_REMOVED lines=201> */
[----:B------:R-:W-:Y:S02]  /*4800*/  @P0 MOV R18, RZ ;  /* 0x000000ff00120202 */ /* 0x000fe40000000f00 */
[----:B------:R-:W-:-:S03]  /*4810*/  IADD3 R22, -R19, RZ, RZ ;  /* 0x000000ff13167210 */ /* 0x000fc60007ffe1ff */
[----:B------:R-:W-:-:S05]  /*4820*/  @P0 IMAD.HI.U32 R18, R19, c[0x0][0x2b0], R18 ;  /* 0x0000ac0013120a27 */ /* 0x000fca00078e0012 */
[----:B------:R-:W-:Y:S01]  /*4830*/  @P0 SHF.R.U32.HI R20, RZ, c[0x0][0x2b4], R18 ;  /* 0x0000ad00ff140a19 */ /* 0x000fe20000011612 */
[----:B------:R-:W-:-:S04]  /*4840*/  IMAD R18, R22, c[0x0][0x2a0], R35 ;  /* 0x0000a80016127a24 */ /* 0x000fc800078e0223 */
[----:B------:R-:W-:Y:S02]  /*4850*/  @P0 IMAD.MOV R33, RZ, RZ, -R20 ;  /* 0x000000ffff210224 */ /* 0x000fe400078e0a14 */
[----:B------:R-:W-:Y:S02]  /*4860*/  IMAD R21, R18, c[0x0][0x314], R21 ;  /* 0x0000c50012157a24 */ /* 0x000fe400078e0215 */
[----:B------:R-:W-:-:S04]  /*4870*/  @P0 IMAD R18, R33, c[0x0][0x2ac], R19 ;  /* 0x0000ab0021120a24 */ /* 0x000fc800078e0213 */
[----:B------:R-:W-:-:S05]  /*4880*/  @P0 IMAD R21, R18, c[0x0][0x318], R21 ;  /* 0x0000c60012150a24 */ /* 0x000fca00078e0215 */
.L_x_185:
[----:B------:R-:W-:-:S04]  /*4890*/  IADD3 R18, P0, R21, c[0x0][0x320], RZ ;  /* 0x0000c80015127a10 */ /* 0x000fc80007f1e0ff */
[----:B------:R-:W-:-:S05]  /*48a0*/  IADD3.X R19, RZ, c[0x0][0x324], RZ, P0, !PT ;  /* 0x0000c900ff137a10 */ /* 0x000fca00007fe4ff */
[----:B--2---:R0:W-:Y:S04]  /*48b0*/  STG.E [R18.64], R29 ;  /* 0x0000001d12007986 */ /* 0x0041e8000c101908 */
.L_x_184:
[----:B------:R-:W-:Y:S01]  /*48c0*/  LEA R12, P0, R23, R12, 0x2 ;  /* 0x0000000c170c7211 */ /* 0x000fe200078010ff */
[----:B------:R-:W-:Y:S01]  /*48d0*/  WARPSYNC 0xffffffff ;  /* 0xffffffff00007948 */ /* 0x000fe20003800000 */
[----:B------:R-:W-:Y:S01]  /*48e0*/  BAR.SYNC.DEFER_BLOCKING 0x0 ;  /* 0x0000000000007b1d */ /* 0x000fe20000010000 */
[----:B------:R-:W-:Y:S01]  /*48f0*/  IMAD.MOV.U32 R21, RZ, RZ, R16 ;  /* 0x000000ffff157224 */ /* 0x000fe200078e0010 */
[----:B------:R-:W-:Y:S02]  /*4900*/  IADD3.X R13, RZ, R13, RZ, P0, !PT ;  /* 0x0000000dff0d7210 */ /* 0x000fe400007fe4ff */
[----:B------:R-:W-:Y:S02]  /*4910*/  ISETP.GE.U32.AND P0, PT, R12, R25, PT ;  /* 0x000000190c00720c */ /* 0x000fe40003f06070 */
[----:B------:R-:W-:Y:S02]  /*4920*/  MOV R20, R31 ;  /* 0x0000001f00147202 */ /* 0x000fe40000000f00 */
[----:B------:R-:W-:-:S02]  /*4930*/  ISETP.GE.AND.EX P0, PT, R13, R26, PT, P0 ;  /* 0x0000001a0d00720c */ /* 0x000fc40003f06300 */
[----:B0-----:R-:W-:-:S11]  /*4940*/  MOV R19, R32 ;  /* 0x0000002000137202 */ /* 0x001fd60000000f00 */
[----:B------:R-:W-:Y:S01]  /*4950*/  @P0 CALL.REL.NOINC `(.L_x_186) ;  /* 0x0000001000000944 */ /* 0x000fe20003c00000 */
[----:B------:R-:W-:Y:S05]  /*4960*/  BRA `(.L_x_187) ;  /* 0xffffc00000007947 */ /* 0x000fea000383ffff */
.L_x_186:
[----:B------:R-:W-:Y:S05]  /*4970*/  EXIT ;  /* 0x000000000000794d */ /* 0x000fea0003800000 */
        .weak           $__internal_10_$__cuda_sm20_div_s64
        .type           $__internal_10_$__cuda_sm20_div_s64,@function
        .size           $__internal_10_$__cuda_sm20_div_s64,(.L_x_688 - $__internal_10_$__cuda_sm20_div_s64)
$__internal_10_$__cuda_sm20_div_s64:
        /* <DEDUP_REMOVED lines=14> */
[----:B------:R-:W-:Y:S01]  /*4a60*/  IMAD.HI.U32 R16, P1, R23, R27, R16 ;  /* 0x0000001b17107227 */ /* 0x000fe20007820010 */
[----:B------:R-:W-:-:S04]  /*4a70*/  IADD3.X R25, R25, R23, RZ, P0, !PT ;  /* 0x0000001719197210 */ /* 0x000fc800007fe4ff */
        /* <DEDUP_REMOVED lines=8> */
[----:B------:R-:W-:Y:S02]  /*4b00*/  SEL R23, R23, UR6, !P1 ;  /* 0x0000000617177c07 */ /* 0x000fe4000c800000 */
[----:B------:R-:W-:Y:S01]  /*4b10*/  IADD3.X R26, RZ, ~UR7, RZ, P4, !PT ;  /* 0x80000007ff1a7c10 */ /* 0x000fe2000a7fe4ff */
[----:B------:R-:W-:-:S04]  /*4b20*/  IMAD.X R22, RZ, RZ, ~R22, P0 ;  /* 0x000000ffff167224 */ /* 0x000fc800000e0e16 */
[----:B------:R-:W-:-:S04]  /*4b30*/  IMAD.WIDE.U32 R16, P0, R17, R22, R16 ;  /* 0x0000001611107225 */ /* 0x000fc80007800010 */
[----:B------:R-:W-:-:S04]  /*4b40*/  IMAD.HI.U32 R28, R25, R22, RZ ;  /* 0x00000016191c7227 */ /* 0x000fc800078e00ff */
[----:B------:R-:W-:-:S04]  /*4b50*/  IMAD.HI.U32 R16, P2, R25, R27, R16 ;  /* 0x0000001b19107227 */ /* 0x000fc80007840010 */
[----:B------:R-:W-:-:S05]  /*4b60*/  IMAD R17, R25, R22, RZ ;  /* 0x0000001619117224 */ /* 0x000fca00078e02ff */
[----:B------:R-:W-:Y:S02]  /*4b70*/  IADD3 R22, P3, R17, R16, RZ ;  /* 0x0000001011167210 */ /* 0x000fe40007f7e0ff */
[----:B------:R-:W-:Y:S02]  /*4b80*/  IADD3.X R17, R28, R25, RZ, P0, !PT ;  /* 0x000000191c117210 */ /* 0x000fe400007fe4ff */
[----:B------:R-:W-:Y:S01]  /*4b90*/  SEL R25, R26, UR7, !P1 ;  /* 0x000000071a197c07 */ /* 0x000fe2000c800000 */
[----:B------:R-:W-:Y:S01]  /*4ba0*/  IMAD.HI.U32 R16, R22, R23, RZ ;  /* 0x0000001716107227 */ /* 0x000fe200078e00ff */
[----:B------:R-:W-:-:S03]  /*4bb0*/  IADD3.X R26, RZ, RZ, R17, P3, P2 ;  /* 0x000000ffff1a7210 */ /* 0x000fc60001fe4411 */
[----:B------:R-:W-:Y:S02]  /*4bc0*/  IMAD.MOV.U32 R17, RZ, RZ, RZ ;  /* 0x000000ffff117224 */ /* 0x000fe400078e00ff */
[-C--:B------:R-:W-:Y:S02]  /*4bd0*/  IMAD R29, R26, R25.reuse, RZ ;  /* 0x000000191a1d7224 */ /* 0x080fe400078e02ff */
[----:B------:R-:W-:-:S04]  /*4be0*/  IMAD.WIDE.U32 R16, R22, R25, R16 ;  /* 0x0000001916107225 */ /* 0x000fc800078e0010 */
[----:B------:R-:W-:-:S04]  /*4bf0*/  IMAD.HI.U32 R27, R26, R25, RZ ;  /* 0x000000191a1b7227 */ /* 0x000fc800078e00ff */
[----:B------:R-:W-:-:S05]  /*4c00*/  IMAD.HI.U32 R16, P0, R26, R23, R16 ;  /* 0x000000171a107227 */ /* 0x000fca0007800010 */
[----:B------:R-:W-:Y:S02]  /*4c10*/  IADD3 R22, P2, R29, R16, RZ ;  /* 0x000000101d167210 */ /* 0x000fe40007f5e0ff */
[----:B------:R-:W-:-:S03]  /*4c20*/  IADD3.X R27, R27, RZ, RZ, P0, !PT ;  /* 0x000000ff1b1b7210 */ /* 0x000fc600007fe4ff */
[----:B------:R-:W-:Y:S01]  /*4c30*/  IMAD.WIDE.U32 R16, R22, UR4, RZ ;  /* 0x0000000416107c25 */ /* 0x000fe2000f8e00ff */
[----:B------:R-:W-:-:S04]  /*4c40*/  IADD3.X R27, RZ, R27, RZ, P2, !PT ;  /* 0x0000001bff1b7210 */ /* 0x000fc800017fe4ff */
[----:B------:R-:W-:Y:S01]  /*4c50*/  IADD3 R16, P0, -R16, R23, RZ ;  /* 0x0000001710107210 */ /* 0x000fe20007f1e1ff */
[----:B------:R-:W-:Y:S01]  /*4c60*/  IMAD R26, R27, UR4, R17 ;  /* 0x000000041b1a7c24 */ /* 0x000fe2000f8e0211 */
[----:B------:R-:W-:Y:S02]  /*4c70*/  IADD3 R17, P3, R22, 0x1, RZ ;  /* 0x0000000116117810 */ /* 0x000fe40007f7e0ff */
[C---:B------:R-:W-:Y:S01]  /*4c80*/  IADD3 R23, P2, R16.reuse, -UR4, RZ ;  /* 0x8000000410177c10 */ /* 0x040fe2000ff5e0ff */
[----:B------:R-:W-:Y:S01]  /*4c90*/  IMAD.X R26, R25, 0x1, ~R26, P0 ;  /* 0x00000001191a7824 */ /* 0x000fe200000e0e1a */
[----:B------:R-:W-:-:S04]  /*4ca0*/  ISETP.GE.U32.AND P0, PT, R16, UR4, PT ;  /* 0x0000000410007c0c */ /* 0x000fc8000bf06070 */
[C---:B------:R-:W-:Y:S02]  /*4cb0*/  ISETP.GE.U32.AND.EX P0, PT, R26.reuse, RZ, PT, P0 ;  /* 0x000000ff1a00720c */ /* 0x040fe40003f06100 */
[----:B------:R-:W-:Y:S02]  /*4cc0*/  IADD3.X R25, R26, -0x1, RZ, P2, !PT ;  /* 0xffffffff1a197810 */ /* 0x000fe400017fe4ff */
[----:B------:R-:W-:Y:S02]  /*4cd0*/  SEL R23, R23, R16, P0 ;  /* 0x0000001017177207 */ /* 0x000fe40000000000 */
[----:B------:R-:W-:Y:S02]  /*4ce0*/  IADD3.X R16, RZ, R27, RZ, P3, !PT ;  /* 0x0000001bff107210 */ /* 0x000fe40001ffe4ff */
[----:B------:R-:W-:Y:S02]  /*4cf0*/  SEL R25, R25, R26, P0 ;  /* 0x0000001a19197207 */ /* 0x000fe40000000000 */
[----:B------:R-:W-:-:S02]  /*4d00*/  SEL R17, R17, R22, P0 ;  /* 0x0000001611117207 */ /* 0x000fc40000000000 */
[----:B------:R-:W-:Y:S02]  /*4d10*/  ISETP.GE.U32.AND P2, PT, R23, UR4, PT ;  /* 0x0000000417007c0c */ /* 0x000fe4000bf46070 */
[----:B------:R-:W-:Y:S02]  /*4d20*/  SEL R16, R16, R27, P0 ;  /* 0x0000001b10107207 */ /* 0x000fe40000000000 */
[----:B------:R-:W-:Y:S02]  /*4d30*/  IADD3 R22, P3, R17, 0x1, RZ ;  /* 0x0000000111167810 */ /* 0x000fe40007f7e0ff */
[----:B------:R-:W-:Y:S02]  /*4d40*/  ISETP.GE.U32.AND.EX P0, PT, R25, RZ, PT, P2 ;  /* 0x000000ff1900720c */ /* 0x000fe40003f06120 */
[----:B------:R-:W-:Y:S02]  /*4d50*/  IADD3.X R23, RZ, R16, RZ, P3, !PT ;  /* 0x00000010ff177210 */ /* 0x000fe40001ffe4ff */
[----:B------:R-:W-:-:S02]  /*4d60*/  SEL R22, R22, R17, P0 ;  /* 0x0000001116167207 */ /* 0x000fc40000000000 */
[----:B------:R-:W-:Y:S02]  /*4d70*/  SEL R23, R23, R16, P0 ;  /* 0x0000001017177207 */ /* 0x000fe40000000000 */
[-C--:B------:R-:W-:Y:S02]  /*4d80*/  IADD3 R17, P2, RZ, -R22.reuse, RZ ;  /* 0x80000016ff117210 */ /* 0x080fe40007f5e0ff */
[----:B------:R-:W-:Y:S02]  /*4d90*/  ISETP.NE.U32.AND P0, PT, RZ, UR4, PT ;  /* 0x00000004ff007c0c */ /* 0x000fe4000bf05070 */
[----:B------:R-:W-:Y:S01]  /*4da0*/  SEL R22, R17, R22, !P1 ;  /* 0x0000001611167207 */ /* 0x000fe20004800000 */
[----:B------:R-:W-:Y:S01]  /*4db0*/  IMAD.X R16, RZ, RZ, ~R23, P2 ;  /* 0x000000ffff107224 */ /* 0x000fe200010e0e17 */
[----:B------:R-:W-:Y:S01]  /*4dc0*/  HFMA2.MMA R17, -RZ, RZ, 0, 0 ;  /* 0x00000000ff117435 */ /* 0x000fe200000001ff */
[----:B------:R-:W-:-:S03]  /*4dd0*/  ISETP.NE.AND.EX P0, PT, RZ, RZ, PT, P0 ;  /* 0x000000ffff00720c */ /* 0x000fc60003f05300 */
[----:B------:R-:W-:Y:S02]  /*4de0*/  SEL R23, R16, R23, !P1 ;  /* 0x0000001710177207 */ /* 0x000fe40004800000 */
[----:B------:R-:W-:Y:S02]  /*4df0*/  MOV R16, R18 ;  /* 0x0000001200107202 */ /* 0x000fe40000000f00 */
[----:B------:R-:W-:Y:S02]  /*4e00*/  SEL R22, R22, 0xffffffff, P0 ;  /* 0xffffffff16167807 */ /* 0x000fe40000000000 */
[----:B------:R-:W-:Y:S01]  /*4e10*/  SEL R23, R23, 0xffffffff, P0 ;  /* 0xffffffff17177807 */ /* 0x000fe20000000000 */
[----:B------:R-:W-:Y:S06]  /*4e20*/  RET.REL.NODEC R16 `(_ZN2at6native63_GLOBAL__N__7310b794_30_DistributionGeometricKernel_cu_fa6e70a443distribution_elementwise_grid_stride_kernelIfLi4EZNS0_9templates4cuda21uniform_and_transformIffPNS_17CUDAGeneratorImplEZZZNS4_16geometric_kernelIS7_EEvRNS_18TensorIteratorBaseEdT_ENKUlvE_clEvENKUlvE5_clEvEUlfE_EEvSA_T1_T2_EUlP24curandStatePhilox4_32_10E_ZNS1_27distribution_nullary_kernelIff7double2S7_SJ_SE_EEvSA_SG_RKT3_T4_EUlifE0_EEvlNS_15PhiloxCudaStateESF_SG_) ;  /* 0xffffb1d010007950 */ /* 0x000fec0003c3ffff */
.L_x_188:
        /* <DEDUP_REMOVED lines=13> */
.L_x_688:


//--------------------- .text._ZN2at6native63_GLOBAL__N__7310b794_30_DistributionGeometricKernel_cu_fa6e70a443distribution_elementwise_grid_stride_kernelIfLi4EZNS0_9templates4cuda21uniform_and_transformIffPNS_17CUDAGeneratorImplEZZZNS4_16geometric_kernelIS7_EEvRNS_18TensorIteratorBaseEdT_ENKUlvE_clEvENKUlvE5_clEvEUlfE_EEvSA_T1_T2_EUlP24curandStatePhilox4_32_10E_ZNS1_27distribution_nullary_kernelIff7double2S7_SJ_SE_EEvSA_SG_RKT3_T4_EUlifE_EEvlNS_15PhiloxCudaStateESF_SG_ --------------------------
	.section	.text._ZN2at6native63_GLOBAL__N__7310b794_30_DistributionGeometricKernel_cu_fa6e70a443distribution_elementwise_grid_stride_kernelIfLi4EZNS0_9templates4cuda21uniform_and_transformIffPNS_17CUDAGeneratorImplEZZZNS4_16geometric_kernelIS7_EEvRNS_18TensorIteratorBaseEdT_ENKUlvE_clEvENKUlvE5_clEvEUlfE_EEvSA_T1_T2_EUlP24curandStatePhilox4_32_10E_ZNS1_27distribution_nullary_kernelIff7double2S7_SJ_SE_EEvSA_SG_RKT3_T4_EUlifE_EEvlNS_15PhiloxCudaStateESF_SG_,"ax",@progbits
	.sectioninfo	@"SHI_REGISTERS=48"
	.align	128
.text._ZN2at6native63_GLOBAL__N__7310b794_30_DistributionGeometricKernel_cu_fa6e70a443distribution_elementwise_grid_stride_kernelIfLi4EZNS0_9templates4cuda21uniform_and_transformIffPNS_17CUDAGeneratorImplEZZZNS4_16geometric_kernelIS7_EEvRNS_18TensorIteratorBaseEdT_ENKUlvE_clEvENKUlvE5_clEvEUlfE_EEvSA_T1_T2_EUlP24curandStatePhilox4_32_10E_ZNS1_27distribution_nullary_kernelIff7double2S7_SJ_SE_EEvSA_SG_RKT3_T4_EUlifE_EEvlNS_15PhiloxCudaStateESF_SG_:
        .type           _ZN2at6native63_GLOBAL__N__7310b794_30_DistributionGeometricKernel_cu_fa6e70a443distribution_elementwise_grid_stride_kernelIfLi4EZNS0_9templates4cuda21uniform_and_transformIffPNS_17CUDAGeneratorImplEZZZNS4_16geometric_kernelIS7_EEvRNS_18TensorIteratorBaseEdT_ENKUlvE_clEvENKUlvE5_clEvEUlfE_EEvSA_T1_T2_EUlP24curandStatePhilox4_32_10E_ZNS1_27distribution_nullary_kernelIff7double2S7_SJ_SE_EEvSA_SG_RKT3_T4_EUlifE_EEvlNS_15PhiloxCudaStateESF_SG_,@function
        .size           _ZN2at6native63_GLOBAL__N__7310b794_30_DistributionGeometricKernel_cu_fa6e70a443distribution_elementwise_grid_stride_kernelIfLi4EZNS0_9templates4cuda21uniform_and_transformIffPNS_17CUDAGeneratorImplEZZZNS4_16geometric_kernelIS7_EEvRNS_18TensorIteratorBaseEdT_ENKUlvE_clEvENKUlvE5_clEvEUlfE_EEvSA_T1_T2_EUlP24curandStatePhilox4_32_10E_ZNS1_27distribution_nullary_kernelIff7double2S7_SJ_SE_EEvSA_SG_RKT3_T4_EUlifE_EEvlNS_15PhiloxCudaStateESF_SG_,(.L_x_690 - _ZN2at6native63_GLOBAL__N__7310b794_30_DistributionGeometricKernel_cu_fa6e70a443distribution_elementwise_grid_stride_kernelIfLi4EZNS0_9templates4cuda21uniform_and_transformIffPNS_17CUDAGeneratorImplEZZZNS4_16geometric_kernelIS7_EEvRNS_18TensorIteratorBaseEdT_ENKUlvE_clEvENKUlvE5_clEvEUlfE_EEvSA_T1_T2_EUlP24curandStatePhilox4_32_10E_ZNS1_27distribution_nullary_kernelIff7double2S7_SJ_SE_EEvSA_SG_RKT3_T4_EUlifE_EEvlNS_15PhiloxCudaStateESF_SG_)
        .other          _ZN2at6native63_GLOBAL__N__7310b794_30_DistributionGeometricKernel_cu_fa6e70a443distribution_elementwise_grid_stride_kernelIfLi4EZNS0_9templates4cuda21uniform_and_transformIffPNS_17CUDAGeneratorImplEZZZNS4_16geometric_kernelIS7_EEvRNS_18TensorIteratorBaseEdT_ENKUlvE_clEvENKUlvE5_clEvEUlfE_EEvSA_T1_T2_EUlP24curandStatePhilox4_32_10E_ZNS1_27distribution_nullary_kernelIff7double2S7_SJ_SE_EEvSA_SG_RKT3_T4_EUlifE_EEvlNS_15PhiloxCudaStateESF_SG_,@"STO_CUDA_ENTRY STV_DEFAULT"
_ZN2at6native63_GLOBAL__N__7310b794_30_DistributionGeometricKernel_cu_fa6e70a443distribution_elementwise_grid_stride_kernelIfLi4EZNS0_9templates4cuda21uniform_and_transformIffPNS_17CUDAGeneratorImplEZZZNS4_16geometric_kernelIS7_EEvRNS_18TensorIteratorBaseEdT_ENKUlvE_clEvENKUlvE5_clEvEUlfE_EEvSA_T1_T2_EUlP24curandStatePhilox4_32_10E_ZNS1_27distribution_nullary_kernelIff7double2S7_SJ_SE_EEvSA_SG_RKT3_T4_EUlifE_EEvlNS_15PhiloxCudaStateESF_SG_:
        /* <DEDUP_REMOVED lines=21> */
[----:B------:R-:W-:Y:S02]  /*0150*/  IMAD.MOV.U32 R15, RZ, RZ, R10 ;  /* 0x000000ffff0f7224 */ /* 0x000fe400078e000a */
        /* <DEDUP_REMOVED lines=70> */
[----:B------:R-:W-:Y:S05]  /*05c0*/  CALL.REL.NOINC `($__internal_11_$__cuda_sm20_div_s64) ;  /* 0x00000d6000007944 */ /* 0x000fea0003c00000 */
[----:B------:R-:W-:Y:S05]  /*05d0*/  BRA `(.L_x_190) ;  /* 0x0000016000007947 */ /* 0x000fea0003800000 */
.L_x_189:
        /* <DEDUP_REMOVED lines=22> */
.L_x_190:
        /* <DEDUP_REMOVED lines=15> */
[----:B------:R-:W0:Y:S01]  /*0830*/  F2F.F32.F64 R4, c[0x0][0x198] ;  /* 0x0000660000047b10 */ /* 0x000e220000301000 */
[----:B------:R-:W-:Y:S01]  /*0840*/  IMAD.MOV.U32 R3, RZ, RZ, c[0x0][0x19c] ;  /* 0x00006700ff037624 */ /* 0x000fe200078e00ff */
[----:B------:R-:W-:Y:S01]  /*0850*/  SHF.R.U32.HI R5, RZ, 0x2, R21 ;  /* 0x00000002ff057819 */ /* 0x000fe20000011615 */
[----:B------:R-:W-:-:S04]  /*0860*/  IMAD R44, R44, -0x326172a9, RZ ;  /* 0xcd9e8d572c2c7824 */ /* 0x000fc800078e02ff */
[----:B------:R1:W0:Y:S02]  /*0870*/  DSETP.GEU.AND P0, PT, |R2|, c[0x2][0x0], PT ;  /* 0x008000000200762a */ /* 0x0002240003f0e200 */
[----:B-1----:R-:W1:Y:S08]  /*0880*/  MUFU.LG2 R2, R0 ;  /* 0x0000000000027308 */ /* 0x002e700000000c00 */
[----:B------:R-:W2:Y:S04]  /*0890*/  MUFU.LG2 R3, R0 ;  /* 0x0000000000037308 */ /* 0x000ea80000000c00 */
[----:B0-----:R-:W-:-:S04]  /*08a0*/  @!P0 FMUL R4, R4, 1.175494350822287508e-38 ;  /* 0x0080000004048820 */ /* 0x001fc80000400000 */
[----:B------:R-:W-:Y:S02]  /*08b0*/  FADD.FTZ R4, -R4, 1 ;  /* 0x3f80000004047421 */ /* 0x000fe40000010100 */
[----:B-1----:R-:W-:-:S04]  /*08c0*/  FMUL.FTZ R2, R2, 0.69314718246459960938 ;  /* 0x3f31721802027820 */ /* 0x002fc80000410000 */
[----:B------:R-:W0:Y:S01]  /*08d0*/  MUFU.LG2 R4, R4 ;  /* 0x0000000400047308 */ /* 0x000e220000000c00 */
[----:B--2---:R-:W-:Y:S02]  /*08e0*/  FMUL.FTZ R3, R3, 0.69314718246459960938 ;  /* 0x3f31721803037820 */ /* 0x004fe40000410000 */
[----:B0-----:R-:W-:Y:S01]  /*08f0*/  FMUL.FTZ R8, R4, 0.69314718246459960938 ;  /* 0x3f31721804087820 */ /* 0x001fe20000410000 */
[----:B------:R-:W-:-:S04]  /*0900*/  SHF.R.U64 R4, R0, 0x2, R21 ;  /* 0x0000000200047819 */ /* 0x000fc80000001215 */
[----:B------:R-:W0:Y:S02]  /*0910*/  MUFU.RCP R6, R8 ;  /* 0x0000000800067308 */ /* 0x000e240000001000 */
[-C--:B0-----:R-:W-:Y:S02]  /*0920*/  FMUL.FTZ R2, R2, R6.reuse ;  /* 0x0000000602027220 */ /* 0x081fe40000410000 */
[----:B------:R-:W-:Y:S01]  /*0930*/  FMUL.FTZ R6, R3, R6 ;  /* 0x0000000603067220 */ /* 0x000fe20000410000 */
[----:B------:R-:W-:-:S03]  /*0940*/  LOP3.LUT R3, R0, 0x3, RZ, 0xc0, !PT ;  /* 0x0000000300037812 */ /* 0x000fc600078ec0ff */
[----:B------:R0:W1:Y:S08]  /*0950*/  FRND.FTZ.CEIL R7, R2 ;  /* 0x0000000200077307 */ /* 0x0000700000219000 */
[----:B------:R-:W2:Y:S02]  /*0960*/  FRND.FTZ.CEIL R6, R6 ;  /* 0x0000000600067307 */ /* 0x000ea40000219000 */
.L_x_199:
        /* <DEDUP_REMOVED lines=11> */
[----:B------:R-:W-:-:S05]  /*0a20*/  @P1 IADD3 R0, R11, RZ, RZ ;  /* 0x000000ff0b001210 */ /* 0x000fca0007ffe0ff */
[----:B------:R-:W-:Y:S02]  /*0a30*/  @!P0 IMAD.MOV.U32 R11, RZ, RZ, R0 ;  /* 0x000000ffff0b8224 */ /* 0x000fe400078e0000 */
.L_x_192:
[----:B------:R-:W-:Y:S05]  /*0a40*/  BSYNC B0 ;  /* 0x0000000000007941 */ /* 0x000fea0003800000 */
.L_x_191:
        /* <DEDUP_REMOVED lines=10> */
[----:B------:R-:W-:Y:S01]  /*0af0*/  IMAD.WIDE.U32 R24, R23, -0x2daee0ad, RZ ;  /* 0xd2511f5317187825 */ /* 0x000fe200078e00ff */
[----:B------:R-:W-:Y:S02]  /*0b00*/  LOP3.LUT R22, R27, R22, R41, 0x96, !PT ;  /* 0x000000161b167212 */ /* 0x000fe400078e9629 */
[----:B------:R-:W-:Y:S01]  /*0b10*/  IADD3 R27, R18, 0x3c6ef372, RZ ;  /* 0x3c6ef372121b7810 */ /* 0x000fe20007ffe0ff */
        /* <DEDUP_REMOVED lines=29> */
[----:B------:R-:W-:-:S04]  /*0cf0*/  IMAD.WIDE.U32 R20, R21, -0x326172a9, RZ ;  /* 0xcd9e8d5715147825 */ /* 0x000fc800078e00ff */
[----:B------:R-:W-:Y:S01]  /*0d00*/  IMAD.HI.U32 R23, R17, -0x2daee0ad, RZ ;  /* 0xd2511f5311177827 */ /* 0x000fe200078e00ff */
[----:B------:R-:W-:-:S03]  /*0d10*/  LOP3.LUT R2, R21, R24, R13, 0x96, !PT ;  /* 0x0000001815027212 */ /* 0x000fc600078e960d */
[----:B------:R-:W-:Y:S01]  /*0d20*/  IMAD.MOV.U32 R26, RZ, RZ, R42 ;  /* 0x000000ffff1a7224 */ /* 0x000fe200078e002a */
[----:B------:R-:W-:Y:S01]  /*0d30*/  LOP3.LUT R0, R23, R22, R14, 0x96, !PT ;  /* 0x0000001617007212 */ /* 0x000fe200078e960e */
[----:B------:R-:W-:Y:S02]  /*0d40*/  IMAD.MOV.U32 R25, RZ, RZ, R27 ;  /* 0x000000ffff197224 */ /* 0x000fe400078e001b */
        /* <DEDUP_REMOVED lines=14> */
.L_x_194:
[----:B------:R-:W-:Y:S01]  /*0e30*/  IMAD.MOV.U32 R45, RZ, RZ, R42 ;  /* 0x000000ffff2d7224 */ /* 0x000fe200078e002a */
[----:B------:R-:W-:Y:S01]  /*0e40*/  MOV R26, R27 ;  /* 0x0000001b001a7202 */ /* 0x000fe20000000f00 */
[----:B------:R-:W-:Y:S02]  /*0e50*/  IMAD.MOV.U32 R25, RZ, RZ, R2 ;  /* 0x000000ffff197224 */ /* 0x000fe400078e0002 */
[----:B------:R-:W-:-:S04]  /*0e60*/  IMAD.MOV.U32 R22, RZ, RZ, R20 ;  /* 0x000000ffff167224 */ /* 0x000fc800078e0014 */
.L_x_193:
        /* <DEDUP_REMOVED lines=11> */
[----:B------:R-:W-:Y:S01]  /*0f20*/  ISETP.GE.U32.AND P1, PT, R43, c[0x0][0x160], PT ;  /* 0x000058002b007a0c */ /* 0x000fe20003f26070 */
[----:B------:R-:W-:-:S05]  /*0f30*/  IMAD.X R27, RZ, RZ, R16, P2 ;  /* 0x000000ffff1b7224 */ /* 0x000fca00010e0610 */
[----:B------:R-:W-:Y:S01]  /*0f40*/  ISETP.GE.AND.EX P1, PT, R27, c[0x0][0x164], PT, P1 ;  /* 0x000059001b007a0c */ /* 0x000fe20003f26310 */
[----:B0-----:R0:W3:Y:S01]  /*0f50*/  DFMA R22, R22, R24, 5.5511151231257827021e-17 ;  /* 0x3c9000001616742b */ /* 0x0010e20000000018 */
[----:B------:R-:W-:Y:S06]  /*0f60*/  @P0 BRA `(.L_x_196) ;  /* 0x0000010000000947 */ /* 0x000fec0003800000 */
[----:B------:R-:W-:-:S05]  /*0f70*/  IMAD.WIDE.U32 R26, R26, 0x200000, RZ ;  /* 0x002000001a1a7825 */ /* 0x000fca00078e00ff */
[----:B------:R-:W-:-:S06]  /*0f80*/  LOP3.LUT R26, R26, R45, RZ, 0x3c, !PT ;  /* 0x0000002d1a1a7212 */ /* 0x000fcc00078e3cff */
[----:B------:R-:W4:Y:S02]  /*0f90*/  I2F.F64.U64 R26, R26 ;  /* 0x0000001a001a7312 */ /* 0x000f240000301800 */
[----:B----4-:R4:W5:-:S06]  /*0fa0*/  DFMA R44, R26, R24, 5.5511151231257827021e-17 ;  /* 0x3c9000001a2c742b */ /* 0x01094c0000000018 */
[----:B----4-:R-:W-:Y:S01]  /*0fb0*/  MUFU.RCP R26, R8 ;  /* 0x00000008001a7308 */ /* 0x010fe20000001000 */
[----:B-----5:R-:W4:-:S07]  /*0fc0*/  DSETP.GEU.AND P0, PT, |R44|, c[0x2][0x0], PT ;  /* 0x008000002c00762a */ /* 0x020f0e0003f0e200 */
[----:B0-----:R-:W4:Y:S07]  /*0fd0*/  F2F.F32.F64 R24, R44 ;  /* 0x0000002c00187310 */ /* 0x001f2e0000301000 */
[----:B----4-:R-:W-:-:S06]  /*0fe0*/  @!P0 FMUL R24, R24, 1.175494350822287508e-38 ;  /* 0x0080000018188820 */ /* 0x010fcc0000400000 */
[----:B------:R-:W0:Y:S02]  /*0ff0*/  MUFU.LG2 R24, R24 ;  /* 0x0000001800187308 */ /* 0x000e240000000c00 */
[----:B0-----:R-:W-:-:S04]  /*1000*/  FMUL.FTZ R25, R24, 0.69314718246459960938 ;  /* 0x3f31721818197820 */ /* 0x001fc80000410000 */
[----:B------:R-:W-:Y:S02]  /*1010*/  FMUL.FTZ R26, R25, R26 ;  /* 0x0000001a191a7220 */ /* 0x000fe40000410000 */
[----:B------:R-:W-:Y:S02]  /*1020*/  IMAD R25, R15, c[0x0][0x190], RZ ;  /* 0x000064000f197a24 */ /* 0x000fe400078e02ff */
[----:B------:R-:W0:Y:S03]  /*1030*/  FRND.FTZ.CEIL R27, R26 ;  /* 0x0000001a001b7307 */ /* 0x000e260000219000 */
[----:B------:R-:W-:-:S04]  /*1040*/  IADD3 R24, P0, R25, c[0x0][0x188], RZ ;  /* 0x0000620019187a10 */ /* 0x000fc80007f1e0ff */
[----:B------:R-:W-:-:S05]  /*1050*/  LEA.HI.X.SX32 R25, R25, c[0x0][0x18c], 0x1, P0 ;  /* 0x0000630019197a11 */ /* 0x000fca00000f0eff */
[----:B0-----:R0:W-:Y:S04]  /*1060*/  STG.E [R24.64], R27 ;  /* 0x0000001b18007986 */ /* 0x0011e8000c101908 */
.L_x_196:
[----:B------:R-:W-:Y:S05]  /*1070*/  BSYNC B0 ;  /* 0x0000000000007941 */ /* 0x000fea0003800000 */
.L_x_195:
[----:B------:R-:W-:Y:S01]  /*1080*/  BSSY B0, `(.L_x_197) ;  /* 0x000000e000007945 */ /* 0x000fe20003800000 */
[----:B------:R-:W-:Y:S05]  /*1090*/  @P1 BRA `(.L_x_198) ;  /* 0x000000c000001947 */ /* 0x000fea0003800000 */
[----:B---3--:R-:W3:Y:S01]  /*10a0*/  F2F.F32.F64 R26, R22 ;  /* 0x00000016001a7310 */ /* 0x008ee20000301000 */
[----:B------:R-:W3:Y:S01]  /*10b0*/  DSETP.GEU.AND P0, PT, |R22|, c[0x2][0x0], PT ;  /* 0x008000001600762a */ /* 0x000ee20003f0e200 */
[----:B------:R-:W-:-:S06]  /*10c0*/  IMAD R43, R43, c[0x0][0x190], RZ ;  /* 0x000064002b2b7a24 */ /* 0x000fcc00078e02ff */
[----:B0-----:R-:W-:Y:S07]  /*10d0*/  MUFU.RCP R27, R8 ;  /* 0x00000008001b7308 */ /* 0x001fee0000001000 */
[----:B---3--:R-:W-:-:S06]  /*10e0*/  @!P0 FMUL R26, R26, 1.175494350822287508e-38 ;  /* 0x008000001a1a8820 */ /* 0x008fcc0000400000 */
[----:B------:R-:W0:Y:S02]  /*10f0*/  MUFU.LG2 R26, R26 ;  /* 0x0000001a001a7308 */ /* 0x000e240000000c00 */
[----:B0-----:R-:W-:-:S04]  /*1100*/  FMUL.FTZ R24, R26, 0.69314718246459960938 ;  /* 0x3f3172181a187820 */ /* 0x001fc80000410000 */
[----:B------:R-:W-:Y:S01]  /*1110*/  FMUL.FTZ R27, R24, R27 ;  /* 0x0000001b181b7220 */ /* 0x000fe20000410000 */
[----:B------:R-:W-:-:S04]  /*1120*/  IADD3 R24, P0, R43, c[0x0][0x188], RZ ;  /* 0x000062002b187a10 */ /* 0x000fc80007f1e0ff */
[----:B------:R-:W-:Y:S01]  /*1130*/  LEA.HI.X.SX32 R25, R43, c[0x0][0x18c], 0x1, P0 ;  /* 0x000063002b197a11 */ /* 0x000fe200000f0eff */
[----:B------:R-:W0:Y:S04]  /*1140*/  FRND.FTZ.CEIL R27, R27 ;  /* 0x0000001b001b7307 */ /* 0x000e280000219000 */
[----:B0-----:R0:W-:Y:S04]  /*1150*/  STG.E [R24.64], R27 ;  /* 0x0000001b18007986 */ /* 0x0011e8000c101908 */
.L_x_198:
[----:B------:R-:W-:Y:S05]  /*1160*/  BSYNC B0 ;  /* 0x0000000000007941 */ /* 0x000fea0003800000 */
.L_x_197:
[C---:B------:R-:W-:Y:S01]  /*1170*/  LEA R21, P1, R42.reuse, R15, 0x1 ;  /* 0x0000000f2a157211 */ /* 0x040fe200078208ff */
[----:B---3--:R-:W-:Y:S01]  /*1180*/  IMAD R22, R42, 0x3, RZ ;  /* 0x000000032a167824 */ /* 0x008fe200078e02ff */
[----:B------:R-:W-:Y:S01]  /*1190*/  WARPSYNC 0xffffffff ;  /* 0xffffffff00007948 */ /* 0x000fe20003800000 */
[----:B------:R-:W-:Y:S01]  /*11a0*/  IMAD.MOV.U32 R44, RZ, RZ, R20 ;  /* 0x000000ffff2c7224 */ /* 0x000fe200078e0014 */
[----:B------:R-:W-:Y:S01]  /*11b0*/  ISETP.GE.U32.AND P0, PT, R21, c[0x0][0x160], PT ;  /* 0x0000580015007a0c */ /* 0x000fe20003f06070 */
[----:B------:R-:W-:Y:S01]  /*11c0*/  IMAD.MOV.U32 R43, RZ, RZ, R2 ;  /* 0x000000ffff2b7224 */ /* 0x000fe200078e0002 */
[----:B0-----:R-:W-:-:S02]  /*11d0*/  IADD3.X R24, RZ, R16, RZ, P1, !PT ;  /* 0x00000010ff187210 */ /* 0x001fc40000ffe4ff */
[----:B------:R-:W-:Y:S02]  /*11e0*/  IADD3 R23, P2, R22, R15, RZ ;  /* 0x0000000f16177210 */ /* 0x000fe40007f5e0ff */
[----:B------:R-:W-:Y:S02]  /*11f0*/  ISETP.GE.AND.EX P0, PT, R24, c[0x0][0x164], PT, P0 ;  /* 0x0000590018007a0c */ /* 0x000fe40003f06300 */
[----:B------:R-:W-:Y:S01]  /*1200*/  ISETP.GE.U32.AND P1, PT, R23, c[0x0][0x160], PT ;  /* 0x0000580017007a0c */ /* 0x000fe20003f26070 */
[----:B------:R-:W-:-:S05]  /*1210*/  IMAD.X R22, RZ, RZ, R16, P2 ;  /* 0x000000ffff167224 */ /* 0x000fca00010e0610 */
[----:B------:R-:W-:-:S05]  /*1220*/  ISETP.GE.AND.EX P1, PT, R22, c[0x0][0x164], PT, P1 ;  /* 0x0000590016007a0c */ /* 0x000fca0003f26310 */
[----:B------:R-:W-:-:S05]  /*1230*/  @!P0 IMAD R21, R21, c[0x0][0x190], RZ ;  /* 0x0000640015158a24 */ /* 0x000fca00078e02ff */
[----:B------:R-:W-:-:S03]  /*1240*/  @!P0 IADD3 R24, P2, R21, c[0x0][0x188], RZ ;  /* 0x0000620015188a10 */ /* 0x000fc60007f5e0ff */
[----:B------:R-:W-:Y:S01]  /*1250*/  @!P1 IMAD R23, R23, c[0x0][0x190], RZ ;  /* 0x0000640017179a24 */ /* 0x000fe200078e02ff */
[----:B------:R-:W-:-:S04]  /*1260*/  @!P0 LEA.HI.X.SX32 R25, R21, c[0x0][0x18c], 0x1, P2 ;  /* 0x0000630015198a11 */ /* 0x000fc800010f0eff */
[C---:B------:R-:W-:Y:S01]  /*1270*/  @!P1 IADD3 R22, P3, R23.reuse, c[0x0][0x188], RZ ;  /* 0x0000620017169a10 */ /* 0x040fe20007f7e0ff */
[----:B-1----:R0:W-:Y:S01]  /*1280*/  @!P0 STG.E [R24.64], R7 ;  /* 0x0000000718008986 */ /* 0x0021e2000c101908 */
[----:B------:R-:W-:Y:S01]  /*1290*/  LEA R15, P0, R42, R15, 0x2 ;  /* 0x0000000f2a0f7211 */ /* 0x000fe200078010ff */
[----:B------:R-:W-:Y:S01]  /*12a0*/  IMAD.MOV.U32 R42, RZ, RZ, R0 ;  /* 0x000000ffff2a7224 */ /* 0x000fe200078e0000 */
[----:B------:R-:W-:-:S03]  /*12b0*/  @!P1 LEA.HI.X.SX32 R23, R23, c[0x0][0x18c], 0x1, P3 ;  /* 0x0000630017179a11 */ /* 0x000fc600018f0eff */
[----:B------:R-:W-:Y:S01]  /*12c0*/  IMAD.X R16, RZ, RZ, R16, P0 ;  /* 0x000000ffff107224 */ /* 0x000fe200000e0610 */
[----:B------:R-:W-:Y:S01]  /*12d0*/  ISETP.GE.U32.AND P0, PT, R15, R10, PT ;  /* 0x0000000a0f00720c */ /* 0x000fe20003f06070 */
[----:B--2---:R0:W-:Y:S04]  /*12e0*/  @!P1 STG.E [R22.64], R6 ;  /* 0x0000000616009986 */ /* 0x0041e8000c101908 */
[----:B------:R-:W-:Y:S01]  /*12f0*/  BAR.SYNC.DEFER_BLOCKING 0x0 ;  /* 0x0000000000007b1d */ /* 0x000fe20000010000 */
[----:B------:R-:W-:-:S13]  /*1300*/  ISETP.GE.AND.EX P0, PT, R16, R9, PT, P0 ;  /* 0x000000091000720c */ /* 0x000fda0003f06300 */
[----:B0-----:R-:W-:Y:S05]  /*1310*/  @!P0 BRA `(.L_x_199) ;  /* 0xfffff65000008947 */ /* 0x001fea000383ffff */
[----:B------:R-:W-:Y:S05]  /*1320*/  EXIT ;  /* 0x000000000000794d */ /* 0x000fea0003800000 */
        .weak           $__internal_11_$__cuda_sm20_div_s64
        .type           $__internal_11_$__cuda_sm20_div_s64,@function
        .size           $__internal_11_$__cuda_sm20_div_s64,(.L_x_690 - $__internal_11_$__cuda_sm20_div_s64)
$__internal_11_$__cuda_sm20_div_s64:
        /* <DEDUP_REMOVED lines=24> */
[----:B------:R-:W-:-:S03]  /*14b0*/  SEL R5, R5, UR6, !P1 ;  /* 0x0000000605057c07 */ /* 0x000fc6000c800000 */
        /* <DEDUP_REMOVED lines=17> */
[----:B------:R-:W-:-:S05]  /*15d0*/  IMAD.X R2, RZ, RZ, R8, P0 ;  /* 0x000000ffff027224 */ /* 0x000fca00000e0608 */
[----:B------:R-:W-:Y:S01]  /*15e0*/  IADD3.X R9, RZ, R2, RZ, P2, !PT ;  /* 0x00000002ff097210 */ /* 0x000fe200017fe4ff */
[----:B------:R-:W-:-:S04]  /*15f0*/  IMAD.WIDE.U32 R2, R4, UR4, RZ ;  /* 0x0000000404027c25 */ /* 0x000fc8000f8e00ff */
[----:B------:R-:W-:Y:S01]  /*1600*/  IMAD R8, R9, UR4, R3 ;  /* 0x0000000409087c24 */ /* 0x000fe2000f8e0203 */
[----:B------:R-:W-:Y:S02]  /*1610*/  IADD3 R2, P0, -R2, R5, RZ ;  /* 0x0000000502027210 */ /* 0x000fe40007f1e1ff */
[----:B------:R-:W-:Y:S02]  /*1620*/  IADD3 R5, P3, R4, 0x1, RZ ;  /* 0x0000000104057810 */ /* 0x000fe40007f7e0ff */
[C---:B------:R-:W-:Y:S01]  /*1630*/  IADD3 R3, P2, R2.reuse, -UR4, RZ ;  /* 0x8000000402037c10 */ /* 0x040fe2000ff5e0ff */
[----:B------:R-:W-:Y:S01]  /*1640*/  IMAD.X R8, R7, 0x1, ~R8, P0 ;  /* 0x0000000107087824 */ /* 0x000fe200000e0e08 */
[----:B------:R-:W-:-:S04]  /*1650*/  ISETP.GE.U32.AND P0, PT, R2, UR4, PT ;  /* 0x0000000402007c0c */ /* 0x000fc8000bf06070 */
[C---:B------:R-:W-:Y:S02]  /*1660*/  ISETP.GE.U32.AND.EX P0, PT, R8.reuse, RZ, PT, P0 ;  /* 0x000000ff0800720c */ /* 0x040fe40003f06100 */
[----:B------:R-:W-:Y:S02]  /*1670*/  IADD3.X R7, R8, -0x1, RZ, P2, !PT ;  /* 0xffffffff08077810 */ /* 0x000fe400017fe4ff */
[----:B------:R-:W-:Y:S01]  /*1680*/  SEL R3, R3, R2, P0 ;  /* 0x0000000203037207 */ /* 0x000fe20000000000 */
[----:B------:R-:W-:Y:S01]  /*1690*/  IMAD.X R2, RZ, RZ, R9, P3 ;  /* 0x000000ffff027224 */ /* 0x000fe200018e0609 */
[----:B------:R-:W-:Y:S02]  /*16a0*/  SEL R5, R5, R4, P0 ;  /* 0x0000000405057207 */ /* 0x000fe40000000000 */
[----:B------:R-:W-:Y:S02]  /*16b0*/  SEL R7, R7, R8, P0 ;  /* 0x0000000807077207 */ /* 0x000fe40000000000 */
[----:B------:R-:W-:-:S02]  /*16c0*/  ISETP.GE.U32.AND P2, PT, R3, UR4, PT ;  /* 0x0000000403007c0c */ /* 0x000fc4000bf46070 */
[----:B------:R-:W-:Y:S02]  /*16d0*/  SEL R4, R2, R9, P0 ;  /* 0x0000000902047207 */ /* 0x000fe40000000000 */
[----:B------:R-:W-:Y:S02]  /*16e0*/  IADD3 R2, P3, R5, 0x1, RZ ;  /* 0x0000000105027810 */ /* 0x000fe40007f7e0ff */
[----:B------:R-:W-:Y:S01]  /*16f0*/  ISETP.GE.U32.AND.EX P0, PT, R7, RZ, PT, P2 ;  /* 0x000000ff0700720c */ /* 0x000fe20003f06120 */
[----:B------:R-:W-:Y:S02]  /*1700*/  IMAD.MOV.U32 R7, RZ, RZ, 0x0 ;  /* 0x00000000ff077424 */ /* 0x000fe400078e00ff */
[----:B------:R-:W-:Y:S01]  /*1710*/  IMAD.X R3, RZ, RZ, R4, P3 ;  /* 0x000000ffff037224 */ /* 0x000fe200018e0604 */
[----:B------:R-:W-:-:S04]  /*1720*/  SEL R2, R2, R5, P0 ;  /* 0x0000000502027207 */ /* 0x000fc80000000000 */
[----:B------:R-:W-:Y:S02]  /*1730*/  SEL R3, R3, R4, P0 ;  /* 0x0000000403037207 */ /* 0x000fe40000000000 */
[-C--:B------:R-:W-:Y:S02]  /*1740*/  IADD3 R5, P2, RZ, -R2.reuse, RZ ;  /* 0x80000002ff057210 */ /* 0x080fe40007f5e0ff */
[----:B------:R-:W-:Y:S02]  /*1750*/  ISETP.NE.U32.AND P0, PT, RZ, UR4, PT ;  /* 0x00000004ff007c0c */ /* 0x000fe4000bf05070 */
[----:B------:R-:W-:Y:S01]  /*1760*/  SEL R2, R5, R2, !P1 ;  /* 0x0000000205027207 */ /* 0x000fe20004800000 */
[----:B------:R-:W-:Y:S01]  /*1770*/  IMAD.X R4, RZ, RZ, ~R3, P2 ;  /* 0x000000ffff047224 */ /* 0x000fe200010e0e03 */
[----:B------:R-:W-:-:S04]  /*1780*/  ISETP.NE.AND.EX P0, PT, RZ, RZ, PT, P0 ;  /* 0x000000ffff00720c */ /* 0x000fc80003f05300 */
[----:B------:R-:W-:Y:S02]  /*1790*/  SEL R3, R4, R3, !P1 ;  /* 0x0000000304037207 */ /* 0x000fe40004800000 */
[----:B------:R-:W-:Y:S02]  /*17a0*/  SEL R2, R2, 0xffffffff, P0 ;  /* 0xffffffff02027807 */ /* 0x000fe40000000000 */
[----:B------:R-:W-:Y:S01]  /*17b0*/  SEL R3, R3, 0xffffffff, P0 ;  /* 0xffffffff03037807 */ /* 0x000fe20000000000 */
[----:B------:R-:W-:Y:S06]  /*17c0*/  RET.REL.NODEC R6 `(_ZN2at6native63_GLOBAL__N__7310b794_30_DistributionGeometricKernel_cu_fa6e70a443distribution_elementwise_grid_stride_kernelIfLi4EZNS0_9templates4cuda21uniform_and_transformIffPNS_17CUDAGeneratorImplEZZZNS4_16geometric_kernelIS7_EEvRNS_18TensorIteratorBaseEdT_ENKUlvE_clEvENKUlvE5_clEvEUlfE_EEvSA_T1_T2_EUlP24curandStatePhilox4_32_10E_ZNS1_27distribution_nullary_kernelIff7double2S7_SJ_SE_EEvSA_SG_RKT3_T4_EUlifE_EEvlNS_15PhiloxCudaStateESF_SG_) ;  /* 0xffffe83006007950 */ /* 0x000fec0003c3ffff */
.L_x_200:
        /* <DEDUP_REMOVED lines=11> */
.L_x_690:


//--------------------- .text._ZN2at6native63_GLOBAL__N__7310b794_30_DistributionGeometricKernel_cu_fa6e70a443distribution_elementwise_grid_stride_kernelIdLi2EZNS0_9templates4cuda21uniform_and_transformIddPNS_17CUDAGeneratorImplEZZZNS4_16geometric_kernelIS7_EEvRNS_18TensorIteratorBaseEdT_ENKUlvE_clEvENKUlvE4_clEvEUldE_EEvSA_T1_T2_EUlP24curandStatePhilox4_32_10E0_ZNS1_27distribution_nullary_kernelIdd6float4S7_SJ_SE_EEvSA_SG_RKT3_T4_EUlidE0_EEvlNS_15PhiloxCudaStateESF_SG_ --------------------------
	.section	.text._ZN2at6native63_GLOBAL__N__7310b794_30_DistributionGeometricKernel_cu_fa6e70a443distribution_elementwise_grid_stride_kernelIdLi2EZNS0_9templates4cuda21uniform_and_transformIddPNS_17CUDAGeneratorImplEZZZNS4_16geometric_kernelIS7_EEvRNS_18TensorIteratorBaseEdT_ENKUlvE_clEvENKUlvE4_clEvEUldE_EEvSA_T1_T2_EUlP24curandStatePhilox4_32_10E0_ZNS1_27distribution_nullary_kernelIdd6float4S7_SJ_SE_EEvSA_SG_RKT3_T4_EUlidE0_EEvlNS_15PhiloxCudaStateESF_SG_,"ax",@progbits
	.sectioninfo	@"SHI_REGISTERS=61"
	.align	128
.text._ZN2at6native63_GLOBAL__N__7310b794_30_DistributionGeometricKernel_cu_fa6e70a443distribution_elementwise_grid_stride_kernelIdLi2EZNS0_9templates4cuda21uniform_and_transformIddPNS_17CUDAGeneratorImplEZZZNS4_16geometric_kernelIS7_EEvRNS_18TensorIteratorBaseEdT_ENKUlvE_clEvENKUlvE4_clEvEUldE_EEvSA_T1_T2_EUlP24curandStatePhilox4_32_10E0_ZNS1_27distribution_nullary_kernelIdd6float4S7_SJ_SE_EEvSA_SG_RKT3_T4_EUlidE0_EEvlNS_15PhiloxCudaStateESF_SG_:
        .type           _ZN2at6native63_GLOBAL__N__7310b794_30_DistributionGeometricKernel_cu_fa6e70a443distribution_elementwise_grid_stride_kernelIdLi2EZNS0_9templates4cuda21uniform_and_transformIddPNS_17CUDAGeneratorImplEZZZNS4_16geometric_kernelIS7_EEvRNS_18TensorIteratorBaseEdT_ENKUlvE_clEvENKUlvE4_clEvEUldE_EEvSA_T1_T2_EUlP24curandStatePhilox4_32_10E0_ZNS1_27distribution_nullary_kernelIdd6float4S7_SJ_SE_EEvSA_SG_RKT3_T4_EUlidE0_EEvlNS_15PhiloxCudaStateESF_SG_,@function
        .size           _ZN2at6native63_GLOBAL__N__7310b794_30_DistributionGeometricKernel_cu_fa6e70a443distribution_elementwise_grid_stride_kernelIdLi2EZNS0_9templates4cuda21uniform_and_transformIddPNS_17CUDAGeneratorImplEZZZNS4_16geometric_kernelIS7_EEvRNS_18TensorIteratorBaseEdT_ENKUlvE_clEvENKUlvE4_clEvEUldE_EEvSA_T1_T2_EUlP24curandStatePhilox4_32_10E0_ZNS1_27distribution_nullary_kernelIdd6float4S7_SJ_SE_EEvSA_SG_RKT3_T4_EUlidE0_EEvlNS_15PhiloxCudaStateESF_SG_,(.L_x_692 - _ZN2at6native63_GLOBAL__N__7310b794_30_DistributionGeometricKernel_cu_fa6e70a443distribution_elementwise_grid_stride_kernelIdLi2EZNS0_9templates4cuda21uniform_and_transformIddPNS_17CUDAGeneratorImplEZZZNS4_16geometric_kernelIS7_EEvRNS_18TensorIteratorBaseEdT_ENKUlvE_clEvENKUlvE4_clEvEUldE_EEvSA_T1_T2_EUlP24curandStatePhilox4_32_10E0_ZNS1_27distribution_nullary_kernelIdd6float4S7_SJ_SE_EEvSA_SG_RKT3_T4_EUlidE0_EEvlNS_15PhiloxCudaStateESF_SG_)
        .other          _ZN2at6native63_GLOBAL__N__7310b794_30_DistributionGeometricKernel_cu_fa6e70a443distribution_elementwise_grid_stride_kernelIdLi2EZNS0_9templates4cuda21uniform_and_transformIddPNS_17CUDAGeneratorImplEZZZNS4_16geometric_kernelIS7_EEvRNS_18TensorIteratorBaseEdT_ENKUlvE_clEvENKUlvE4_clEvEUldE_EEvSA_T1_T2_EUlP24curandStatePhilox4_32_10E0_ZNS1_27distribution_nullary_kernelIdd6float4S7_SJ_SE_EEvSA_SG_RKT3_T4_EUlidE0_EEvlNS_15PhiloxCudaStateESF_SG_,@"STO_CUDA_ENTRY STV_DEFAULT"
_ZN2at6native63_GLOBAL__N__7310b794_30_DistributionGeometricKernel_cu_fa6e70a443distribution_elementwise_grid_stride_kernelIdLi2EZNS0_9templates4cuda21uniform_and_transformIddPNS_17CUDAGeneratorImplEZZZNS4_16geometric_kernelIS7_EEvRNS_18TensorIteratorBaseEdT_ENKUlvE_clEvENKUlvE4_clEvEUldE_EEvSA_T1_T2_EUlP24curandStatePhilox4_32_10E0_ZNS1_27distribution_nullary_kernelIdd6float4S7_SJ_SE_EEvSA_SG_RKT3_T4_EUlidE0_EEvlNS_15PhiloxCudaStateESF_SG_:
        /* <DEDUP_REMOVED lines=10> */
[----:B------:R-:W-:Y:S01]  /*00a0*/  HFMA2.MMA R7, -RZ, RZ, 0, 0 ;  /* 0x00000000ff077435 */ /* 0x000fe200000001ff */
[----:B------:R-:W-:Y:S01]  /*00b0*/  UMOV UR6, 0x1 ;  /* 0x0000000100067882 */ /* 0x000fe20000000000 */
[----:B------:R-:W-:Y:S01]  /*00c0*/  @P0 MOV R2, R4 ;  /* 0x0000000400020202 */ /* 0x000fe20000000f00 */
[----:B------:R-:W-:Y:S01]  /*00d0*/  @P0 IMAD.MOV.U32 R3, RZ, RZ, R49 ;  /* 0x000000ffff030224 */ /* 0x000fe200078e0031 */
[----:B------:R-:W2:Y:S01]  /*00e0*/  @P0 LDG.E.64 R28, [R28.64] ;  /* 0x000000081c1c0981 */ /* 0x000ea2000c1e1b00 */
[----:B------:R-:W-:-:S04]  /*00f0*/  ULDC.64 UR4, c[0x0][0x160] ;  /* 0x0000580000047ab9 */ /* 0x000fc80000000a00 */
        /* <DEDUP_REMOVED lines=76> */
[----:B------:R-:W-:Y:S05]  /*05c0*/  CALL.REL.NOINC `($__internal_13_$__cuda_sm20_div_s64) ;  /* 0x0000424000007944 */ /* 0x000fea0003c00000 */
[----:B------:R-:W-:Y:S02]  /*05d0*/  IMAD.MOV.U32 R2, RZ, RZ, R5 ;  /* 0x000000ffff027224 */ /* 0x000fe400078e0005 */
[----:B------:R-:W-:Y:S01]  /*05e0*/  IMAD.MOV.U32 R3, RZ, RZ, R6 ;  /* 0x000000ffff037224 */ /* 0x000fe200078e0006 */
[----:B------:R-:W-:Y:S05]  /*05f0*/  BRA `(.L_x_202) ;  /* 0x0000016000007947 */ /* 0x000fea0003800000 */
.L_x_201:
        /* <DEDUP_REMOVED lines=16> */
[----:B------:R-:W-:Y:S02]  /*0700*/  @P0 IADD3 R3, -R6, R3, RZ ;  /* 0x0000000306030210 */ /* 0x000fe40007ffe1ff */
[----:B------:R-:W-:Y:S02]  /*0710*/  @P0 IADD3 R2, R2, 0x1, RZ ;  /* 0x0000000102020810 */ /* 0x000fe40007ffe0ff */
[----:B------:R-:W-:Y:S01]  /*0720*/  ISETP.GE.U32.AND P1, PT, R3, R6, PT ;  /* 0x000000060300720c */ /* 0x000fe20003f26070 */
[----:B------:R-:W-:-:S12]  /*0730*/  IMAD.MOV.U32 R3, RZ, RZ, RZ ;  /* 0x000000ffff037224 */ /* 0x000fd800078e00ff */
[----:B------:R-:W-:Y:S02]  /*0740*/  @P1 IADD3 R2, R2, 0x1, RZ ;  /* 0x0000000102021810 */ /* 0x000fe40007ffe0ff */
[----:B------:R-:W-:-:S03]  /*0750*/  @!P2 LOP3.LUT R2, RZ, R6, RZ, 0x33, !PT ;  /* 0x00000006ff02a212 */ /* 0x000fc600078e33ff */
.L_x_202:
        /* <DEDUP_REMOVED lines=8> */
[----:B------:R-:W-:-:S03]  /*07e0*/  IMAD.SHL.U32 R6, R2, 0x2, RZ ;  /* 0x0000000202067824 */ /* 0x000fc600078e00ff */
[----:B------:R-:W-:Y:S02]  /*07f0*/  IADD3 R5, R3, R5, RZ ;  /* 0x0000000503057210 */ /* 0x000fe40007ffe0ff */
[----:B------:R-:W-:Y:S02]  /*0800*/  ISETP.GE.U32.AND P0, PT, R11, R6, PT ;  /* 0x000000060b00720c */ /* 0x000fe40003f06070 */
[----:B------:R-:W-:-:S04]  /*0810*/  SHF.L.U64.HI R5, R2, 0x1, R5 ;  /* 0x0000000102057819 */ /* 0x000fc80000010205 */
[----:B------:R-:W-:-:S13]  /*0820*/  ISETP.GE.AND.EX P0, PT, R10, R5, PT, P0 ;  /* 0x000000050a00720c */ /* 0x000fda0003f06300 */
[----:B------:R-:W-:Y:S05]  /*0830*/  @P0 EXIT ;  /* 0x000000000000094d */ /* 0x000fea0003800000 */
[----:B------:R-:W-:Y:S01]  /*0840*/  IMAD.MOV.U32 R2, RZ, RZ, c[0x0][0x328] ;  /* 0x0000ca00ff027624 */ /* 0x000fe200078e00ff */
[----:B------:R-:W-:Y:S01]  /*0850*/  MOV R0, c[0x0][0x32c] ;  /* 0x0000cb0000007a02 */ /* 0x000fe20000000f00 */
[----:B------:R-:W-:Y:S01]  /*0860*/  IMAD.MOV.U32 R3, RZ, RZ, c[0x0][0x32c] ;  /* 0x0000cb00ff037624 */ /* 0x000fe200078e00ff */
[----:B------:R-:W-:Y:S01]  /*0870*/  LOP3.LUT R4, R4, 0x3, RZ, 0xc0, !PT ;  /* 0x0000000304047812 */ /* 0x000fe200078ec0ff */
[----:B------:R-:W-:Y:S01]  /*0880*/  IMAD.MOV.U32 R18, RZ, RZ, 0x1 ;  /* 0x00000001ff127424 */ /* 0x000fe200078e00ff */
[----:B------:R-:W-:Y:S01]  /*0890*/  FSETP.GEU.AND P1, PT, |R0|, 6.5827683646048100446e-37, PT ;  /* 0x036000000000780b */ /* 0x000fe20003f2e200 */
[----:B------:R-:W-:Y:S02]  /*08a0*/  IMAD R57, R57, -0x326172a9, RZ ;  /* 0xcd9e8d5739397824 */ /* 0x000fe400078e02ff */
[----:B------:R-:W0:-:S06]  /*08b0*/  DADD R2, -R2, 2 ;  /* 0x4000000002027429 */ /* 0x000e0c0000000100 */
[----:B0-----:R-:W0:Y:S02]  /*08c0*/  MUFU.RCP64H R19, R3 ;  /* 0x0000000300137308 */ /* 0x001e240000001800 */
[----:B0-----:R-:W0:-:S06]  /*08d0*/  DFMA R20, -R2, R18, 1 ;  /* 0x3ff000000214742b */ /* 0x001e0c0000000112 */
[----:B0-----:R-:W0:-:S06]  /*08e0*/  DFMA R20, R20, R20, R20 ;  /* 0x000000141414722b */ /* 0x001e0c0000000014 */
[----:B0-----:R-:W0:-:S06]  /*08f0*/  DFMA R20, R18, R20, R18 ;  /* 0x000000141214722b */ /* 0x001e0c0000000012 */
[----:B0-----:R-:W0:-:S06]  /*0900*/  DFMA R18, -R2, R20, 1 ;  /* 0x3ff000000212742b */ /* 0x001e0c0000000114 */
[----:B0-----:R-:W0:-:S06]  /*0910*/  DFMA R18, R20, R18, R20 ;  /* 0x000000121412722b */ /* 0x001e0c0000000014 */
[----:B0-----:R-:W0:-:S06]  /*0920*/  DMUL R20, R18, c[0x0][0x328] ;  /* 0x0000ca0012147a28 */ /* 0x001e0c0000000000 */
[----:B0-----:R-:W0:-:S06]  /*0930*/  DFMA R22, -R2, R20, c[0x0][0x328] ;  /* 0x0000ca000216762b */ /* 0x001e0c0000000114 */
[----:B0-----:R-:W0:-:S10]  /*0940*/  DFMA R18, R18, R22, R20 ;  /* 0x000000161212722b */ /* 0x001e140000000014 */
[----:B0-----:R-:W-:-:S05]  /*0950*/  FFMA R20, RZ, R3, R19 ;  /* 0x00000003ff147223 */ /* 0x001fca0000000013 */
[----:B------:R-:W-:-:S13]  /*0960*/  FSETP.GT.AND P0, PT, |R20|, 1.469367938527859385e-39, PT ;  /* 0x001000001400780b */ /* 0x000fda0003f04200 */
[----:B------:R-:W-:Y:S05]  /*0970*/  @P0 BRA P1, `(.L_x_203) ;  /* 0x0000008000000947 */ /* 0x000fea0000800000 */
[----:B------:R-:W-:Y:S01]  /*0980*/  IMAD.MOV.U32 R36, RZ, RZ, R2 ;  /* 0x000000ffff247224 */ /* 0x000fe200078e0002 */
[----:B------:R-:W-:Y:S01]  /*0990*/  MOV R53, c[0x0][0x32c] ;  /* 0x0000cb0000357a02 */ /* 0x000fe20000000f00 */
[----:B------:R-:W-:Y:S01]  /*09a0*/  IMAD.MOV.U32 R37, RZ, RZ, R3 ;  /* 0x000000ffff257224 */ /* 0x000fe200078e0003 */
[----:B------:R-:W-:Y:S01]  /*09b0*/  MOV R52, 0x9e0 ;  /* 0x000009e000347802 */ /* 0x000fe20000000f00 */
[----:B------:R-:W-:Y:S02]  /*09c0*/  IMAD.MOV.U32 R34, RZ, RZ, c[0x0][0x328] ;  /* 0x0000ca00ff227624 */ /* 0x000fe400078e00ff */
[----:B------:R-:W-:Y:S05]  /*09d0*/  CALL.REL.NOINC `($__internal_12_$__cuda_sm20_div_rn_f64_full) ;  /* 0x0000385000007944 */ /* 0x000fea0003c00000 */
[----:B------:R-:W-:Y:S02]  /*09e0*/  IMAD.MOV.U32 R18, RZ, RZ, R38 ;  /* 0x000000ffff127224 */ /* 0x000fe400078e0026 */
[----:B------:R-:W-:-:S04]  /*09f0*/  IMAD.MOV.U32 R19, RZ, RZ, R39 ;  /* 0x000000ffff137224 */ /* 0x000fc800078e0027 */
.L_x_203:
[----:B------:R-:W-:Y:S01]  /*0a00*/  MOV R22, c[0x0][0x328] ;  /* 0x0000ca0000167a02 */ /* 0x000fe20000000f00 */
[----:B------:R-:W-:Y:S01]  /*0a10*/  IMAD.MOV.U32 R23, RZ, RZ, c[0x0][0x32c] ;  /* 0x0000cb00ff177624 */ /* 0x000fe200078e00ff */
[----:B------:R-:W0:-:S04]  /*0a20*/  DMUL R26, R18, c[0x0][0x328] ;  /* 0x0000ca00121a7a28 */ /* 0x000e080000000000 */
[----:B------:R-:W-:-:S04]  /*0a30*/  DADD R2, -RZ, -c[0x0][0x328] ;  /* 0x8000ca00ff027629 */ /* 0x000fc80000000100 */
[----:B------:R-:W2:-:S04]  /*0a40*/  DADD R22, -R22, 1 ;  /* 0x3ff0000016167429 */ /* 0x000e880000000100 */
[----:B0-----:R-:W0:-:S04]  /*0a50*/  DADD R24, -R26, -c[0x0][0x328] ;  /* 0x8000ca001a187629 */ /* 0x001e080000000100 */
[----:B--2---:R-:W2:-:S04]  /*0a60*/  DMUL R22, R22, 1.80143985094819840000e+16 ;  /* 0x4350000016167828 */ /* 0x004e880000000000 */
[----:B0-2---:R0:W3:-:S04]  /*0a70*/  DMUL R20, R24, R24 ;  /* 0x0000001818147228 */ /* 0x0050c80000000000 */
.L_x_228:
[----:B------:R-:W-:Y:S01]  /*0a80*/  IADD3 R50, R50, 0x1, RZ ;  /* 0x0000000132327810 */ /* 0x000fe20007ffe0ff */
[----:B------:R-:W-:Y:S03]  /*0a90*/  BSSY B0, `(.L_x_204) ;  /* 0x000000c000007945 */ /* 0x000fe60003800000 */
[C---:B------:R-:W-:Y:S01]  /*0aa0*/  ISETP.NE.AND P0, PT, R50.reuse, RZ, PT ;  /* 0x000000ff3200720c */ /* 0x040fe20003f05270 */
[----:B------:R-:W-:-:S12]  /*0ab0*/  IMAD.HI.U32 R2, R50, -0x2daee0ad, RZ ;  /* 0xd2511f5332027827 */ /* 0x000fd800078e00ff */
[----:B-1-3--:R-:W-:Y:S05]  /*0ac0*/  @P0 BRA `(.L_x_205) ;  /* 0x0000008000000947 */ /* 0x00afea0003800000 */
[----:B------:R-:W-:-:S04]  /*0ad0*/  IADD3 R49, R49, 0x1, RZ ;  /* 0x0000000131317810 */ /* 0x000fc80007ffe0ff */
[----:B------:R-:W-:-:S13]  /*0ae0*/  ISETP.NE.AND P0, PT, R49, RZ, PT ;  /* 0x000000ff3100720c */ /* 0x000fda0003f05270 */
[----:B------:R-:W-:Y:S02]  /*0af0*/  @!P0 IADD3 R8, R8, 0x1, RZ ;  /* 0x0000000108088810 */ /* 0x000fe40007ffe0ff */
[----:B------:R-:W-:Y:S02]  /*0b00*/  @!P0 IADD3 R0, R7, 0x1, RZ ;  /* 0x0000000107008810 */ /* 0x000fe40007ffe0ff */
[----:B------:R-:W-:Y:S02]  /*0b10*/  ISETP.NE.AND P1, PT, R8, RZ, !P0 ;  /* 0x000000ff0800720c */ /* 0x000fe40004725270 */
[----:B------:R-:W-:-:S11]  /*0b20*/  @!P0 MOV R49, RZ ;  /* 0x000000ff00318202 */ /* 0x000fd60000000f00 */
[----:B------:R-:W-:-:S04]  /*0b30*/  @P1 IMAD.MOV R0, RZ, RZ, R7 ;  /* 0x000000ffff001224 */ /* 0x000fc800078e0207 */
[----:B------:R-:W-:Y:S02]  /*0b40*/  @!P0 IMAD.MOV.U32 R7, RZ, RZ, R0 ;  /* 0x000000ffff078224 */ /* 0x000fe400078e0000 */
.L_x_205:
[----:B------:R-:W-:Y:S05]  /*0b50*/  BSYNC B0 ;  /* 0x0000000000007941 */ /* 0x000fea0003800000 */
.L_x_204:
        /* <DEDUP_REMOVED lines=9> */
[----:B------:R-:W-:-:S05]  /*0bf0*/  IMAD.WIDE.U32 R34, R0, -0x2daee0ad, RZ ;  /* 0xd2511f5300227825 */ /* 0x000fca00078e00ff */
[----:B------:R-:W-:Y:S01]  /*0c00*/  LOP3.LUT R30, R35, R33, R48, 0x96, !PT ;  /* 0x00000021231e7212 */ /* 0x000fe200078e9630 */
[----:B------:R-:W-:Y:S01]  /*0c10*/  IMAD.WIDE.U32 R32, R31, -0x2daee0ad, RZ ;  /* 0xd2511f531f207825 */ /* 0x000fe200078e00ff */
[----:B------:R-:W-:-:S03]  /*0c20*/  IADD3 R35, R28, 0x3c6ef372, RZ ;  /* 0x3c6ef3721c237810 */ /* 0x000fc60007ffe0ff */
[----:B------:R-:W-:Y:S01]  /*0c30*/  IMAD.WIDE.U32 R30, R30, -0x326172a9, RZ ;  /* 0xcd9e8d571e1e7825 */ /* 0x000fe200078e00ff */
[----:B------:R-:W-:Y:S02]  /*0c40*/  LOP3.LUT R19, R33, R34, R47, 0x96, !PT ;  /* 0x0000002221137212 */ /* 0x000fe400078e962f */
[----:B------:R-:W-:Y:S02]  /*0c50*/  IADD3 R33, R28, -0x255992d5, RZ ;  /* 0xdaa66d2b1c217810 */ /* 0x000fe40007ffe0ff */
        /* <DEDUP_REMOVED lines=37> */
[----:B------:R-:W-:Y:S05]  /*0eb0*/  @!P0 BRA `(.L_x_206) ;  /* 0x000000b000008947 */ /* 0x000fea0003800000 */
[----:B------:R-:W-:-:S13]  /*0ec0*/  ISETP.NE.AND P0, PT, R4, 0x2, PT ;  /* 0x000000020400780c */ /* 0x000fda0003f05270 */
[----:B------:R-:W-:Y:S05]  /*0ed0*/  @!P0 BRA `(.L_x_207) ;  /* 0x0000007000008947 */ /* 0x000fea0003800000 */
[----:B------:R-:W-:Y:S01]  /*0ee0*/  ISETP.NE.AND P0, PT, R4, 0x3, PT ;  /* 0x000000030400780c */ /* 0x000fe20003f05270 */
[----:B------:R-:W-:Y:S01]  /*0ef0*/  IMAD.MOV.U32 R44, RZ, RZ, R2 ;  /* 0x000000ffff2c7224 */ /* 0x000fe200078e0002 */
[----:B------:R-:W-:-:S11]  /*0f00*/  MOV R32, R31 ;  /* 0x0000001f00207202 */ /* 0x000fd60000000f00 */
[----:B------:R-:W-:Y:S05]  /*0f10*/  @!P0 BRA `(.L_x_206) ;  /* 0x0000005000008947 */ /* 0x000fea0003800000 */
[----:B------:R-:W-:Y:S01]  /*0f20*/  IMAD.MOV.U32 R32, RZ, RZ, R45 ;  /* 0x000000ffff207224 */ /* 0x000fe200078e002d */
[----:B------:R-:W-:Y:S01]  /*0f30*/  MOV R44, R57 ;  /* 0x00000039002c7202 */ /* 0x000fe20000000f00 */
[----:B------:R-:W-:Y:S05]  /*0f40*/  BRA `(.L_x_206) ;  /* 0x0000002000007947 */ /* 0x000fea0003800000 */
.L_x_207:
[----:B------:R-:W-:Y:S02]  /*0f50*/  IMAD.MOV.U32 R32, RZ, RZ, R44 ;  /* 0x000000ffff207224 */ /* 0x000fe400078e002c */
[----:B------:R-:W-:-:S03]  /*0f60*/  IMAD.MOV.U32 R44, RZ, RZ, R31 ;  /* 0x000000ffff2c7224 */ /* 0x000fc600078e001f */
.L_x_206:
[----:B------:R-:W-:Y:S01]  /*0f70*/  ISETP.GE.U32.AND P0, PT, R11, c[0x0][0x160], PT ;  /* 0x000058000b007a0c */ /* 0x000fe20003f06070 */
[----:B------:R-:W2:Y:S01]  /*0f80*/  I2F.U32 R57, R44 ;  /* 0x0000002c00397306 */ /* 0x000ea20000201000 */
[----:B------:R-:W-:Y:S01]  /*0f90*/  HFMA2.MMA R30, -RZ, RZ, 0.1171875, 0 ;  /* 0x2f800000ff1e7435 */ /* 0x000fe200000001ff */
[----:B------:R-:W-:Y:S01]  /*0fa0*/  BSSY B0, `(.L_x_208) ;  /* 0x000018e000007945 */ /* 0x000fe20003800000 */
[----:B------:R-:W-:-:S08]  /*0fb0*/  ISETP.GE.AND.EX P0, PT, R10, c[0x0][0x164], PT, P0 ;  /* 0x000059000a007a0c */ /* 0x000fd00003f06300 */
[----:B--2---:R-:W-:-:S05]  /*0fc0*/  FFMA.FTZ R57, R57, R30, 1.1641532182693481445e-10 ;  /* 0x2f00000039397423 */ /* 0x004fca000001001e */
[----:B------:R-:W-:Y:S05]  /*0fd0*/  @P0 BRA `(.L_x_209) ;  /* 0x000018a000000947 */ /* 0x000fea0003800000 */
[----:B------:R-:W2:Y:S01]  /*0fe0*/  I2F.U32 R32, R32 ;  /* 0x0000002000207306 */ /* 0x000ea20000201000 */
[----:B------:R-:W-:Y:S01]  /*0ff0*/  ISETP.NE.AND P0, PT, RZ, c[0x0][0x188], PT ;  /* 0x00006200ff007a0c */ /* 0x000fe20003f05270 */
[----:B------:R-:W-:Y:S02]  /*1000*/  IMAD.MOV.U32 R44, RZ, RZ, RZ ;  /* 0x000000ffff2c7224 */ /* 0x000fe400078e00ff */
[----:B--2---:R-:W-:-:S04]  /*1010*/  FFMA.FTZ R30, R32, R30, 1.1641532182693481445e-10 ;  /* 0x2f000000201e7423 */ /* 0x004fc8000001001e */
[----:B------:R-:W-:-:S06]  /*1020*/  FMUL.FTZ R30, R30, 1 ;  /* 0x3f8000001e1e7820 */ /* 0x000fcc0000410000 */
[----:B------:R-:W2:Y:S01]  /*1030*/  F2F.F64.F32 R30, R30 ;  /* 0x0000001e001e7310 */ /* 0x000ea20000201800 */
[----:B------:R-:W-:Y:S05]  /*1040*/  @!P0 BRA `(.L_x_210) ;  /* 0x00000de000008947 */ /* 0x000fea0003800000 */
[----:B------:R-:W-:Y:S01]  /*1050*/  MOV R33, R11 ;  /* 0x0000000b00217202 */ /* 0x000fe20000000f00 */
[----:B------:R-:W-:Y:S02]  /*1060*/  IMAD.MOV.U32 R32, RZ, RZ, RZ ;  /* 0x000000ffff207224 */ /* 0x000fe400078e00ff */
[----:B------:R-:W-:Y:S02]  /*1070*/  IMAD.MOV.U32 R34, RZ, RZ, c[0x0][0x188] ;  /* 0x00006200ff227624 */ /* 0x000fe400078e00ff */
[----:B------:R-:W-:-:S03]  /*1080*/  IMAD.HI.U32 R32, R11, c[0x0][0x190], R32 ;  /* 0x000064000b207a27 */ /* 0x000fc600078e0020 */
[----:B------:R-:W-:Y:S02]  /*1090*/  ISETP.NE.AND P0, PT, R34, 0x1, PT ;  /* 0x000000012200780c */ /* 0x000fe40003f05270 */
        /* <DEDUP_REMOVED lines=203> */
[----:B------:R-:W-:Y:S01]  /*1d50*/  ISETP.NE.AND P0, PT, R34, 0x18, PT ;  /* 0x000000182200780c */ /* 0x000fe20003f05270 */
[----:B------:R-:W-:Y:S01]  /*1d60*/  IMAD.MOV.U32 R33, RZ, RZ, R37 ;  /* 0x000000ffff217224 */ /* 0x000fe200078e0025 */
[----:B------:R-:W-:-:S05]  /*1d70*/  MOV R32, RZ ;  /* 0x000000ff00207202 */ /* 0x000fca0000000f00 */
        /* <DEDUP_REMOVED lines=11> */
.L_x_210:
[----:B--2---:R-:W-:Y:S01]  /*1e30*/  ISETP.GT.AND P3, PT, R31, 0xfffff, PT ;  /* 0x000fffff1f00780c */ /* 0x004fe20003f64270 */
[----:B------:R-:W-:Y:S01]  /*1e40*/  IMAD.MOV.U32 R36, RZ, RZ, R30 ;  /* 0x000000ffff247224 */ /* 0x000fe200078e001e */
[----:B------:R-:W-:Y:S01]  /*1e50*/  MOV R35, R31 ;  /* 0x0000001f00237202 */ /* 0x000fe20000000f00 */
[----:B------:R-:W-:Y:S01]  /*1e60*/  BSSY B1, `(.L_x_211) ;  /* 0x000003c000017945 */ /* 0x000fe20003800000 */
[----:B------:R-:W-:Y:S01]  /*1e70*/  IMAD.MOV.U32 R34, RZ, RZ, -0x3ff ;  /* 0xfffffc01ff227424 */ /* 0x000fe200078e00ff */
[----:B------:R-:W-:Y:S02]  /*1e80*/  IADD3 R44, P0, R44, c[0x0][0x320], RZ ;  /* 0x0000c8002c2c7a10 */ /* 0x000fe40007f1e0ff */
[C---:B------:R-:W-:Y:S02]  /*1e90*/  FSETP.GEU.FTZ.AND P1, PT, R3.reuse, 1.7916666269302368164, PT ;  /* 0x3fe555550300780b */ /* 0x040fe40003f3e000 */
[----:B------:R-:W-:-:S04]  /*1ea0*/  FSETP.GT.FTZ.AND P2, PT, R3, -1.6999999284744262695, PT ;  /* 0xbfd999990300780b */ /* 0x000fc80003f54000 */
[----:B------:R-:W2:Y:S01]  /*1eb0*/  @!P3 DMUL R30, R30, 1.80143985094819840000e+16 ;  /* 0x435000001e1eb828 */ /* 0x000ea20000000000 */
[----:B------:R-:W-:-:S09]  /*1ec0*/  @!P3 MOV R34, 0xfffffbcb ;  /* 0xfffffbcb0022b802 */ /* 0x000fd20000000f00 */
[----:B--2---:R-:W-:Y:S02]  /*1ed0*/  @!P3 IMAD.MOV.U32 R35, RZ, RZ, R31 ;  /* 0x000000ffff23b224 */ /* 0x004fe400078e001f */
[----:B------:R-:W-:-:S03]  /*1ee0*/  @!P3 IMAD.MOV.U32 R36, RZ, RZ, R30 ;  /* 0x000000ffff24b224 */ /* 0x000fc600078e001e */
[----:B------:R-:W-:-:S04]  /*1ef0*/  IADD3 R32, R35, -0x1, RZ ;  /* 0xffffffff23207810 */ /* 0x000fc80007ffe0ff */
[----:B------:R-:W-:-:S13]  /*1f00*/  ISETP.GE.U32.AND P4, PT, R32, 0x7fefffff, PT ;  /* 0x7fefffff2000780c */ /* 0x000fda0003f86070 */
[----:B------:R-:W-:Y:S01]  /*1f10*/  @P4 IMAD.MOV.U32 R32, RZ, RZ, 0x0 ;  /* 0x00000000ff204424 */ /* 0x000fe200078e00ff */
[----:B------:R-:W-:Y:S02]  /*1f20*/  @P4 MOV R33, 0x7ff00000 ;  /* 0x7ff0000000214802 */ /* 0x000fe40000000f00 */
[----:B------:R-:W-:-:S04]  /*1f30*/  @P4 FSETP.NEU.FTZ.AND P5, PT, R31, RZ, PT ;  /* 0x000000ff1f00420b */ /* 0x000fc80003fbd000 */
[----:B------:R-:W2:-:S10]  /*1f40*/  @P4 DFMA R32, R30, R32, +INF ;  /* 0x7ff000001e20442b */ /* 0x000e940000000020 */
[----:B--2---:R-:W-:Y:S02]  /*1f50*/  @P4 FSEL R52, R32, RZ, P5 ;  /* 0x000000ff20344208 */ /* 0x004fe40002800000 */
[----:B------:R-:W-:Y:S01]  /*1f60*/  @P4 FSEL R53, R33, -QNAN , P5 ;  /* 0xfff0000021354808 */ /* 0x000fe20002800000 */
[----:B------:R-:W-:Y:S05]  /*1f70*/  @P4 BRA `(.L_x_212) ;  /* 0x000002a000004947 */ /* 0x000fea0003800000 */
[----:B------:R-:W-:Y:S02]  /*1f80*/  LOP3.LUT R30, R35, 0x800fffff, RZ, 0xc0, !PT ;  /* 0x800fffff231e7812 */ /* 0x000fe400078ec0ff */
[----:B------:R-:W-:Y:S02]  /*1f90*/  MOV R32, RZ ;  /* 0x000000ff00207202 */ /* 0x000fe40000000f00 */
[----:B------:R-:W-:Y:S01]  /*1fa0*/  LOP3.LUT R31, R30, 0x3ff00000, RZ, 0xfc, !PT ;  /* 0x3ff000001e1f7812 */ /* 0x000fe200078efcff */
[----:B------:R-:W-:-:S03]  /*1fb0*/  IMAD.MOV.U32 R30, RZ, RZ, R36 ;  /* 0x000000ffff1e7224 */ /* 0x000fc600078e0024 */
[----:B------:R-:W-:-:S13]  /*1fc0*/  ISETP.GE.AND P3, PT, R31, 0x3ff6a09f, PT ;  /* 0x3ff6a09f1f00780c */ /* 0x000fda0003f66270 */
[----:B------:R-:W-:-:S05]  /*1fd0*/  @P3 IADD3 R33, R31, -0x100000, RZ ;  /* 0xfff000001f213810 */ /* 0x000fca0007ffe0ff */
[----:B------:R-:W-:-:S06]  /*1fe0*/  @P3 IMAD.MOV.U32 R31, RZ, RZ, R33 ;  /* 0x000000ffff1f3224 */ /* 0x000fcc00078e0021 */
[----:B------:R-:W2:-:S04]  /*1ff0*/  DADD R36, R30, 1 ;  /* 0x3ff000001e247429 */ /* 0x000e880000000000 */
[----:B------:R-:W-:Y:S02]  /*2000*/  DADD R30, R30, -1 ;  /* 0xbff000001e1e7429 */ /* 0x000fe40000000000 */
[----:B--2---:R-:W2:Y:S02]  /*2010*/  MUFU.RCP64H R33, R37 ;  /* 0x0000002500217308 */ /* 0x004ea40000001800 */
[----:B-12---:R-:W1:-:S06]  /*2020*/  DFMA R42, -R36, R32, 1 ;  /* 0x3ff00000242a742b */ /* 0x006e4c0000000120 */
[----:B-1----:R-:W1:-:S06]  /*2030*/  DFMA R42, R42, R42, R42 ;  /* 0x0000002a2a2a722b */ /* 0x002e4c000000002a */
[----:B-1----:R1:W2:Y:S02]  /*2040*/  DFMA R42, R32, R42, R32 ;  /* 0x0000002a202a722b */ /* 0x0022a40000000020 */
[----:B-1----:R-:W-:Y:S02]  /*2050*/  IMAD.MOV.U32 R32, RZ, RZ, 0x3ae80f1e ;  /* 0x3ae80f1eff207424 */ /* 0x002fe400078e00ff */
[----:B------:R-:W-:Y:S02]  /*2060*/  IMAD.MOV.U32 R33, RZ, RZ, 0x3eb1380b ;  /* 0x3eb1380bff217424 */ /* 0x000fe400078e00ff */
[----:B--2---:R-:W1:-:S06]  /*2070*/  DMUL R40, R42, R30 ;  /* 0x0000001e2a287228 */ /* 0x004e4c0000000000 */
[----:B-1----:R-:W1:-:S06]  /*2080*/  DFMA R40, R42, R30, R40 ;  /* 0x0000001e2a28722b */ /* 0x002e4c0000000028 */
[----:B-1----:R-:W1:-:S06]  /*2090*/  DMUL R38, R40, R40 ;  /* 0x0000002828267228 */ /* 0x002e4c0000000000 */
[----:B-1----:R-:W1:-:S06]  /*20a0*/  DFMA R32, R38, R32, c[0x2][0x0] ;  /* 0x008000002620762b */ /* 0x002e4c0000000020 */
[----:B-1----:R1:W2:Y:S02]  /*20b0*/  DFMA R36, R38, R32, c[0x2][0x8] ;  /* 0x008002002624762b */ /* 0x0022a40000000020 */
[----:B-1----:R-:W-:Y:S02]  /*20c0*/  LEA.HI R32, R35, R34, RZ, 0xc ;  /* 0x0000002223207211 */ /* 0x002fe400078f60ff */
[----:B------:R-:W1:Y:S01]  /*20d0*/  DADD R34, R30, -R40 ;  /* 0x000000001e227229 */ /* 0x000e620000000828 */
[----:B------:R-:W-:Y:S02]  /*20e0*/  MOV R33, 0x43300000 ;  /* 0x4330000000217802 */ /* 0x000fe40000000f00 */
[----:B------:R-:W-:Y:S01]  /*20f0*/  @P3 IADD3 R32, R32, 0x1, RZ ;  /* 0x0000000120203810 */ /* 0x000fe20007ffe0ff */
[----:B--2---:R-:W2:-:S03]  /*2100*/  DFMA R36, R38, R36, c[0x2][0x10] ;  /* 0x008004002624762b */ /* 0x004e860000000024 */
[----:B------:R-:W-:Y:S01]  /*2110*/  LOP3.LUT R32, R32, 0x80000000, RZ, 0x3c, !PT ;  /* 0x8000000020207812 */ /* 0x000fe200078e3cff */
[----:B-1----:R-:W-:-:S04]  /*2120*/  DADD R34, R34, R34 ;  /* 0x0000000022227229 */ /* 0x002fc80000000022 */
[----:B--2---:R-:W1:-:S04]  /*2130*/  DFMA R36, R38, R36, c[0x2][0x18] ;  /* 0x008006002624762b */ /* 0x004e480000000024 */
[----:B------:R-:W2:-:S04]  /*2140*/  DADD R32, R32, c[0x2][0x38] ;  /* 0x00800e0020207629 */ /* 0x000e880000000000 */
[----:B-1----:R-:W1:-:S04]  /*2150*/  DFMA R36, R38, R36, c[0x2][0x20] ;  /* 0x008008002624762b */ /* 0x002e480000000024 */
[----:B--2---:R-:W-:-:S04]  /*2160*/  DFMA R52, R32, c[0x2][0x40], R40 ;  /* 0x0080100020347a2b */ /* 0x004fc80000000028 */
[----:B-1----:R-:W1:-:S04]  /*2170*/  DFMA R36, R38, R36, c[0x2][0x28] ;  /* 0x00800a002624762b */ /* 0x002e480000000024 */
[----:B------:R-:W2:-:S04]  /*2180*/  DFMA R34, R30, -R40, R34 ;  /* 0x800000281e22722b */ /* 0x000e880000000022 */
[----:B-1----:R-:W1:-:S04]  /*2190*/  DFMA R36, R38, R36, c[0x2][0x30] ;  /* 0x00800c002624762b */ /* 0x002e480000000024 */
[----:B------:R-:W4:-:S04]  /*21a0*/  DFMA R30, -R32, c[0x2][0x40], R52 ;  /* 0x00801000201e7a2b */ /* 0x000f080000000134 */
[----:B--2---:R-:W-:-:S04]  /*21b0*/  DMUL R34, R42, R34 ;  /* 0x000000222a227228 */ /* 0x004fc80000000000 */
[----:B-1----:R-:W1:-:S04]  /*21c0*/  DMUL R36, R38, R36 ;  /* 0x0000002426247228 */ /* 0x002e480000000000 */
[----:B----4-:R-:W-:-:S04]  /*21d0*/  DADD R30, -R40, R30 ;  /* 0x00000000281e7229 */ /* 0x010fc8000000011e */
[----:B-1----:R-:W1:-:S06]  /*21e0*/  DFMA R34, R40, R36, R34 ;  /* 0x000000242822722b */ /* 0x002e4c0000000022 */
[----:B-1----:R-:W1:-:S06]  /*21f0*/  DADD R30, R34, -R30 ;  /* 0x00000000221e7229 */ /* 0x002e4c000000081e */
[----:B-1----:R-:W1:-:S06]  /*2200*/  DFMA R30, R32, c[0x2][0x48], R30 ;  /* 0x00801200201e7a2b */ /* 0x002e4c000000001e */
[----:B-1----:R1:W2:-:S06]  /*2210*/  DADD R52, R52, R30 ;  /* 0x0000000034347229 */ /* 0x00228c000000001e */
.L_x_212:
[----:B------:R-:W-:Y:S05]  /*2220*/  BSYNC B1 ;  /* 0x0000000000017941 */ /* 0x000fea0003800000 */
.L_x_211:
[----:B------:R-:W-:Y:S01]  /*2230*/  IMAD.X R45, RZ, RZ, c[0x0][0x324], P0 ;  /* 0x0000c900ff2d7624 */ /* 0x000fe200000e06ff */
[----:B------:R-:W-:Y:S05]  /*2240*/  @P2 BRA !P1, `(.L_x_213) ;  /* 0x0000040000002947 */ /* 0x000fea0004800000 */
[----:B-1----:R-:W-:Y:S01]  /*2250*/  IMAD.MOV.U32 R30, RZ, RZ, c[0x0][0x328] ;  /* 0x0000ca00ff1e7624 */ /* 0x002fe200078e00ff */
[----:B------:R-:W-:Y:S01]  /*2260*/  MOV R31, c[0x0][0x32c] ;  /* 0x0000cb00001f7a02 */ /* 0x000fe20000000f00 */
[----:B------:R-:W-:-:S05]  /*2270*/  IMAD.MOV.U32 R36, RZ, RZ, -0x3ff ;  /* 0xfffffc01ff247424 */ /* 0x000fca00078e00ff */
[----:B------:R-:W1:-:S10]  /*2280*/  DADD R30, -R30, 1 ;  /* 0x3ff000001e1e7429 */ /* 0x000e540000000100 */
[----:B-1----:R-:W-:Y:S01]  /*2290*/  ISETP.GT.AND P0, PT, R31, 0xfffff, PT ;  /* 0x000fffff1f00780c */ /* 0x002fe20003f04270 */
[----:B------:R-:W-:Y:S01]  /*22a0*/  IMAD.MOV.U32 R37, RZ, RZ, R31 ;  /* 0x000000ffff257224 */ /* 0x000fe200078e001f */
[----:B------:R-:W-:-:S11]  /*22b0*/  MOV R32, R30 ;  /* 0x0000001e00207202 */ /* 0x000fd60000000f00 */
[--C-:B------:R-:W-:Y:S01]  /*22c0*/  @!P0 IMAD.MOV.U32 R37, RZ, RZ, R23.reuse ;  /* 0x000000ffff258224 */ /* 0x100fe200078e0017 */
[----:B------:R-:W-:Y:S01]  /*22d0*/  @!P0 MOV R36, 0xfffffbcb ;  /* 0xfffffbcb00248802 */ /* 0x000fe20000000f00 */
[--C-:B------:R-:W-:Y:S02]  /*22e0*/  @!P0 IMAD.MOV.U32 R32, RZ, RZ, R22.reuse ;  /* 0x000000ffff208224 */ /* 0x100fe400078e0016 */
[----:B------:R-:W-:Y:S01]  /*22f0*/  @!P0 IMAD.MOV.U32 R30, RZ, RZ, R22 ;  /* 0x000000ffff1e8224 */ /* 0x000fe200078e0016 */
[----:B------:R-:W-:Y:S01]  /*2300*/  IADD3 R33, R37, -0x1, RZ ;  /* 0xffffffff25217810 */ /* 0x000fe20007ffe0ff */
[----:B------:R-:W-:-:S03]  /*2310*/  @!P0 IMAD.MOV.U32 R31, RZ, RZ, R23 ;  /* 0x000000ffff1f8224 */ /* 0x000fc600078e0017 */
[----:B------:R-:W-:-:S13]  /*2320*/  ISETP.GE.U32.AND P1, PT, R33, 0x7fefffff, PT ;  /* 0x7fefffff2100780c */ /* 0x000fda0003f26070 */
[----:B------:R-:W-:Y:S05]  /*2330*/  @!P1 BRA `(.L_x_214) ;  /* 0x0000007000009947 */ /* 0x000fea0003800000 */
[----:B------:R-:W-:Y:S01]  /*2340*/  MOV R32, 0x0 ;  /* 0x0000000000207802 */ /* 0x000fe20000000f00 */
[----:B------:R-:W-:Y:S01]  /*2350*/  IMAD.MOV.U32 R33, RZ, RZ, 0x7ff00000 ;  /* 0x7ff00000ff217424 */ /* 0x000fe200078e00ff */
[----:B------:R-:W-:-:S05]  /*2360*/  FSETP.NEU.FTZ.AND P0, PT, R31, RZ, PT ;  /* 0x000000ff1f00720b */ /* 0x000fca0003f1d000 */
[----:B------:R-:W1:-:S10]  /*2370*/  DFMA R32, R30, R32, +INF ;  /* 0x7ff000001e20742b */ /* 0x000e540000000020 */
[----:B-1----:R-:W-:Y:S02]  /*2380*/  FSEL R36, R32, RZ, P0 ;  /* 0x000000ff20247208 */ /* 0x002fe40000000000 */
[----:B------:R-:W-:Y:S01]  /*2390*/  FSEL R37, R33, -QNAN , P0 ;  /* 0xfff0000021257808 */ /* 0x000fe20000000000 */
[----:B------:R-:W-:Y:S05]  /*23a0*/  BRA `(.L_x_215) ;  /* 0x0000036000007947 */ /* 0x000fea0003800000 */
.L_x_214:
[C---:B------:R-:W-:Y:S02]  /*23b0*/  LOP3.LUT R30, R37.reuse, 0x800fffff, RZ, 0xc0, !PT ;  /* 0x800fffff251e7812 */ /* 0x040fe400078ec0ff */
[----:B------:R-:W-:Y:S02]  /*23c0*/  MOV R34, RZ ;  /* 0x000000ff00227202 */ /* 0x000fe40000000f00 */
[----:B------:R-:W-:Y:S02]  /*23d0*/  LOP3.LUT R33, R30, 0x3ff00000, RZ, 0xfc, !PT ;  /* 0x3ff000001e217812 */ /* 0x000fe400078efcff */
[----:B------:R-:W-:Y:S02]  /*23e0*/  LEA.HI R36, R37, R36, RZ, 0xc ;  /* 0x0000002425247211 */ /* 0x000fe400078f60ff */
[----:B------:R-:W-:-:S13]  /*23f0*/  ISETP.GE.AND P0, PT, R33, 0x3ff6a09f, PT ;  /* 0x3ff6a09f2100780c */ /* 0x000fda0003f06270 */
[----:B------:R-:W-:Y:S02]  /*2400*/  @P0 IADD3 R31, R33, -0x100000, RZ ;  /* 0xfff00000211f0810 */ /* 0x000fe40007ffe0ff */
[----:B------:R-:W-:-:S03]  /*2410*/  @P0 IADD3 R36, R36, 0x1, RZ ;  /* 0x0000000124240810 */ /* 0x000fc60007ffe0ff */
[----:B------:R-:W-:-:S06]  /*2420*/  @P0 IMAD.MOV.U32 R33, RZ, RZ, R31 ;  /* 0x000000ffff210224 */ /* 0x000fcc00078e001f */
[----:B------:R-:W1:-:S04]  /*2430*/  DADD R38, R32, 1 ;  /* 0x3ff0000020267429 */ /* 0x000e480000000000 */
[----:B------:R-:W-:Y:S02]  /*2440*/  DADD R32, R32, -1 ;  /* 0xbff0000020207429 */ /* 0x000fe40000000000 */
[----:B-1----:R-:W1:Y:S02]  /*2450*/  MUFU.RCP64H R35, R39 ;  /* 0x0000002700237308 */ /* 0x002e640000001800 */
[----:B-1----:R-:W1:-:S06]  /*2460*/  DFMA R30, -R38, R34, 1 ;  /* 0x3ff00000261e742b */ /* 0x002e4c0000000122 */
[----:B-1----:R-:W1:-:S06]  /*2470*/  DFMA R30, R30, R30, R30 ;  /* 0x0000001e1e1e722b */ /* 0x002e4c000000001e */
[----:B-1----:R1:W4:Y:S02]  /*2480*/  DFMA R30, R34, R30, R34 ;  /* 0x0000001e221e722b */ /* 0x0023240000000022 */
[----:B-1----:R-:W-:Y:S02]  /*2490*/  IMAD.MOV.U32 R34, RZ, RZ, 0x3ae80f1e ;  /* 0x3ae80f1eff227424 */ /* 0x002fe400078e00ff */
[----:B------:R-:W-:Y:S02]  /*24a0*/  IMAD.MOV.U32 R35, RZ, RZ, 0x3eb1380b ;  /* 0x3eb1380bff237424 */ /* 0x000fe400078e00ff */
[----:B----4-:R-:W1:-:S06]  /*24b0*/  DMUL R42, R30, R32 ;  /* 0x000000201e2a7228 */ /* 0x010e4c0000000000 */
[----:B-1----:R-:W1:-:S06]  /*24c0*/  DFMA R42, R30, R32, R42 ;  /* 0x000000201e2a722b */ /* 0x002e4c000000002a */
[----:B-1----:R-:W1:-:S06]  /*24d0*/  DMUL R40, R42, R42 ;  /* 0x0000002a2a287228 */ /* 0x002e4c0000000000 */
[----:B-1----:R-:W1:-:S06]  /*24e0*/  DFMA R34, R40, R34, c[0x2][0x0] ;  /* 0x008000002822762b */ /* 0x002e4c0000000022 */
[----:B-1----:R1:W4:Y:S02]  /*24f0*/  DFMA R38, R40, R34, c[0x2][0x8] ;  /* 0x008002002826762b */ /* 0x0023240000000022 */
[----:B-1----:R-:W-:Y:S02]  /*2500*/  LOP3.LUT R34, R36, 0x80000000, RZ, 0x3c, !PT ;  /* 0x8000000024227812 */ /* 0x002fe400078e3cff */
[----:B------:R-:W1:Y:S01]  /*2510*/  DADD R36, R32, -R42 ;  /* 0x0000000020247229 */ /* 0x000e62000000082a */
[----:B------:R-:W-:-:S03]  /*2520*/  MOV R35, 0x43300000 ;  /* 0x4330000000237802 */ /* 0x000fc60000000f00 */
[----:B----4-:R-:W4:-:S04]  /*2530*/  DFMA R38, R40, R38, c[0x2][0x10] ;  /* 0x008004002826762b */ /* 0x010f080000000026 */
[----:B-1----:R-:W-:-:S04]  /*2540*/  DADD R36, R36, R36 ;  /* 0x0000000024247229 */ /* 0x002fc80000000024 */
[----:B----4-:R-:W1:-:S04]  /*2550*/  DFMA R38, R40, R38, c[0x2][0x18] ;  /* 0x008006002826762b */ /* 0x010e480000000026 */
[----:B------:R-:W-:-:S04]  /*2560*/  DADD R34, R34, c[0x2][0x38] ;  /* 0x00800e0022227629 */ /* 0x000fc80000000000 */
[----:B-1----:R-:W1:-:S04]  /*2570*/  DFMA R38, R40, R38, c[0x2][0x20] ;  /* 0x008008002826762b */ /* 0x002e480000000026 */
[----:B------:R-:W-:-:S04]  /*2580*/  DFMA R36, R32, -R42, R36 ;  /* 0x8000002a2024722b */ /* 0x000fc80000000024 */
[----:B-1----:R-:W1:-:S04]  /*2590*/  DFMA R38, R40, R38, c[0x2][0x28] ;  /* 0x00800a002826762b */ /* 0x002e480000000026 */
[----:B------:R-:W4:-:S04]  /*25a0*/  DFMA R32, R34, c[0x2][0x40], R42 ;  /* 0x0080100022207a2b */ /* 0x000f08000000002a */
[----:B-1----:R-:W1:-:S04]  /*25b0*/  DFMA R38, R40, R38, c[0x2][0x30] ;  /* 0x00800c002826762b */ /* 0x002e480000000026 */
[----:B------:R-:W-:-:S04]  /*25c0*/  DMUL R36, R30, R36 ;  /* 0x000000241e247228 */ /* 0x000fc80000000000 */
[----:B----4-:R-:W4:-:S04]  /*25d0*/  DFMA R30, -R34, c[0x2][0x40], R32 ;  /* 0x00801000221e7a2b */ /* 0x010f080000000120 */
[----:B-1----:R-:W1:-:S04]  /*25e0*/  DMUL R38, R40, R38 ;  /* 0x0000002628267228 */ /* 0x002e480000000000 */
[----:B----4-:R-:W-:-:S04]  /*25f0*/  DADD R30, -R42, R30 ;  /* 0x000000002a1e7229 */ /* 0x010fc8000000011e */
[----:B-1----:R-:W1:-:S06]  /*2600*/  DFMA R36, R42, R38, R36 ;  /* 0x000000262a24722b */ /* 0x002e4c0000000024 */
[----:B-1----:R-:W1:-:S06]  /*2610*/  DADD R30, R36, -R30 ;  /* 0x00000000241e7229 */ /* 0x002e4c000000081e */
[----:B-1----:R-:W1:-:S06]  /*2620*/  DFMA R30, R34, c[0x2][0x48], R30 ;  /* 0x00801200221e7a2b */ /* 0x002e4c000000001e */
[----:B-1----:R1:W4:Y:S01]  /*2630*/  DADD R36, R32, R30 ;  /* 0x0000000020247229 */ /* 0x002322000000001e */
[----:B------:R-:W-:Y:S05]  /*2640*/  BRA `(.L_x_215) ;  /* 0x000000c000007947 */ /* 0x000fea0003800000 */
.L_x_213:
[----:B-1----:R-:W-:Y:S02]  /*2650*/  IMAD.MOV.U32 R30, RZ, RZ, 0x2fbe14b5 ;  /* 0x2fbe14b5ff1e7424 */ /* 0x002fe400078e00ff */
[----:B------:R-:W-:-:S06]  /*2660*/  IMAD.MOV.U32 R31, RZ, RZ, 0x3eb372fb ;  /* 0x3eb372fbff1f7424 */ /* 0x000fcc00078e00ff */
[----:B---3--:R-:W1:-:S06]  /*2670*/  DFMA R30, R20, R30, c[0x2][0x50] ;  /* 0x00801400141e762b */ /* 0x008e4c000000001e */
[----:B-1----:R-:W1:-:S06]  /*2680*/  DFMA R36, R20, R30, c[0x2][0x58] ;  /* 0x008016001424762b */ /* 0x002e4c000000001e */
[----:B-1----:R-:W1:-:S06]  /*2690*/  DFMA R36, R20, R36, c[0x2][0x60] ;  /* 0x008018001424762b */ /* 0x002e4c0000000024 */
[----:B-1----:R-:W1:-:S06]  /*26a0*/  DFMA R36, R20, R36, c[0x2][0x68] ;  /* 0x00801a001424762b */ /* 0x002e4c0000000024 */
[----:B-1----:R-:W1:-:S06]  /*26b0*/  DFMA R36, R20, R36, c[0x2][0x70] ;  /* 0x00801c001424762b */ /* 0x002e4c0000000024 */
[----:B-1----:R-:W1:-:S06]  /*26c0*/  DFMA R36, R20, R36, c[0x2][0x78] ;  /* 0x00801e001424762b */ /* 0x002e4c0000000024 */
[----:B-1----:R-:W1:-:S06]  /*26d0*/  DFMA R36, R20, R36, c[0x2][0x80] ;  /* 0x008020001424762b */ /* 0x002e4c0000000024 */
[----:B-1----:R-:W1:-:S06]  /*26e0*/  DMUL R36, R20, R36 ;  /* 0x0000002414247228 */ /* 0x002e4c0000000000 */
[----:B-1----:R-:W1:-:S06]  /*26f0*/  DFMA R36, R24, R36, -R26 ;  /* 0x000000241824722b */ /* 0x002e4c000000081a */
[----:B-1----:R-:W1:-:S06]  /*2700*/  DADD R36, R36, -c[0x0][0x328] ;  /* 0x8000ca0024247629 */ /* 0x002e4c0000000000 */
.L_x_215:
[----:B-1--4-:R-:W1:Y:S01]  /*2710*/  MUFU.RCP64H R33, R37 ;  /* 0x0000002500217308 */ /* 0x012e620000001800 */
[----:B------:R-:W-:Y:S01]  /*2720*/  MOV R32, 0x1 ;  /* 0x0000000100207802 */ /* 0x000fe20000000f00 */
[----:B------:R-:W-:Y:S01]  /*2730*/  BSSY B1, `(.L_x_216) ;  /* 0x0000012000017945 */ /* 0x000fe20003800000 */
[----:B--2---:R-:W-:-:S04]  /*2740*/  FSETP.GEU.AND P1, PT, |R53|, 6.5827683646048100446e-37, PT ;  /* 0x036000003500780b */ /* 0x004fc80003f2e200 */
[----:B-1----:R-:W1:-:S06]  /*2750*/  DFMA R30, R32, -R36, 1 ;  /* 0x3ff00000201e742b */ /* 0x002e4c0000000824 */
[----:B-1----:R-:W1:-:S06]  /*2760*/  DFMA R30, R30, R30, R30 ;  /* 0x0000001e1e1e722b */ /* 0x002e4c000000001e */
[----:B-1----:R-:W1:-:S06]  /*2770*/  DFMA R30, R32, R30, R32 ;  /* 0x0000001e201e722b */ /* 0x002e4c0000000020 */
[----:B-1----:R-:W1:-:S06]  /*2780*/  DFMA R34, R30, -R36, 1 ;  /* 0x3ff000001e22742b */ /* 0x002e4c0000000824 */
[----:B-1----:R-:W1:-:S06]  /*2790*/  DFMA R34, R30, R34, R30 ;  /* 0x000000221e22722b */ /* 0x002e4c000000001e */
[----:B-1----:R-:W1:-:S06]  /*27a0*/  DMUL R32, R34, R52 ;  /* 0x0000003422207228 */ /* 0x002e4c0000000000 */
[----:B-1----:R-:W1:-:S06]  /*27b0*/  DFMA R30, R32, -R36, R52 ;  /* 0x80000024201e722b */ /* 0x002e4c0000000034 */
[----:B-1----:R-:W1:-:S10]  /*27c0*/  DFMA R30, R34, R30, R32 ;  /* 0x0000001e221e722b */ /* 0x002e540000000020 */
[----:B-1----:R-:W-:-:S05]  /*27d0*/  FFMA R32, RZ, R37, R31 ;  /* 0x00000025ff207223 */ /* 0x002fca000000001f */
[----:B------:R-:W-:-:S13]  /*27e0*/  FSETP.GT.AND P0, PT, |R32|, 1.469367938527859385e-39, PT ;  /* 0x001000002000780b */ /* 0x000fda0003f04200 */
[----:B------:R-:W-:Y:S05]  /*27f0*/  @P0 BRA P1, `(.L_x_217) ;  /* 0x0000005000000947 */ /* 0x000fea0000800000 */
[----:B------:R-:W-:Y:S01]  /*2800*/  IMAD.MOV.U32 R34, RZ, RZ, R52 ;  /* 0x000000ffff227224 */ /* 0x000fe200078e0034 */
[----:B------:R-:W-:Y:S02]  /*2810*/  MOV R52, 0x2830 ;  /* 0x0000283000347802 */ /* 0x000fe40000000f00 */
[----:B0--3--:R-:W-:Y:S05]  /*2820*/  CALL.REL.NOINC `($__internal_12_$__cuda_sm20_div_rn_f64_full) ;  /* 0x00001a0000007944 */ /* 0x009fea0003c00000 */
[----:B------:R-:W-:Y:S01]  /*2830*/  IMAD.MOV.U32 R30, RZ, RZ, R38 ;  /* 0x000000ffff1e7224 */ /* 0x000fe200078e0026 */
[----:B------:R-:W-:Y:S02]  /*2840*/  MOV R31, R39 ;  /* 0x00000027001f7202 */ /* 0x000fe40000000f00 */
.L_x_217:
[----:B------:R-:W-:Y:S05]  /*2850*/  BSYNC B1 ;  /* 0x0000000000017941 */ /* 0x000fea0003800000 */
.L_x_216:
[----:B------:R-:W2:Y:S02]  /*2860*/  FRND.F64.CEIL R30, R30 ;  /* 0x0000001e001e7313 */ /* 0x000ea40000309800 */
[----:B--2---:R2:W-:Y:S02]  /*2870*/  STG.E.64 [R44.64], R30 ;  /* 0x0000001e2c007986 */ /* 0x0045e4000c101b08 */
.L_x_209:
[----:B------:R-:W-:Y:S05]  /*2880*/  BSYNC B0 ;  /* 0x0000000000007941 */ /* 0x000fea0003800000 */
.L_x_208:
[----:B------:R-:W-:-:S04]  /*2890*/  IMAD.MOV.U32 R58, RZ, RZ, c[0x0][0x0] ;  /* 0x00000000ff3a7624 */ /* 0x000fc800078e00ff */
[----:B------:R-:W-:-:S05]  /*28a0*/  IMAD R58, R58, c[0x0][0xc], RZ ;  /* 0x000003003a3a7a24 */ /* 0x000fca00078e02ff */
[----:B------:R-:W-:-:S04]  /*28b0*/  IADD3 R33, P1, R58, R11, RZ ;  /* 0x0000000b3a217210 */ /* 0x000fc80007f3e0ff */
[----:B------:R-:W-:Y:S01]  /*28c0*/  ISETP.GE.U32.AND P0, PT, R33, c[0x0][0x160], PT ;  /* 0x0000580021007a0c */ /* 0x000fe20003f06070 */
[----:B--2---:R-:W-:-:S05]  /*28d0*/  IMAD.X R30, RZ, RZ, R10, P1 ;  /* 0x000000ffff1e7224 */ /* 0x004fca00008e060a */
[----:B------:R-:W-:-:S13]  /*28e0*/  ISETP.GE.AND.EX P0, PT, R30, c[0x0][0x164], PT, P0 ;  /* 0x000059001e007a0c */ /* 0x000fda0003f06300 */
[----:B------:R-:W-:Y:S05]  /*28f0*/  @P0 BRA `(.L_x_218) ;  /* 0x0000187000000947 */ /* 0x000fea0003800000 */
[----:B------:R-:W-:Y:S01]  /*2900*/  FMUL.FTZ R57, R57, 1 ;  /* 0x3f80000039397820 */ /* 0x000fe20000410000 */
[----:B------:R-:W-:Y:S01]  /*2910*/  ISETP.NE.AND P0, PT, RZ, c[0x0][0x188], PT ;  /* 0x00006200ff007a0c */ /* 0x000fe20003f05270 */
[----:B------:R-:W-:Y:S02]  /*2920*/  HFMA2.MMA R44, -RZ, RZ, 0, 0 ;  /* 0x00000000ff2c7435 */ /* 0x000fe400000001ff */
[----:B------:R2:W4:Y:S10]  /*2930*/  F2F.F64.F32 R30, R57 ;  /* 0x00000039001e7310 */ /* 0x0005340000201800 */
[----:B------:R-:W-:Y:S05]  /*2940*/  @!P0 BRA `(.L_x_219) ;  /* 0x00000dd000008947 */ /* 0x000fea0003800000 */
[----:B--2---:R-:W-:Y:S02]  /*2950*/  IMAD.MOV.U32 R32, RZ, RZ, RZ ;  /* 0x000000ffff207224 */ /* 0x004fe400078e00ff */
[----:B------:R-:W-:-:S02]  /*2960*/  IMAD.MOV.U32 R34, RZ, RZ, c[0x0][0x188] ;  /* 0x00006200ff227624 */ /* 0x000fc400078e00ff */
        /* <DEDUP_REMOVED lines=8> */
[----:B------:R-:W-:Y:S01]  /*29f0*/  ISETP.NE.AND P0, PT, R34, 0x2, PT ;  /* 0x000000022200780c */ /* 0x000fe20003f05270 */
[----:B------:R-:W-:-:S04]  /*2a00*/  IMAD.MOV.U32 R33, RZ, RZ, R35 ;  /* 0x000000ffff217224 */ /* 0x000fc800078e0023 */
[----:B------:R-:W-:-:S05]  /*2a10*/  IMAD.HI.U32 R32, R35, c[0x0][0x19c], R32 ;  /* 0x0000670023207a27 */ /* 0x000fca00078e0020 */
[----:B------:R-:W-:-:S04]  /*2a20*/  SHF.R.U32.HI R36, RZ, c[0x0][0x1a0], R32 ;  /* 0x00006800ff247a19 */ /* 0x000fc80000011620 */
[----:B------:R-:W-:-:S05]  /*2a30*/  IADD3 R33, -R36, RZ, RZ ;  /* 0x000000ff24217210 */ /* 0x000fca0007ffe1ff */
[----:B------:R-:W-:-:S04]  /*2a40*/  IMAD R33, R33, c[0x0][0x198], R35 ;  /* 0x0000660021217a24 */ /* 0x000fc800078e0223 */
[----:B------:R-:W-:Y:S01]  /*2a50*/  IMAD R44, R33, c[0x0][0x2bc], R44 ;  /* 0x0000af00212c7a24 */ /* 0x000fe200078e022c */
        /* <DEDUP_REMOVED lines=190> */
[----:B------:R-:W-:Y:S01]  /*3640*/  ISETP.NE.AND P0, PT, R34, 0x18, PT ;  /* 0x000000182200780c */ /* 0x000fe20003f05270 */
[----:B------:R-:W-:Y:S02]  /*3650*/  IMAD.MOV.U32 R32, RZ, RZ, RZ ;  /* 0x000000ffff207224 */ /* 0x000fe400078e00ff */
[----:B------:R-:W-:-:S04]  /*3660*/  IMAD.MOV.U32 R33, RZ, RZ, R37 ;  /* 0x000000ffff217224 */ /* 0x000fc800078e0025 */
[----:B------:R-:W-:-:S05]  /*3670*/  IMAD.HI.U32 R32, R37, c[0x0][0x2a4], R32 ;  /* 0x0000a90025207a27 */ /* 0x000fca00078e0020 */
[----:B------:R-:W-:Y:S02]  /*3680*/  SHF.R.U32.HI R33, RZ, c[0x0][0x2a8], R32 ;  /* 0x0000aa00ff217a19 */ /* 0x000fe40000011620 */
[----:B------:R-:W-:-:S03]  /*3690*/  @P0 MOV R32, RZ ;  /* 0x000000ff00200202 */ /* 0x000fc60000000f00 */
[--C-:B------:R-:W-:Y:S02]  /*36a0*/  IMAD.MOV R35, RZ, RZ, -R33.reuse ;  /* 0x000000ffff237224 */ /* 0x100fe400078e0a21 */
[----:B------:R-:W-:-:S04]  /*36b0*/  @P0 IMAD.HI.U32 R32, R33, c[0x0][0x2b0], R32 ;  /* 0x0000ac0021200a27 */ /* 0x000fc800078e0020 */
[----:B------:R-:W-:Y:S01]  /*36c0*/  IMAD R35, R35, c[0x0][0x2a0], R37 ;  /* 0x0000a80023237a24 */ /* 0x000fe200078e0225 */
[----:B------:R-:W-:-:S03]  /*36d0*/  @P0 SHF.R.U32.HI R32, RZ, c[0x0][0x2b4], R32 ;  /* 0x0000ad00ff200a19 */ /* 0x000fc60000011620 */
[----:B------:R-:W-:Y:S02]  /*36e0*/  IMAD R44, R35, c[0x0][0x314], R44 ;  /* 0x0000c500232c7a24 */ /* 0x000fe400078e022c */
[----:B------:R-:W-:-:S04]  /*36f0*/  @P0 IMAD.MOV R32, RZ, RZ, -R32 ;  /* 0x000000ffff200224 */ /* 0x000fc800078e0a20 */
[----:B------:R-:W-:-:S04]  /*3700*/  @P0 IMAD R33, R32, c[0x0][0x2ac], R33 ;  /* 0x0000ab0020210a24 */ /* 0x000fc800078e0221 */
[----:B------:R-:W-:Y:S02]  /*3710*/  @P0 IMAD R44, R33, c[0x0][0x318], R44 ;  /* 0x0000c600212c0a24 */ /* 0x000fe400078e022c */
.L_x_219:
[----:B--2-4-:R-:W-:Y:S01]  /*3720*/  ISETP.GT.AND P3, PT, R31, 0xfffff, PT ;  /* 0x000fffff1f00780c */ /* 0x014fe20003f64270 */
        /* <DEDUP_REMOVED lines=8> */
[----:B------:R-:W-:-:S09]  /*37b0*/  @!P3 IMAD.MOV.U32 R34, RZ, RZ, -0x435 ;  /* 0xfffffbcbff22b424 */ /* 0x000fd200078e00ff */
[----:B--2---:R-:W-:Y:S01]  /*37c0*/  @!P3 IMAD.MOV.U32 R35, RZ, RZ, R31 ;  /* 0x000000ffff23b224 */ /* 0x004fe200078e001f */
[----:B------:R-:W-:-:S04]  /*37d0*/  @!P3 MOV R36, R30 ;  /* 0x0000001e0024b202 */ /* 0x000fc80000000f00 */
[----:B------:R-:W-:-:S04]  /*37e0*/  IADD3 R32, R35, -0x1, RZ ;  /* 0xffffffff23207810 */ /* 0x000fc80007ffe0ff */
[----:B------:R-:W-:-:S13]  /*37f0*/  ISETP.GE.U32.AND P4, PT, R32, 0x7fefffff, PT ;  /* 0x7fefffff2000780c */ /* 0x000fda0003f86070 */
[----:B------:R-:W-:Y:S01]  /*3800*/  @P4 MOV R32, 0x0 ;  /* 0x0000000000204802 */ /* 0x000fe20000000f00 */
[----:B------:R-:W-:Y:S01]  /*3810*/  @P4 IMAD.MOV.U32 R33, RZ, RZ, 0x7ff00000 ;  /* 0x7ff00000ff214424 */ /* 0x000fe200078e00ff */
[----:B------:R-:W-:-:S05]  /*3820*/  @P4 FSETP.NEU.FTZ.AND P5, PT, R31, RZ, PT ;  /* 0x000000ff1f00420b */ /* 0x000fca0003fbd000 */
[----:B------:R-:W2:-:S10]  /*3830*/  @P4 DFMA R32, R30, R32, +INF ;  /* 0x7ff000001e20442b */ /* 0x000e940000000020 */
[----:B--2---:R-:W-:Y:S02]  /*3840*/  @P4 FSEL R52, R32, RZ, P5 ;  /* 0x000000ff20344208 */ /* 0x004fe40002800000 */
[----:B------:R-:W-:Y:S01]  /*3850*/  @P4 FSEL R53, R33, -QNAN , P5 ;  /* 0xfff0000021354808 */ /* 0x000fe20002800000 */
[----:B------:R-:W-:Y:S05]  /*3860*/  @P4 BRA `(.L_x_221) ;  /* 0x000002a000004947 */ /* 0x000fea0003800000 */
[----:B------:R-:W-:Y:S01]  /*3870*/  LOP3.LUT R30, R35, 0x800fffff, RZ, 0xc0, !PT ;  /* 0x800fffff231e7812 */ /* 0x000fe200078ec0ff */
[----:B------:R-:W-:-:S03]  /*3880*/  IMAD.MOV.U32 R32, RZ, RZ, RZ ;  /* 0x000000ffff207224 */ /* 0x000fc600078e00ff */
[----:B------:R-:W-:Y:S01]  /*3890*/  LOP3.LUT R31, R30, 0x3ff00000, RZ, 0xfc, !PT ;  /* 0x3ff000001e1f7812 */ /* 0x000fe200078efcff */
[----:B------:R-:W-:-:S03]  /*38a0*/  IMAD.MOV.U32 R30, RZ, RZ, R36 ;  /* 0x000000ffff1e7224 */ /* 0x000fc600078e0024 */
[----:B------:R-:W-:-:S13]  /*38b0*/  ISETP.GE.AND P3, PT, R31, 0x3ff6a09f, PT ;  /* 0x3ff6a09f1f00780c */ /* 0x000fda0003f66270 */
[----:B------:R-:W-:-:S04]  /*38c0*/  @P3 IADD3 R33, R31, -0x100000, RZ ;  /* 0xfff000001f213810 */ /* 0x000fc80007ffe0ff */
[----:B------:R-:W-:-:S06]  /*38d0*/  @P3 MOV R31, R33 ;  /* 0x00000021001f3202 */ /* 0x000fcc0000000f00 */
[----:B------:R-:W2:-:S04]  /*38e0*/  DADD R36, R30, 1 ;  /* 0x3ff000001e247429 */ /* 0x000e880000000000 */
[----:B------:R-:W-:Y:S02]  /*38f0*/  DADD R30, R30, -1 ;  /* 0xbff000001e1e7429 */ /* 0x000fe40000000000 */
[----:B--2---:R-:W2:Y:S02]  /*3900*/  MUFU.RCP64H R33, R37 ;  /* 0x0000002500217308 */ /* 0x004ea40000001800 */
[----:B-12---:R-:W1:-:S06]  /*3910*/  DFMA R42, -R36, R32, 1 ;  /* 0x3ff00000242a742b */ /* 0x006e4c0000000120 */
[----:B-1----:R-:W1:-:S06]  /*3920*/  DFMA R42, R42, R42, R42 ;  /* 0x0000002a2a2a722b */ /* 0x002e4c000000002a */
[----:B-1----:R1:W2:Y:S02]  /*3930*/  DFMA R42, R32, R42, R32 ;  /* 0x0000002a202a722b */ /* 0x0022a40000000020 */
[----:B-1----:R-:W-:Y:S01]  /*3940*/  IMAD.MOV.U32 R32, RZ, RZ, 0x3ae80f1e ;  /* 0x3ae80f1eff207424 */ /* 0x002fe200078e00ff */
[----:B------:R-:W-:-:S03]  /*3950*/  MOV R33, 0x3eb1380b ;  /* 0x3eb1380b00217802 */ /* 0x000fc60000000f00 */
[----:B--2---:R-:W1:-:S06]  /*3960*/  DMUL R40, R42, R30 ;  /* 0x0000001e2a287228 */ /* 0x004e4c0000000000 */
[----:B-1----:R-:W1:-:S06]  /*3970*/  DFMA R40, R42, R30, R40 ;  /* 0x0000001e2a28722b */ /* 0x002e4c0000000028 */
[----:B-1----:R-:W1:-:S06]  /*3980*/  DMUL R38, R40, R40 ;  /* 0x0000002828267228 */ /* 0x002e4c0000000000 */
[----:B-1----:R-:W1:-:S06]  /*3990*/  DFMA R32, R38, R32, c[0x2][0x0] ;  /* 0x008000002620762b */ /* 0x002e4c0000000020 */
[----:B-1----:R1:W2:Y:S02]  /*39a0*/  DFMA R36, R38, R32, c[0x2][0x8] ;  /* 0x008002002624762b */ /* 0x0022a40000000020 */
[----:B-1----:R-:W-:Y:S01]  /*39b0*/  LEA.HI R32, R35, R34, RZ, 0xc ;  /* 0x0000002223207211 */ /* 0x002fe200078f60ff */
[----:B------:R-:W-:Y:S01]  /*39c0*/  IMAD.MOV.U32 R33, RZ, RZ, 0x43300000 ;  /* 0x43300000ff217424 */ /* 0x000fe200078e00ff */
[----:B------:R-:W1:Y:S02]  /*39d0*/  DADD R34, R30, -R40 ;  /* 0x000000001e227229 */ /* 0x000e640000000828 */
[----:B------:R-:W-:Y:S02]  /*39e0*/  @P3 IADD3 R32, R32, 0x1, RZ ;  /* 0x0000000120203810 */ /* 0x000fe40007ffe0ff */
[----:B--2---:R-:W2:Y:S02]  /*39f0*/  DFMA R36, R38, R36, c[0x2][0x10] ;  /* 0x008004002624762b */ /* 0x004ea40000000024 */
[----:B------:R-:W-:-:S02]  /*3a00*/  LOP3.LUT R32, R32, 0x80000000, RZ, 0x3c, !PT ;  /* 0x8000000020207812 */ /* 0x000fc400078e3cff */
        /* <DEDUP_REMOVED lines=16> */
.L_x_221:
[----:B------:R-:W-:Y:S05]  /*3b10*/  BSYNC B0 ;  /* 0x0000000000007941 */ /* 0x000fea0003800000 */
.L_x_220:
[----:B------:R-:W-:Y:S01]  /*3b20*/  IMAD.X R45, RZ, RZ, c[0x0][0x324], P0 ;  /* 0x0000c900ff2d7624 */ /* 0x000fe200000e06ff */
[----:B------:R-:W-:Y:S05]  /*3b30*/  @P2 BRA !P1, `(.L_x_222) ;  /* 0x0000040000002947 */ /* 0x000fea0004800000 */
[----:B-1----:R-:W-:Y:S01]  /*3b40*/  MOV R30, c[0x0][0x328] ;  /* 0x0000ca00001e7a02 */ /* 0x002fe20000000f00 */
[----:B------:R-:W-:Y:S02]  /*3b50*/  IMAD.MOV.U32 R31, RZ, RZ, c[0x0][0x32c] ;  /* 0x0000cb00ff1f7624 */ /* 0x000fe400078e00ff */
[----:B------:R-:W-:-:S04]  /*3b60*/  IMAD.MOV.U32 R36, RZ, RZ, -0x3ff ;  /* 0xfffffc01ff247424 */ /* 0x000fc800078e00ff */
[----:B------:R-:W1:-:S10]  /*3b70*/  DADD R30, -R30, 1 ;  /* 0x3ff000001e1e7429 */ /* 0x000e540000000100 */
[----:B-1----:R-:W-:Y:S01]  /*3b80*/  ISETP.GT.AND P1, PT, R31, 0xfffff, PT ;  /* 0x000fffff1f00780c */ /* 0x002fe20003f24270 */
[----:B------:R-:W-:Y:S02]  /*3b90*/  IMAD.MOV.U32 R37, RZ, RZ, R31 ;  /* 0x000000ffff257224 */ /* 0x000fe400078e001f */
[----:B------:R-:W-:-:S10]  /*3ba0*/  IMAD.MOV.U32 R32, RZ, RZ, R30 ;  /* 0x000000ffff207224 */ /* 0x000fd400078e001e */
[-C--:B------:R-:W-:Y:S01]  /*3bb0*/  @!P1 MOV R37, R23.reuse ;  /* 0x0000001700259202 */ /* 0x080fe20000000f00 */
[----:B------:R-:W-:Y:S01]  /*3bc0*/  @!P1 IMAD.MOV.U32 R36, RZ, RZ, -0x435 ;  /* 0xfffffbcbff249424 */ /* 0x000fe200078e00ff */
[----:B------:R-:W-:Y:S01]  /*3bd0*/  @!P1 MOV R32, R22 ;  /* 0x0000001600209202 */ /* 0x000fe20000000f00 */
[----:B------:R-:W-:Y:S01]  /*3be0*/  @!P1 IMAD.MOV.U32 R30, RZ, RZ, R22 ;  /* 0x000000ffff1e9224 */ /* 0x000fe200078e0016 */
[----:B------:R-:W-:Y:S02]  /*3bf0*/  IADD3 R33, R37, -0x1, RZ ;  /* 0xffffffff25217810 */ /* 0x000fe40007ffe0ff */
[----:B------:R-:W-:Y:S02]  /*3c00*/  @!P1 MOV R31, R23 ;  /* 0x00000017001f9202 */ /* 0x000fe40000000f00 */
[----:B------:R-:W-:-:S13]  /*3c10*/  ISETP.GE.U32.AND P0, PT, R33, 0x7fefffff, PT ;  /* 0x7fefffff2100780c */ /* 0x000fda0003f06070 */
[----:B------:R-:W-:Y:S05]  /*3c20*/  @!P0 BRA `(.L_x_223) ;  /* 0x0000007000008947 */ /* 0x000fea0003800000 */
[----:B------:R-:W-:Y:S01]  /*3c30*/  IMAD.MOV.U32 R32, RZ, RZ, 0x0 ;  /* 0x00000000ff207424 */ /* 0x000fe200078e00ff */
[----:B------:R-:W-:Y:S01]  /*3c40*/  FSETP.NEU.FTZ.AND P0, PT, R31, RZ, PT ;  /* 0x000000ff1f00720b */ /* 0x000fe20003f1d000 */
[----:B------:R-:W-:-:S06]  /*3c50*/  IMAD.MOV.U32 R33, RZ, RZ, 0x7ff00000 ;  /* 0x7ff00000ff217424 */ /* 0x000fcc00078e00ff */
[----:B------:R-:W1:-:S10]  /*3c60*/  DFMA R32, R30, R32, +INF ;  /* 0x7ff000001e20742b */ /* 0x000e540000000020 */
[----:B-1----:R-:W-:Y:S02]  /*3c70*/  FSEL R36, R32, RZ, P0 ;  /* 0x000000ff20247208 */ /* 0x002fe40000000000 */
[----:B------:R-:W-:Y:S01]  /*3c80*/  FSEL R37, R33, -QNAN , P0 ;  /* 0xfff0000021257808 */ /* 0x000fe20000000000 */
[----:B------:R-:W-:Y:S05]  /*3c90*/  BRA `(.L_x_224) ;  /* 0x0000036000007947 */ /* 0x000fea0003800000 */
.L_x_223:
[C---:B------:R-:W-:Y:S01]  /*3ca0*/  LOP3.LUT R30, R37.reuse, 0x800fffff, RZ, 0xc0, !PT ;  /* 0x800fffff251e7812 */ /* 0x040fe200078ec0ff */
[----:B------:R-:W-:Y:S01]  /*3cb0*/  IMAD.MOV.U32 R34, RZ, RZ, RZ ;  /* 0x000000ffff227224 */ /* 0x000fe200078e00ff */
[----:B------:R-:W-:Y:S02]  /*3cc0*/  LEA.HI R36, R37, R36, RZ, 0xc ;  /* 0x0000002425247211 */ /* 0x000fe400078f60ff */
[----:B------:R-:W-:-:S04]  /*3cd0*/  LOP3.LUT R33, R30, 0x3ff00000, RZ, 0xfc, !PT ;  /* 0x3ff000001e217812 */ /* 0x000fc800078efcff */
[----:B------:R-:W-:-:S13]  /*3ce0*/  ISETP.GE.AND P0, PT, R33, 0x3ff6a09f, PT ;  /* 0x3ff6a09f2100780c */ /* 0x000fda0003f06270 */
[----:B------:R-:W-:Y:S02]  /*3cf0*/  @P0 IADD3 R31, R33, -0x100000, RZ ;  /* 0xfff00000211f0810 */ /* 0x000fe40007ffe0ff */
[----:B------:R-:W-:Y:S02]  /*3d00*/  @P0 IADD3 R36, R36, 0x1, RZ ;  /* 0x0000000124240810 */ /* 0x000fe40007ffe0ff */
[----:B------:R-:W-:-:S06]  /*3d10*/  @P0 MOV R33, R31 ;  /* 0x0000001f00210202 */ /* 0x000fcc0000000f00 */
[----:B------:R-:W1:-:S04]  /*3d20*/  DADD R38, R32, 1 ;  /* 0x3ff0000020267429 */ /* 0x000e480000000000 */
[----:B------:R-:W-:Y:S02]  /*3d30*/  DADD R32, R32, -1 ;  /* 0xbff0000020207429 */ /* 0x000fe40000000000 */
[----:B-1----:R-:W1:Y:S02]  /*3d40*/  MUFU.RCP64H R35, R39 ;  /* 0x0000002700237308 */ /* 0x002e640000001800 */
[----:B-1----:R-:W1:-:S06]  /*3d50*/  DFMA R30, -R38, R34, 1 ;  /* 0x3ff00000261e742b */ /* 0x002e4c0000000122 */
[----:B-1----:R-:W1:-:S06]  /*3d60*/  DFMA R30, R30, R30, R30 ;  /* 0x0000001e1e1e722b */ /* 0x002e4c000000001e */
[----:B-1----:R1:W4:Y:S02]  /*3d70*/  DFMA R30, R34, R30, R34 ;  /* 0x0000001e221e722b */ /* 0x0023240000000022 */
[----:B-1----:R-:W-:Y:S01]  /*3d80*/  IMAD.MOV.U32 R34, RZ, RZ, 0x3ae80f1e ;  /* 0x3ae80f1eff227424 */ /* 0x002fe200078e00ff */
[----:B------:R-:W-:-:S03]  /*3d90*/  MOV R35, 0x3eb1380b ;  /* 0x3eb1380b00237802 */ /* 0x000fc60000000f00 */
[----:B----4-:R-:W1:-:S06]  /*3da0*/  DMUL R42, R30, R32 ;  /* 0x000000201e2a7228 */ /* 0x010e4c0000000000 */
[----:B-1----:R-:W1:-:S06]  /*3db0*/  DFMA R42, R30, R32, R42 ;  /* 0x000000201e2a722b */ /* 0x002e4c000000002a */
[----:B-1----:R-:W1:-:S06]  /*3dc0*/  DMUL R40, R42, R42 ;  /* 0x0000002a2a287228 */ /* 0x002e4c0000000000 */
[----:B-1----:R-:W1:-:S06]  /*3dd0*/  DFMA R34, R40, R34, c[0x2][0x0] ;  /* 0x008000002822762b */ /* 0x002e4c0000000022 */
[----:B-1----:R1:W4:Y:S02]  /*3de0*/  DFMA R38, R40, R34, c[0x2][0x8] ;  /* 0x008002002826762b */ /* 0x0023240000000022 */
[----:B-1----:R-:W-:Y:S01]  /*3df0*/  LOP3.LUT R34, R36, 0x80000000, RZ, 0x3c, !PT ;  /* 0x8000000024227812 */ /* 0x002fe200078e3cff */
[----:B------:R-:W-:Y:S01]  /*3e00*/  IMAD.MOV.U32 R35, RZ, RZ, 0x43300000 ;  /* 0x43300000ff237424 */ /* 0x000fe200078e00ff */
[----:B------:R-:W1:-:S04]  /*3e10*/  DADD R36, R32, -R42 ;  /* 0x0000000020247229 */ /* 0x000e48000000082a */
        /* <DEDUP_REMOVED lines=18> */
.L_x_222:
[----:B------:R-:W-:Y:S01]  /*3f40*/  IMAD.MOV.U32 R36, RZ, RZ, 0x2fbe14b5 ;  /* 0x2fbe14b5ff247424 */ /* 0x000fe200078e00ff */
[----:B------:R-:W-:-:S06]  /*3f50*/  MOV R37, 0x3eb372fb ;  /* 0x3eb372fb00257802 */ /* 0x000fcc0000000f00 */
[----:B---3--:R-:W3:-:S06]  /*3f60*/  DFMA R36, R20, R36, c[0x2][0x50] ;  /* 0x008014001424762b */ /* 0x008ecc0000000024 */
[----:B---3--:R-:W3:-:S06]  /*3f70*/  DFMA R36, R20, R36, c[0x2][0x58] ;  /* 0x008016001424762b */ /* 0x008ecc0000000024 */
[----:B---3--:R-:W3:-:S06]  /*3f80*/  DFMA R36, R20, R36, c[0x2][0x60] ;  /* 0x008018001424762b */ /* 0x008ecc0000000024 */
[----:B---3--:R-:W3:-:S06]  /*3f90*/  DFMA R36, R20, R36, c[0x2][0x68] ;  /* 0x00801a001424762b */ /* 0x008ecc0000000024 */
[----:B---3--:R-:W3:-:S06]  /*3fa0*/  DFMA R36, R20, R36, c[0x2][0x70] ;  /* 0x00801c001424762b */ /* 0x008ecc0000000024 */
[----:B---3--:R-:W3:-:S06]  /*3fb0*/  DFMA R36, R20, R36, c[0x2][0x78] ;  /* 0x00801e001424762b */ /* 0x008ecc0000000024 */
[----:B---3--:R-:W3:-:S06]  /*3fc0*/  DFMA R36, R20, R36, c[0x2][0x80] ;  /* 0x008020001424762b */ /* 0x008ecc0000000024 */
[----:B---3--:R-:W3:-:S06]  /*3fd0*/  DMUL R36, R20, R36 ;  /* 0x0000002414247228 */ /* 0x008ecc0000000000 */
[----:B---3--:R-:W3:-:S06]  /*3fe0*/  DFMA R36, R24, R36, -R26 ;  /* 0x000000241824722b */ /* 0x008ecc000000081a */
[----:B---3--:R-:W3:-:S06]  /*3ff0*/  DADD R36, R36, -c[0x0][0x328] ;  /* 0x8000ca0024247629 */ /* 0x008ecc0000000000 */
.L_x_224:
[----:B-1-34-:R-:W1:Y:S01]  /*4000*/  MUFU.RCP64H R33, R37 ;  /* 0x0000002500217308 */ /* 0x01ae620000001800 */
[----:B------:R-:W-:Y:S01]  /*4010*/  IMAD.MOV.U32 R32, RZ, RZ, 0x1 ;  /* 0x00000001ff207424 */ /* 0x000fe200078e00ff */
[----:B--2---:R-:W-:Y:S01]  /*4020*/  FSETP.GEU.AND P1, PT, |R53|, 6.5827683646048100446e-37, PT ;  /* 0x036000003500780b */ /* 0x004fe20003f2e200 */
[----:B------:R-:W-:Y:S04]  /*4030*/  BSSY B0, `(.L_x_225) ;  /* 0x0000011000007945 */ /* 0x000fe80003800000 */
        /* <DEDUP_REMOVED lines=13> */
[----:B0-----:R-:W-:Y:S05]  /*4110*/  CALL.REL.NOINC `($__internal_12_$__cuda_sm20_div_rn_f64_full) ;  /* 0x0000011000007944 */ /* 0x001fea0003c00000 */
[----:B------:R-:W-:Y:S01]  /*4120*/  MOV R30, R38 ;  /* 0x00000026001e7202 */ /* 0x000fe20000000f00 */
[----:B------:R-:W-:Y:S02]  /*4130*/  IMAD.MOV.U32 R31, RZ, RZ, R39 ;  /* 0x000000ffff1f7224 */ /* 0x000fe400078e0027 */
.L_x_226:
[----:B------:R-:W-:Y:S05]  /*4140*/  BSYNC B0 ;  /* 0x0000000000007941 */ /* 0x000fea0003800000 */
.L_x_225:
[----:B------:R-:W2:Y:S02]  /*4150*/  FRND.F64.CEIL R30, R30 ;  /* 0x0000001e001e7313 */ /* 0x000ea40000309800 */
[----:B--2---:R2:W-:Y:S02]  /*4160*/  STG.E.64 [R44.64], R30 ;  /* 0x0000001e2c007986 */ /* 0x0045e4000c101b08 */
.L_x_218:
[----:B------:R-:W-:Y:S01]  /*4170*/  LEA R11, P0, R58, R11, 0x1 ;  /* 0x0000000b3a0b7211 */ /* 0x000fe200078008ff */
[----:B------:R-:W-:Y:S01]  /*4180*/  WARPSYNC 0xffffffff ;  /* 0xffffffff00007948 */ /* 0x000fe20003800000 */
[----:B------:R-:W-:Y:S01]  /*4190*/  BAR.SYNC.DEFER_BLOCKING 0x0 ;  /* 0x0000000000007b1d */ /* 0x000fe20000010000 */
[----:B------:R-:W-:Y:S01]  /*41a0*/  MOV R57, R18 ;  /* 0x0000001200397202 */ /* 0x000fe20000000f00 */
[----:B--2---:R-:W-:Y:S02]  /*41b0*/  IMAD.MOV.U32 R45, RZ, RZ, R2 ;  /* 0x000000ffff2d7224 */ /* 0x004fe400078e0002 */
[----:B------:R-:W-:Y:S01]  /*41c0*/  IMAD.X R10, RZ, RZ, R10, P0 ;  /* 0x000000ffff0a7224 */ /* 0x000fe200000e060a */
[----:B------:R-:W-:Y:S01]  /*41d0*/  ISETP.GE.U32.AND P0, PT, R11, R6, PT ;  /* 0x000000060b00720c */ /* 0x000fe20003f06070 */
[----:B------:R-:W-:-:S03]  /*41e0*/  IMAD.MOV.U32 R44, RZ, RZ, R0 ;  /* 0x000000ffff2c7224 */ /* 0x000fc600078e0000 */
[----:B------:R-:W-:-:S13]  /*41f0*/  ISETP.GE.AND.EX P0, PT, R10, R5, PT, P0 ;  /* 0x000000050a00720c */ /* 0x000fda0003f06300 */
[----:B------:R-:W-:Y:S01]  /*4200*/  @P0 CALL.REL.NOINC `(.L_x_227) ;  /* 0x0000001000000944 */ /* 0x000fe20003c00000 */
[----:B------:R-:W-:Y:S05]  /*4210*/  BRA `(.L_x_228) ;  /* 0xffffc86000007947 */ /* 0x000fea000383ffff */
.L_x_227:
[----:B------:R-:W-:Y:S05]  /*4220*/  EXIT ;  /* 0x000000000000794d */ /* 0x000fea0003800000 */
        .weak           $__internal_12_$__cuda_sm20_div_rn_f64_full
        .type           $__internal_12_$__cuda_sm20_div_rn_f64_full,@function
        .size           $__internal_12_$__cuda_sm20_div_rn_f64_full,($__internal_13_$__cuda_sm20_div_s64 - $__internal_12_$__cuda_sm20_div_rn_f64_full)
$__internal_12_$__cuda_sm20_div_rn_f64_full:
[C---:B------:R-:W-:Y:S01]  /*4230*/  FSETP.GEU.AND P0, PT, |R37|.reuse, 1.469367938527859385e-39, PT ;  /* 0x001000002500780b */ /* 0x040fe20003f0e200 */
[----:B------:R-:W-:Y:S01]  /*4240*/  IMAD.MOV.U32 R33, RZ, RZ, R37 ;  /* 0x000000ffff217224 */ /* 0x000fe200078e0025 */
[----:B------:R-:W-:Y:S01]  /*4250*/  MOV R35, R53 ;  /* 0x0000003500237202 */ /* 0x000fe20000000f00 */
[----:B------:R-:W-:Y:S01]  /*4260*/  IMAD.MOV.U32 R53, RZ, RZ, 0x1ca00000 ;  /* 0x1ca00000ff357424 */ /* 0x000fe200078e00ff */
[----:B------:R-:W-:Y:S01]  /*4270*/  LOP3.LUT R30, R37, 0x800fffff, RZ, 0xc0, !PT ;  /* 0x800fffff251e7812 */ /* 0x000fe200078ec0ff */
[----:B------:R-:W-:Y:S01]  /*4280*/  IMAD.MOV.U32 R42, RZ, RZ, 0x1 ;  /* 0x00000001ff2a7424 */ /* 0x000fe200078e00ff */
[C---:B------:R-:W-:Y:S01]  /*4290*/  FSETP.GEU.AND P2, PT, |R35|.reuse, 1.469367938527859385e-39, PT ;  /* 0x001000002300780b */ /* 0x040fe20003f4e200 */
[----:B------:R-:W-:Y:S01]  /*42a0*/  BSSY B2, `(.L_x_229) ;  /* 0x0000054000027945 */ /* 0x000fe20003800000 */
[----:B------:R-:W-:Y:S02]  /*42b0*/  MOV R32, R36 ;  /* 0x0000002400207202 */ /* 0x000fe40000000f00 */
[----:B------:R-:W-:Y:S01]  /*42c0*/  LOP3.LUT R31, R30, 0x3ff00000, RZ, 0xfc, !PT ;  /* 0x3ff000001e1f7812 */ /* 0x000fe200078efcff */
[----:B------:R-:W-:Y:S01]  /*42d0*/  IMAD.MOV.U32 R30, RZ, RZ, R36 ;  /* 0x000000ffff1e7224 */ /* 0x000fe200078e0024 */
[----:B------:R-:W-:-:S02]  /*42e0*/  LOP3.LUT R51, R35, 0x7ff00000, RZ, 0xc0, !PT ;  /* 0x7ff0000023337812 */ /* 0x000fc400078ec0ff */
[----:B------:R-:W0:Y:S01]  /*42f0*/  @!P0 DMUL R30, R32, 8.98846567431157953865e+307 ;  /* 0x7fe00000201e8828 */ /* 0x000e220000000000 */
[----:B------:R-:W-:Y:S02]  /*4300*/  LOP3.LUT R55, R37, 0x7ff00000, RZ, 0xc0, !PT ;  /* 0x7ff0000025377812 */ /* 0x000fe400078ec0ff */
[----:B------:R-:W-:Y:S02]  /*4310*/  IMAD.MOV.U32 R54, RZ, RZ, R51 ;  /* 0x000000ffff367224 */ /* 0x000fe400078e0033 */
[----:B------:R-:W-:Y:S01]  /*4320*/  @!P2 LOP3.LUT R36, R33, 0x7ff00000, RZ, 0xc0, !PT ;  /* 0x7ff000002124a812 */ /* 0x000fe200078ec0ff */
[----:B0-----:R-:W0:Y:S01]  /*4330*/  MUFU.RCP64H R43, R31 ;  /* 0x0000001f002b7308 */ /* 0x001e220000001800 */
[C---:B------:R-:W-:Y:S02]  /*4340*/  ISETP.GE.U32.AND P1, PT, R51.reuse, R55, PT ;  /* 0x000000373300720c */ /* 0x040fe40003f26070 */
[----:B------:R-:W-:Y:S02]  /*4350*/  @!P2 ISETP.GE.U32.AND P3, PT, R51, R36, PT ;  /* 0x000000243300a20c */ /* 0x000fe40003f66070 */
[----:B------:R-:W-:-:S02]  /*4360*/  SEL R37, R53, 0x63400000, !P1 ;  /* 0x6340000035257807 */ /* 0x000fc40004800000 */
[----:B------:R-:W-:Y:S02]  /*4370*/  @!P2 SEL R39, R53, 0x63400000, !P3 ;  /* 0x634000003527a807 */ /* 0x000fe40005800000 */
[--C-:B------:R-:W-:Y:S02]  /*4380*/  LOP3.LUT R37, R37, 0x800fffff, R35.reuse, 0xf8, !PT ;  /* 0x800fffff25257812 */ /* 0x100fe400078ef823 */
[----:B------:R-:W-:Y:S02]  /*4390*/  @!P2 LOP3.LUT R38, R39, 0x80000000, R35, 0xf8, !PT ;  /* 0x800000002726a812 */ /* 0x000fe400078ef823 */
[----:B------:R-:W-:Y:S02]  /*43a0*/  MOV R36, R34 ;  /* 0x0000002200247202 */ /* 0x000fe40000000f00 */
[----:B------:R-:W-:Y:S01]  /*43b0*/  @!P2 LOP3.LUT R39, R38, 0x100000, RZ, 0xfc, !PT ;  /* 0x001000002627a812 */ /* 0x000fe200078efcff */
[----:B0-----:R-:W0:Y:S01]  /*43c0*/  DFMA R40, R42, -R30, 1 ;  /* 0x3ff000002a28742b */ /* 0x001e22000000081e */
[----:B------:R-:W-:Y:S01]  /*43d0*/  @!P2 IMAD.MOV.U32 R38, RZ, RZ, RZ ;  /* 0x000000ffff26a224 */ /* 0x000fe200078e00ff */
[----:B------:R-:W-:-:S04]  /*43e0*/  @!P0 LOP3.LUT R55, R31, 0x7ff00000, RZ, 0xc0, !PT ;  /* 0x7ff000001f378812 */ /* 0x000fc800078ec0ff */
[----:B0-----:R-:W0:Y:S01]  /*43f0*/  DFMA R40, R40, R40, R40 ;  /* 0x000000282828722b */ /* 0x001e220000000028 */
[----:B------:R-:W-:-:S03]  /*4400*/  IADD3 R56, R55, -0x1, RZ ;  /* 0xffffffff37387810 */ /* 0x000fc60007ffe0ff */
[----:B------:R-:W1:-:S04]  /*4410*/  @!P2 DFMA R36, R36, 2, -R38 ;  /* 0x400000002424a82b */ /* 0x000e480000000826 */
[----:B0-----:R-:W0:-:S06]  /*4420*/  DFMA R40, R42, R40, R42 ;  /* 0x000000282a28722b */ /* 0x001e0c000000002a */
[----:B-1----:R-:W-:Y:S01]  /*4430*/  @!P2 LOP3.LUT R54, R37, 0x7ff00000, RZ, 0xc0, !PT ;  /* 0x7ff000002536a812 */ /* 0x002fe200078ec0ff */
[----:B0-----:R-:W0:-:S03]  /*4440*/  DFMA R38, R40, -R30, 1 ;  /* 0x3ff000002826742b */ /* 0x001e06000000081e */
[----:B------:R-:W-:-:S03]  /*4450*/  IADD3 R42, R54, -0x1, RZ ;  /* 0xffffffff362a7810 */ /* 0x000fc60007ffe0ff */
[----:B0-----:R-:W0:Y:S01]  /*4460*/  DFMA R38, R40, R38, R40 ;  /* 0x000000262826722b */ /* 0x001e220000000028 */
[----:B------:R-:W-:-:S04]  /*4470*/  ISETP.GT.U32.AND P0, PT, R42, 0x7feffffe, PT ;  /* 0x7feffffe2a00780c */ /* 0x000fc80003f04070 */
[----:B------:R-:W-:Y:S01]  /*4480*/  ISETP.GT.U32.OR P0, PT, R56, 0x7feffffe, P0 ;  /* 0x7feffffe3800780c */ /* 0x000fe20000704470 */
[----:B0-----:R-:W0:-:S06]  /*4490*/  DMUL R40, R38, R36 ;  /* 0x0000002426287228 */ /* 0x001e0c0000000000 */
[----:B0-----:R-:W0:-:S06]  /*44a0*/  DFMA R42, R40, -R30, R36 ;  /* 0x8000001e282a722b */ /* 0x001e0c0000000024 */
[----:B0-----:R0:W1:Y:S01]  /*44b0*/  DFMA R42, R38, R42, R40 ;  /* 0x0000002a262a722b */ /* 0x0010620000000028 */
[----:B------:R-:W-:Y:S05]  /*44c0*/  @P0 BRA `(.L_x_230) ;  /* 0x000001c000000947 */ /* 0x000fea0003800000 */
[----:B0-----:R-:W-:-:S04]  /*44d0*/  LOP3.LUT R38, R33, 0x7ff00000, RZ, 0xc0, !PT ;  /* 0x7ff0000021267812 */ /* 0x001fc800078ec0ff */
[CC--:B------:R-:W-:Y:S02]  /*44e0*/  IADD3 R34, R51.reuse, -R38.reuse, RZ ;  /* 0x8000002633227210 */ /* 0x0c0fe40007ffe0ff */
[----:B------:R-:W-:Y:S02]  /*44f0*/  ISETP.GE.U32.AND P0, PT, R51, R38, PT ;  /* 0x000000263300720c */ /* 0x000fe40003f06070 */
[----:B------:R-:W-:Y:S02]  /*4500*/  IMNMX R34, R34, -0x46a00000, !PT ;  /* 0xb960000022227817 */ /* 0x000fe40007800200 */
[----:B------:R-:W-:Y:S02]  /*4510*/  SEL R53, R53, 0x63400000, !P0 ;  /* 0x6340000035357807 */ /* 0x000fe40004000000 */
[----:B------:R-:W-:-:S05]  /*4520*/  IMNMX R34, R34, 0x46a00000, PT ;  /* 0x46a0000022227817 */ /* 0x000fca0003800200 */
[----:B------:R-:W-:Y:S02]  /*4530*/  IMAD.IADD R40, R34, 0x1, -R53 ;  /* 0x0000000122287824 */ /* 0x000fe400078e0a35 */
[----:B------:R-:W-:-:S03]  /*4540*/  IMAD.MOV.U32 R34, RZ, RZ, RZ ;  /* 0x000000ffff227224 */ /* 0x000fc600078e00ff */
[----:B------:R-:W-:-:S06]  /*4550*/  IADD3 R35, R40, 0x7fe00000, RZ ;  /* 0x7fe0000028237810 */ /* 0x000fcc0007ffe0ff */
[----:B-1----:R-:W0:-:S10]  /*4560*/  DMUL R38, R42, R34 ;  /* 0x000000222a267228 */ /* 0x002e140000000000 */
[----:B0-----:R-:W-:-:S13]  /*4570*/  FSETP.GTU.AND P0, PT, |R39|, 1.469367938527859385e-39, PT ;  /* 0x001000002700780b */ /* 0x001fda0003f0c200 */
[----:B------:R-:W-:Y:S05]  /*4580*/  @P0 BRA `(.L_x_231) ;  /* 0x0000025000000947 */ /* 0x000fea0003800000 */
[----:B------:R-:W0:Y:S01]  /*4590*/  DFMA R30, R42, -R30, R36 ;  /* 0x8000001e2a1e722b */ /* 0x000e220000000024 */
[----:B------:R-:W-:-:S09]  /*45a0*/  MOV R34, RZ ;  /* 0x000000ff00227202 */ /* 0x000fd20000000f00 */
[C---:B0-----:R-:W-:Y:S02]  /*45b0*/  FSETP.NEU.AND P0, PT, R31.reuse, RZ, PT ;  /* 0x000000ff1f00720b */ /* 0x041fe40003f0d000 */
[----:B------:R-:W-:-:S04]  /*45c0*/  LOP3.LUT R33, R31, 0x80000000, R33, 0x48, !PT ;  /* 0x800000001f217812 */ /* 0x000fc800078e4821 */
[----:B------:R-:W-:-:S07]  /*45d0*/  LOP3.LUT R35, R33, R35, RZ, 0xfc, !PT ;  /* 0x0000002321237212 */ /* 0x000fce00078efcff */
[----:B------:R-:W-:Y:S05]  /*45e0*/  @!P0 BRA `(.L_x_231) ;  /* 0x000001f000008947 */ /* 0x000fea0003800000 */
[----:B------:R-:W-:Y:S01]  /*45f0*/  IMAD.MOV R31, RZ, RZ, -R40 ;  /* 0x000000ffff1f7224 */ /* 0x000fe200078e0a28 */
[----:B------:R-:W0:Y:S01]  /*4600*/  DMUL.RP R34, R42, R34 ;  /* 0x000000222a227228 */ /* 0x000e220000008000 */
[----:B------:R-:W-:-:S06]  /*4610*/  IMAD.MOV.U32 R30, RZ, RZ, RZ ;  /* 0x000000ffff1e7224 */ /* 0x000fcc00078e00ff */
[----:B------:R-:W1:-:S03]  /*4620*/  DFMA R30, R38, -R30, R42 ;  /* 0x8000001e261e722b */ /* 0x000e46000000002a */
[----:B0-----:R-:W-:-:S03]  /*4630*/  LOP3.LUT R33, R35, R33, RZ, 0x3c, !PT ;  /* 0x0000002123217212 */ /* 0x001fc600078e3cff */
[----:B-1----:R-:W-:-:S04]  /*4640*/  IADD3 R30, -R40, -0x43300000, RZ ;  /* 0xbcd00000281e7810 */ /* 0x002fc80007ffe1ff */
[----:B------:R-:W-:-:S04]  /*4650*/  FSETP.NEU.AND P0, PT, |R31|, R30, PT ;  /* 0x0000001e1f00720b */ /* 0x000fc80003f0d200 */
[----:B------:R-:W-:Y:S02]  /*4660*/  FSEL R38, R34, R38, !P0 ;  /* 0x0000002622267208 */ /* 0x000fe40004000000 */
[----:B------:R-:W-:Y:S01]  /*4670*/  FSEL R39, R33, R39, !P0 ;  /* 0x0000002721277208 */ /* 0x000fe20004000000 */
[----:B------:R-:W-:Y:S05]  /*4680*/  BRA `(.L_x_231) ;  /* 0x0000015000007947 */ /* 0x000fea0003800000 */
.L_x_230:
[----:B------:R-:W2:-:S14]  /*4690*/  DSETP.NAN.AND P0, PT, R34, R34, PT ;  /* 0x000000222200722a */ /* 0x000e9c0003f08000 */
[----:B--2---:R-:W-:Y:S05]  /*46a0*/  @P0 BRA `(.L_x_232) ;  /* 0x0000011000000947 */ /* 0x004fea0003800000 */
[----:B------:R-:W2:-:S14]  /*46b0*/  DSETP.NAN.AND P0, PT, R32, R32, PT ;  /* 0x000000202000722a */ /* 0x000e9c0003f08000 */
[----:B--2---:R-:W-:Y:S05]  /*46c0*/  @P0 BRA `(.L_x_233) ;  /* 0x000000c000000947 */ /* 0x004fea0003800000 */
[----:B------:R-:W-:Y:S01]  /*46d0*/  ISETP.NE.AND P0, PT, R54, R55, PT ;  /* 0x000000373600720c */ /* 0x000fe20003f05270 */
[----:B0-----:R-:W-:Y:S01]  /*46e0*/  IMAD.MOV.U32 R39, RZ, RZ, -0x80000 ;  /* 0xfff80000ff277424 */ /* 0x001fe200078e00ff */
[----:B------:R-:W-:-:S11]  /*46f0*/  MOV R38, 0x0 ;  /* 0x0000000000267802 */ /* 0x000fd60000000f00 */
[----:B------:R-:W-:Y:S05]  /*4700*/  @!P0 BRA `(.L_x_231) ;  /* 0x000000d000008947 */ /* 0x000fea0003800000 */
[----:B------:R-:W-:Y:S02]  /*4710*/  ISETP.NE.AND P0, PT, R54, 0x7ff00000, PT ;  /* 0x7ff000003600780c */ /* 0x000fe40003f05270 */
[----:B------:R-:W-:Y:S02]  /*4720*/  LOP3.LUT R39, R35, 0x80000000, R33, 0x48, !PT ;  /* 0x8000000023277812 */ /* 0x000fe400078e4821 */
[----:B------:R-:W-:-:S13]  /*4730*/  ISETP.EQ.OR P0, PT, R55, RZ, !P0 ;  /* 0x000000ff3700720c */ /* 0x000fda0004702670 */
[----:B------:R-:W-:Y:S01]  /*4740*/  @P0 LOP3.LUT R30, R39, 0x7ff00000, RZ, 0xfc, !PT ;  /* 0x7ff00000271e0812 */ /* 0x000fe200078efcff */
[----:B------:R-:W-:Y:S01]  /*4750*/  @!P0 IMAD.MOV.U32 R38, RZ, RZ, RZ ;  /* 0x000000ffff268224 */ /* 0x000fe200078e00ff */
[----:B------:R-:W-:-:S03]  /*4760*/  @P0 MOV R38, RZ ;  /* 0x000000ff00260202 */ /* 0x000fc60000000f00 */
[----:B------:R-:W-:Y:S01]  /*4770*/  @P0 IMAD.MOV.U32 R39, RZ, RZ, R30 ;  /* 0x000000ffff270224 */ /* 0x000fe200078e001e */
[----:B------:R-:W-:Y:S05]  /*4780*/  BRA `(.L_x_231) ;  /* 0x0000005000007947 */ /* 0x000fea0003800000 */
.L_x_233:
[----:B0-----:R-:W-:Y:S01]  /*4790*/  LOP3.LUT R39, R33, 0x80000, RZ, 0xfc, !PT ;  /* 0x0008000021277812 */ /* 0x001fe200078efcff */
[----:B------:R-:W-:Y:S01]  /*47a0*/  IMAD.MOV.U32 R38, RZ, RZ, R32 ;  /* 0x000000ffff267224 */ /* 0x000fe200078e0020 */
[----:B------:R-:W-:Y:S05]  /*47b0*/  BRA `(.L_x_231) ;  /* 0x0000002000007947 */ /* 0x000fea0003800000 */
.L_x_232:
[----:B0-----:R-:W-:Y:S02]  /*47c0*/  LOP3.LUT R39, R35, 0x80000, RZ, 0xfc, !PT ;  /* 0x0008000023277812 */ /* 0x001fe400078efcff */
[----:B------:R-:W-:Y:S02]  /*47d0*/  MOV R38, R34 ;  /* 0x0000002200267202 */ /* 0x000fe40000000f00 */
.L_x_231:
[----:B------:R-:W-:Y:S05]  /*47e0*/  BSYNC B2 ;  /* 0x0000000000027941 */ /* 0x000fea0003800000 */
.L_x_229:
[----:B------:R-:W-:-:S04]  /*47f0*/  IMAD.MOV.U32 R53, RZ, RZ, 0x0 ;  /* 0x00000000ff357424 */ /* 0x000fc800078e00ff */
[----:B------:R-:W-:Y:S05]  /*4800*/  RET.REL.NODEC R52 `(_ZN2at6native63_GLOBAL__N__7310b794_30_DistributionGeometricKernel_cu_fa6e70a443distribution_elementwise_grid_stride_kernelIdLi2EZNS0_9templates4cuda21uniform_and_transformIddPNS_17CUDAGeneratorImplEZZZNS4_16geometric_kernelIS7_EEvRNS_18TensorIteratorBaseEdT_ENKUlvE_clEvENKUlvE4_clEvEUldE_EEvSA_T1_T2_EUlP24curandStatePhilox4_32_10E0_ZNS1_27distribution_nullary_kernelIdd6float4S7_SJ_SE_EEvSA_SG_RKT3_T4_EUlidE0_EEvlNS_15PhiloxCudaStateESF_SG_) ;  /* 0xffffb7f034007950 */ /* 0x000fea0003c3ffff */
        .weak           $__internal_13_$__cuda_sm20_div_s64
        .type           $__internal_13_$__cuda_sm20_div_s64,@function
        .size           $__internal_13_$__cuda_sm20_div_s64,(.L_x_692 - $__internal_13_$__cuda_sm20_div_s64)
$__internal_13_$__cuda_sm20_div_s64:
[----:B------:R-:W-:Y:S01]  /*4810*/  UMOV UR5, URZ ;  /* 0x0000003f00057c82 */ /* 0x000fe20008000000 */
[----:B------:R-:W-:Y:S01]  /*4820*/  IADD3 R6, P4, RZ, -UR6, RZ ;  /* 0x80000006ff067c10 */ /* 0x000fe2000ff9e0ff */
        /* <DEDUP_REMOVED lines=21> */
[----:B------:R-:W-:Y:S01]  /*4980*/  SEL R6, R6, UR6, !P2 ;  /* 0x0000000606067c07 */ /* 0x000fe2000d000000 */
[----:B------:R-:W-:Y:S02]  /*4990*/  IMAD.MOV.U32 R3, RZ, RZ, RZ ;  /* 0x000000ffff037224 */ /* 0x000fe400078e00ff */
[----:B------:R-:W-:-:S04]  /*49a0*/  IMAD.HI.U32 R18, R19, R21, RZ ;  /* 0x0000001513127227 */ /* 0x000fc800078e00ff */
[----:B------:R-:W-:-:S04]  /*49b0*/  IMAD.X R2, RZ, RZ, ~R2, P0 ;  /* 0x000000ffff027224 */ /* 0x000fc800000e0e02 */
[----:B------:R-:W-:-:S06]  /*49c0*/  IMAD.WIDE.U32 R18, P0, R19, R2, R18 ;  /* 0x0000000213127225 */ /* 0x000fcc0007800012 */
[----:B------:R-:W-:-:S04]  /*49d0*/  IMAD.HI.U32 R19, P1, R5, R21, R18 ;  /* 0x0000001505137227 */ /* 0x000fc80007820012 */
[CC--:B------:R-:W-:Y:S02]  /*49e0*/  IMAD R18, R5.reuse, R2.reuse, RZ ;  /* 0x0000000205127224 */ /* 0x0c0fe400078e02ff */
[----:B------:R-:W-:-:S03]  /*49f0*/  IMAD.HI.U32 R2, R5, R2, RZ ;  /* 0x0000000205027227 */ /* 0x000fc600078e00ff */
[----:B------:R-:W-:Y:S01]  /*4a00*/  IADD3 R19, P3, R18, R19, RZ ;  /* 0x0000001312137210 */ /* 0x000fe20007f7e0ff */
[----:B------:R-:W-:Y:S01]  /*4a10*/  IMAD.X R5, R2, 0x1, R5, P0 ;  /* 0x0000000102057824 */ /* 0x000fe200000e0605 */
[----:B------:R-:W-:-:S03]  /*4a20*/  IADD3.X R18, RZ, ~UR7, RZ, P4, !PT ;  /* 0x80000007ff127c10 */ /* 0x000fc6000a7fe4ff */
[----:B------:R-:W-:Y:S01]  /*4a30*/  IMAD.HI.U32 R2, R19, R6, RZ ;  /* 0x0000000613027227 */ /* 0x000fe200078e00ff */
[----:B------:R-:W-:Y:S02]  /*4a40*/  SEL R18, R18, UR7, !P2 ;  /* 0x0000000712127c07 */ /* 0x000fe4000d000000 */
[----:B------:R-:W-:-:S03]  /*4a50*/  IADD3.X R5, RZ, RZ, R5, P3, P1 ;  /* 0x000000ffff057210 */ /* 0x000fc60001fe2405 */
[----:B------:R-:W-:-:S04]  /*4a60*/  IMAD.WIDE.U32 R2, R19, R18, R2 ;  /* 0x0000001213027225 */ /* 0x000fc800078e0002 */
[C---:B------:R-:W-:Y:S02]  /*4a70*/  IMAD R19, R5.reuse, R18, RZ ;  /* 0x0000001205137224 */ /* 0x040fe400078e02ff */
[----:B------:R-:W-:-:S04]  /*4a80*/  IMAD.HI.U32 R2, P0, R5, R6, R2 ;  /* 0x0000000605027227 */ /* 0x000fc80007800002 */
[----:B------:R-:W-:Y:S01]  /*4a90*/  IMAD.HI.U32 R3, R5, R18, RZ ;  /* 0x0000001205037227 */ /* 0x000fe200078e00ff */
[----:B------:R-:W-:-:S04]  /*4aa0*/  IADD3 R5, P1, R19, R2, RZ ;  /* 0x0000000213057210 */ /* 0x000fc80007f3e0ff */
[----:B------:R-:W-:-:S05]  /*4ab0*/  IADD3.X R2, R3, RZ, RZ, P0, !PT ;  /* 0x000000ff03027210 */ /* 0x000fca00007fe4ff */
[----:B------:R-:W-:Y:S02]  /*4ac0*/  IMAD.X R19, RZ, RZ, R2, P1 ;  /* 0x000000ffff137224 */ /* 0x000fe400008e0602 */
[----:B------:R-:W-:-:S04]  /*4ad0*/  IMAD.WIDE.U32 R2, R5, UR4, RZ ;  /* 0x0000000405027c25 */ /* 0x000fc8000f8e00ff */
[----:B------:R-:W-:Y:S01]  /*4ae0*/  IMAD R3, R19, UR4, R3 ;  /* 0x0000000413037c24 */ /* 0x000fe2000f8e0203 */
[----:B------:R-:W-:Y:S02]  /*4af0*/  IADD3 R6, P0, -R2, R6, RZ ;  /* 0x0000000602067210 */ /* 0x000fe40007f1e1ff */
[----:B------:R-:W-:-:S03]  /*4b00*/  IADD3 R2, P3, R5, 0x1, RZ ;  /* 0x0000000105027810 */ /* 0x000fc60007f7e0ff */
[----:B------:R-:W-:Y:S01]  /*4b10*/  IMAD.X R21, R18, 0x1, ~R3, P0 ;  /* 0x0000000112157824 */ /* 0x000fe200000e0e03 */
[C---:B------:R-:W-:Y:S02]  /*4b20*/  ISETP.GE.U32.AND P0, PT, R6.reuse, UR4, PT ;  /* 0x0000000406007c0c */ /* 0x040fe4000bf06070 */
[----:B------:R-:W-:Y:S02]  /*4b30*/  IADD3 R3, P1, R6, -UR4, RZ ;  /* 0x8000000406037c10 */ /* 0x000fe4000ff3e0ff */
[C---:B------:R-:W-:Y:S02]  /*4b40*/  ISETP.GE.U32.AND.EX P0, PT, R21.reuse, RZ, PT, P0 ;  /* 0x000000ff1500720c */ /* 0x040fe40003f06100 */
[----:B------:R-:W-:Y:S02]  /*4b50*/  IADD3.X R18, R21, -0x1, RZ, P1, !PT ;  /* 0xffffffff15127810 */ /* 0x000fe40000ffe4ff */
[----:B------:R-:W-:Y:S02]  /*4b60*/  SEL R3, R3, R6, P0 ;  /* 0x0000000603037207 */ /* 0x000fe40000000000 */
[----:B------:R-:W-:-:S02]  /*4b70*/  IADD3.X R6, RZ, R19, RZ, P3, !PT ;  /* 0x00000013ff067210 */ /* 0x000fc40001ffe4ff */
[----:B------:R-:W-:Y:S02]  /*4b80*/  SEL R2, R2, R5, P0 ;  /* 0x0000000502027207 */ /* 0x000fe40000000000 */
[----:B------:R-:W-:Y:S02]  /*4b90*/  SEL R18, R18, R21, P0 ;  /* 0x0000001512127207 */ /* 0x000fe40000000000 */
[----:B------:R-:W-:Y:S02]  /*4ba0*/  ISETP.GE.U32.AND P1, PT, R3, UR4, PT ;  /* 0x0000000403007c0c */ /* 0x000fe4000bf26070 */
[----:B------:R-:W-:Y:S02]  /*4bb0*/  SEL R19, R6, R19, P0 ;  /* 0x0000001306137207 */ /* 0x000fe40000000000 */
        /* <DEDUP_REMOVED lines=9> */
[----:B------:R-:W-:Y:S02]  /*4c50*/  MOV R2, R0 ;  /* 0x0000000000027202 */ /* 0x000fe40000000f00 */
[----:B------:R-:W-:-:S02]  /*4c60*/  ISETP.NE.AND.EX P0, PT, RZ, RZ, PT, P0 ;  /* 0x000000ffff00720c */ /* 0x000fc40003f05300 */
[----:B------:R-:W-:Y:S01]  /*4c70*/  SEL R6, R3, R6, !P2 ;  /* 0x0000000603067207 */ /* 0x000fe20005000000 */
[----:B------:R-:W-:Y:S01]  /*4c80*/  IMAD.MOV.U32 R3, RZ, RZ, 0x0 ;  /* 0x00000000ff037424 */ /* 0x000fe200078e00ff */
[----:B------:R-:W-:Y:S02]  /*4c90*/  SEL R5, R5, 0xffffffff, P0 ;  /* 0xffffffff05057807 */ /* 0x000fe40000000000 */
[----:B------:R-:W-:Y:S01]  /*4ca0*/  SEL R6, R6, 0xffffffff, P0 ;  /* 0xffffffff06067807 */ /* 0x000fe20000000000 */
[----:B------:R-:W-:Y:S06]  /*4cb0*/  RET.REL.NODEC R2 `(_ZN2at6native63_GLOBAL__N__7310b794_30_DistributionGeometricKernel_cu_fa6e70a443distribution_elementwise_grid_stride_kernelIdLi2EZNS0_9templates4cuda21uniform_and_transformIddPNS_17CUDAGeneratorImplEZZZNS4_16geometric_kernelIS7_EEvRNS_18TensorIteratorBaseEdT_ENKUlvE_clEvENKUlvE4_clEvEUldE_EEvSA_T1_T2_EUlP24curandStatePhilox4_32_10E0_ZNS1_27distribution_nullary_kernelIdd6float4S7_SJ_SE_EEvSA_SG_RKT3_T4_EUlidE0_EEvlNS_15PhiloxCudaStateESF_SG_) ;  /* 0xffffb34002007950 */ /* 0x000fec0003c3ffff */
.L_x_234:
        /* <DEDUP_REMOVED lines=12> */
.L_x_692:


//--------------------- .text._ZN2at6native63_GLOBAL__N__7310b794_30_DistributionGeometricKernel_cu_fa6e70a443distribution_elementwise_grid_stride_kernelIdLi2EZNS0_9templates4cuda21uniform_and_transformIddPNS_17CUDAGeneratorImplEZZZNS4_16geometric_kernelIS7_EEvRNS_18TensorIteratorBaseEdT_ENKUlvE_clEvENKUlvE4_clEvEUldE_EEvSA_T1_T2_EUlP24curandStatePhilox4_32_10E0_ZNS1_27distribution_nullary_kernelIdd6float4S7_SJ_SE_EEvSA_SG_RKT3_T4_EUlidE_EEvlNS_15PhiloxCudaStateESF_SG_ --------------------------
	.section	.text._ZN2at6native63_GLOBAL__N__7310b794_30_DistributionGeometricKernel_cu_fa6e70a443distribution_elementwise_grid_stride_kernelIdLi2EZNS0_9templates4cuda21uniform_and_transformIddPNS_17CUDAGeneratorImplEZZZNS4_16geometric_kernelIS7_EEvRNS_18TensorIteratorBaseEdT_ENKUlvE_clEvENKUlvE4_clEvEUldE_EEvSA_T1_T2_EUlP24curandStatePhilox4_32_10E0_ZNS1_27distribution_nullary_kernelIdd6float4S7_SJ_SE_EEvSA_SG_RKT3_T4_EUlidE_EEvlNS_15PhiloxCudaStateESF_SG_,"ax",@progbits
	.sectioninfo	@"SHI_REGISTERS=60"
	.align	128
.text._ZN2at6native63_GLOBAL__N__7310b794_30_DistributionGeometricKernel_cu_fa6e70a443distribution_elementwise_grid_stride_kernelIdLi2EZNS0_9templates4cuda21uniform_and_transformIddPNS_17CUDAGeneratorImplEZZZNS4_16geometric_kernelIS7_EEvRNS_18TensorIteratorBaseEdT_ENKUlvE_clEvENKUlvE4_clEvEUldE_EEvSA_T1_T2_EUlP24curandStatePhilox4_32_10E0_ZNS1_27distribution_nullary_kernelIdd6float4S7_SJ_SE_EEvSA_SG_RKT3_T4_EUlidE_EEvlNS_15PhiloxCudaStateESF_SG_:
        .type           _ZN2at6native63_GLOBAL__N__7310b794_30_DistributionGeometricKernel_cu_fa6e70a443distribution_elementwise_grid_stride_kernelIdLi2EZNS0_9templates4cuda21uniform_and_transformIddPNS_17CUDAGeneratorImplEZZZNS4_16geometric_kernelIS7_EEvRNS_18TensorIteratorBaseEdT_ENKUlvE_clEvENKUlvE4_clEvEUldE_EEvSA_T1_T2_EUlP24curandStatePhilox4_32_10E0_ZNS1_27distribution_nullary_kernelIdd6float4S7_SJ_SE_EEvSA_SG_RKT3_T4_EUlidE_EEvlNS_15PhiloxCudaStateESF_SG_,@function
        .size           _ZN2at6native63_GLOBAL__N__7310b794_30_DistributionGeometricKernel_cu_fa6e70a443distribution_elementwise_grid_stride_kernelIdLi2EZNS0_9templates4cuda21uniform_and_transformIddPNS_17CUDAGeneratorImplEZZZNS4_16geometric_kernelIS7_EEvRNS_18TensorIteratorBaseEdT_ENKUlvE_clEvENKUlvE4_clEvEUldE_EEvSA_T1_T2_EUlP24curandStatePhilox4_32_10E0_ZNS1_27distribution_nullary_kernelIdd6float4S7_SJ_SE_EEvSA_SG_RKT3_T4_EUlidE_EEvlNS_15PhiloxCudaStateESF_SG_,(.L_x_695 - _ZN2at6native63_GLOBAL__N__7310b794_30_DistributionGeometricKernel_cu_fa6e70a443distribution_elementwise_grid_stride_kernelIdLi2EZNS0_9templates4cuda21uniform_and_transformIddPNS_17CUDAGeneratorImplEZZZNS4_16geometric_kernelIS7_EEvRNS_18TensorIteratorBaseEdT_ENKUlvE_clEvENKUlvE4_clEvEUldE_EEvSA_T1_T2_EUlP24curandStatePhilox4_32_10E0_ZNS1_27distribution_nullary_kernelIdd6float4S7_SJ_SE_EEvSA_SG_RKT3_T4_EUlidE_EEvlNS_15PhiloxCudaStateESF_SG_)
        .other          _ZN2at6native63_GLOBAL__N__7310b794_30_DistributionGeometricKernel_cu_fa6e70a443distribution_elementwise_grid_stride_kernelIdLi2EZNS0_9templates4cuda21uniform_and_transformIddPNS_17CUDAGeneratorImplEZZZNS4_16geometric_kernelIS7_EEvRNS_18TensorIteratorBaseEdT_ENKUlvE_clEvENKUlvE4_clEvEUldE_EEvSA_T1_T2_EUlP24curandStatePhilox4_32_10E0_ZNS1_27distribution_nullary_kernelIdd6float4S7_SJ_SE_EEvSA_SG_RKT3_T4_EUlidE_EEvlNS_15PhiloxCudaStateESF_SG_,@"STO_CUDA_ENTRY STV_DEFAULT"
_ZN2at6native63_GLOBAL__N__7310b794_30_DistributionGeometricKernel_cu_fa6e70a443distribution_elementwise_grid_stride_kernelIdLi2EZNS0_9templates4cuda21uniform_and_transformIddPNS_17CUDAGeneratorImplEZZZNS4_16geometric_kernelIS7_EEvRNS_18TensorIteratorBaseEdT_ENKUlvE_clEvENKUlvE4_clEvEUldE_EEvSA_T1_T2_EUlP24curandStatePhilox4_32_10E0_ZNS1_27distribution_nullary_kernelIdd6float4S7_SJ_SE_EEvSA_SG_RKT3_T4_EUlidE_EEvlNS_15PhiloxCudaStateESF_SG_:
        /* <DEDUP_REMOVED lines=82> */
[--C-:B------:R-:W-:Y:S01]  /*0520*/  IMAD.MOV.U32 R9, RZ, RZ, R2.reuse ;  /* 0x000000ffff097224 */ /* 0x100fe200078e0002 */
[----:B------:R-:W-:Y:S01]  /*0530*/  LOP3.LUT R31, R20, R26, R31, 0x96, !PT ;  /* 0x0000001a141f7212 */ /* 0x000fe200078e961f */
[----:B------:R-:W-:Y:S02]  /*0540*/  IMAD.MOV.U32 R7, RZ, RZ, R3 ;  /* 0x000000ffff077224 */ /* 0x000fe400078e0003 */
[----:B------:R-:W-:Y:S01]  /*0550*/  IMAD.MOV.U32 R4, RZ, RZ, R2 ;  /* 0x000000ffff047224 */ /* 0x000fe200078e0002 */
[----:B------:R-:W-:Y:S05]  /*0560*/  @!P0 BRA `(.L_x_235) ;  /* 0x0000009000008947 */ /* 0x000fea0003800000 */
[----:B------:R-:W-:Y:S01]  /*0570*/  ULDC UR4, c[0x0][0x0] ;  /* 0x0000000000047ab9 */ /* 0x000fe20000000800 */
[----:B------:R-:W-:Y:S01]  /*0580*/  MOV R0, 0x5d0 ;  /* 0x000005d000007802 */ /* 0x000fe20000000f00 */
[----:B------:R-:W-:Y:S02]  /*0590*/  ULDC UR5, c[0x0][0xc] ;  /* 0x0000030000057ab9 */ /* 0x000fe40000000800 */
[----:B------:R-:W-:-:S04]  /*05a0*/  UIMAD UR4, UR4, UR5, URZ ;  /* 0x00000005040472a4 */ /* 0x000fc8000f8e023f */
[----:B------:R-:W-:-:S07]  /*05b0*/  USHF.L.U32 UR4, UR4, 0x1, URZ ;  /* 0x0000000104047899 */ /* 0x000fce000800063f */
[----:B------:R-:W-:Y:S05]  /*05c0*/  CALL.REL.NOINC `($__internal_15_$__cuda_sm20_div_s64) ;  /* 0x000026b000007944 */ /* 0x000fea0003c00000 */
[----:B------:R-:W-:Y:S02]  /*05d0*/  IMAD.MOV.U32 R20, RZ, RZ, R2 ;  /* 0x000000ffff147224 */ /* 0x000fe400078e0002 */
[----:B------:R-:W-:Y:S01]  /*05e0*/  IMAD.MOV.U32 R21, RZ, RZ, R23 ;  /* 0x000000ffff157224 */ /* 0x000fe200078e0017 */
[----:B------:R-:W-:Y:S05]  /*05f0*/  BRA `(.L_x_236) ;  /* 0x0000016000007947 */ /* 0x000fea0003800000 */
.L_x_235:
        /* <DEDUP_REMOVED lines=13> */
[----:B------:R-:W-:Y:S02]  /*06d0*/  IMAD.MOV R2, RZ, RZ, -R20 ;  /* 0x000000ffff027224 */ /* 0x000fe400078e0a14 */
[----:B------:R-:W-:Y:S02]  /*06e0*/  IMAD.MOV.U32 R21, RZ, RZ, RZ ;  /* 0x000000ffff157224 */ /* 0x000fe400078e00ff */
[----:B------:R-:W-:-:S05]  /*06f0*/  IMAD R2, R25, R2, UR6 ;  /* 0x0000000619027e24 */ /* 0x000fca000f8e0202 */
[----:B------:R-:W-:-:S13]  /*0700*/  ISETP.GE.U32.AND P0, PT, R2, R25, PT ;  /* 0x000000190200720c */ /* 0x000fda0003f06070 */
[----:B------:R-:W-:Y:S01]  /*0710*/  @P0 IMAD.IADD R2, R2, 0x1, -R25 ;  /* 0x0000000102020824 */ /* 0x000fe200078e0a19 */
[----:B------:R-:W-:-:S04]  /*0720*/  @P0 IADD3 R20, R20, 0x1, RZ ;  /* 0x0000000114140810 */ /* 0x000fc80007ffe0ff */
[----:B------:R-:W-:-:S13]  /*0730*/  ISETP.GE.U32.AND P1, PT, R2, R25, PT ;  /* 0x000000190200720c */ /* 0x000fda0003f26070 */
[----:B------:R-:W-:Y:S02]  /*0740*/  @P1 IADD3 R20, R20, 0x1, RZ ;  /* 0x0000000114141810 */ /* 0x000fe40007ffe0ff */
[----:B------:R-:W-:-:S03]  /*0750*/  @!P2 LOP3.LUT R20, RZ, R25, RZ, 0x33, !PT ;  /* 0x00000019ff14a212 */ /* 0x000fc600078e33ff */
.L_x_236:
        /* <DEDUP_REMOVED lines=15> */
[----:B------:R-:W-:Y:S01]  /*0850*/  LOP3.LUT R47, R22, 0x3, RZ, 0xc0, !PT ;  /* 0x00000003162f7812 */ /* 0x000fe200078ec0ff */
[----:B------:R-:W-:Y:S02]  /*0860*/  IMAD.MOV.U32 R21, RZ, RZ, c[0x0][0x19c] ;  /* 0x00006700ff157624 */ /* 0x000fe400078e00ff */
[----:B------:R-:W-:Y:S02]  /*0870*/  IMAD.MOV.U32 R24, RZ, RZ, 0x1 ;  /* 0x00000001ff187424 */ /* 0x000fe400078e00ff */
[----:B------:R-:W-:Y:S02]  /*0880*/  IMAD.MOV.U32 R23, RZ, RZ, c[0x0][0x19c] ;  /* 0x00006700ff177624 */ /* 0x000fe400078e00ff */
[----:B------:R-:W0:Y:S01]  /*0890*/  DADD R20, -R20, 2 ;  /* 0x4000000014147429 */ /* 0x000e220000000100 */
[----:B------:R-:W-:Y:S02]  /*08a0*/  IMAD R55, R55, -0x326172a9, RZ ;  /* 0xcd9e8d5737377824 */ /* 0x000fe400078e02ff */
[----:B------:R-:W-:-:S03]  /*08b0*/  FSETP.GEU.AND P1, PT, |R23|, 6.5827683646048100446e-37, PT ;  /* 0x036000001700780b */ /* 0x000fc60003f2e200 */
        /* <DEDUP_REMOVED lines=13> */
[----:B------:R-:W-:Y:S01]  /*0990*/  MOV R48, 0x9e0 ;  /* 0x000009e000307802 */ /* 0x000fe20000000f00 */
[----:B------:R-:W-:Y:S02]  /*09a0*/  IMAD.MOV.U32 R35, RZ, RZ, R21 ;  /* 0x000000ffff237224 */ /* 0x000fe400078e0015 */
[----:B------:R-:W-:Y:S02]  /*09b0*/  IMAD.MOV.U32 R36, RZ, RZ, c[0x0][0x198] ;  /* 0x00006600ff247624 */ /* 0x000fe400078e00ff */
[----:B------:R-:W-:Y:S02]  /*09c0*/  IMAD.MOV.U32 R37, RZ, RZ, c[0x0][0x19c] ;  /* 0x00006700ff257624 */ /* 0x000fe400078e00ff */
[----:B------:R-:W-:Y:S05]  /*09d0*/  CALL.REL.NOINC `($__internal_14_$__cuda_sm20_div_rn_f64_full) ;  /* 0x00001cc000007944 */ /* 0x000fea0003c00000 */
[----:B------:R-:W-:Y:S02]  /*09e0*/  IMAD.MOV.U32 R24, RZ, RZ, R36 ;  /* 0x000000ffff187224 */ /* 0x000fe400078e0024 */
[----:B------:R-:W-:-:S04]  /*09f0*/  IMAD.MOV.U32 R25, RZ, RZ, R37 ;  /* 0x000000ffff197224 */ /* 0x000fc800078e0025 */
.L_x_237:
        /* <DEDUP_REMOVED lines=8> */
.L_x_260:
[----:B------:R-:W-:Y:S01]  /*0a80*/  IADD3 R46, R46, 0x1, RZ ;  /* 0x000000012e2e7810 */ /* 0x000fe20007ffe0ff */
[----:B------:R-:W-:Y:S03]  /*0a90*/  BSSY B0, `(.L_x_238) ;  /* 0x000000c000007945 */ /* 0x000fe60003800000 */
[C---:B------:R-:W-:Y:S01]  /*0aa0*/  ISETP.NE.AND P0, PT, R46.reuse, RZ, PT ;  /* 0x000000ff2e00720c */ /* 0x040fe20003f05270 */
[----:B------:R-:W-:-:S12]  /*0ab0*/  IMAD.HI.U32 R29, R46, -0x2daee0ad, RZ ;  /* 0xd2511f532e1d7827 */ /* 0x000fd800078e00ff */
[----:B-123--:R-:W-:Y:S05]  /*0ac0*/  @P0 BRA `(.L_x_239) ;  /* 0x0000008000000947 */ /* 0x00efea0003800000 */
        /* <DEDUP_REMOVED lines=8> */
.L_x_239:
[----:B------:R-:W-:Y:S05]  /*0b50*/  BSYNC B0 ;  /* 0x0000000000007941 */ /* 0x000fea0003800000 */
.L_x_238:
        /* <DEDUP_REMOVED lines=50> */
[----:B------:R-:W-:-:S04]  /*0e80*/  LOP3.LUT R50, R29, R50, R35, 0x96, !PT ;  /* 0x000000321d327212 */ /* 0x000fc800078e9623 */
[----:B------:R-:W-:Y:S01]  /*0e90*/  LOP3.LUT R51, R51, R32, R5, 0x96, !PT ;  /* 0x0000002033337212 */ /* 0x000fe200078e9605 */
[----:B------:R-:W-:Y:S01]  /*0ea0*/  IMAD.MOV.U32 R32, RZ, RZ, R55 ;  /* 0x000000ffff207224 */ /* 0x000fe200078e0037 */
[----:B------:R-:W-:Y:S05]  /*0eb0*/  @!P0 BRA `(.L_x_240) ;  /* 0x000000b000008947 */ /* 0x000fea0003800000 */
[----:B------:R-:W-:-:S13]  /*0ec0*/  ISETP.NE.AND P0, PT, R47, 0x2, PT ;  /* 0x000000022f00780c */ /* 0x000fda0003f05270 */
[----:B------:R-:W-:Y:S05]  /*0ed0*/  @!P0 BRA `(.L_x_241) ;  /* 0x0000007000008947 */ /* 0x000fea0003800000 */
[----:B------:R-:W-:Y:S01]  /*0ee0*/  ISETP.NE.AND P0, PT, R47, 0x3, PT ;  /* 0x000000032f00780c */ /* 0x000fe20003f05270 */
[----:B------:R-:W-:Y:S02]  /*0ef0*/  IMAD.MOV.U32 R32, RZ, RZ, R33 ;  /* 0x000000ffff207224 */ /* 0x000fe400078e0021 */
[----:B------:R-:W-:-:S10]  /*0f00*/  IMAD.MOV.U32 R30, RZ, RZ, R50 ;  /* 0x000000ffff1e7224 */ /* 0x000fd400078e0032 */
[----:B------:R-:W-:Y:S05]  /*0f10*/  @!P0 BRA `(.L_x_240) ;  /* 0x0000005000008947 */ /* 0x000fea0003800000 */
[----:B------:R-:W-:Y:S02]  /*0f20*/  IMAD.MOV.U32 R32, RZ, RZ, R31 ;  /* 0x000000ffff207224 */ /* 0x000fe400078e001f */
[----:B------:R-:W-:Y:S01]  /*0f30*/  IMAD.MOV.U32 R30, RZ, RZ, R55 ;  /* 0x000000ffff1e7224 */ /* 0x000fe200078e0037 */
[----:B------:R-:W-:Y:S05]  /*0f40*/  BRA `(.L_x_240) ;  /* 0x0000002000007947 */ /* 0x000fea0003800000 */
.L_x_241:
[----:B------:R-:W-:Y:S02]  /*0f50*/  IMAD.MOV.U32 R32, RZ, RZ, R30 ;  /* 0x000000ffff207224 */ /* 0x000fe400078e001e */
[----:B------:R-:W-:-:S03]  /*0f60*/  IMAD.MOV.U32 R30, RZ, RZ, R33 ;  /* 0x000000ffff1e7224 */ /* 0x000fc600078e0021 */
.L_x_240:
[----:B------:R-:W-:Y:S01]  /*0f70*/  ISETP.GE.U32.AND P0, PT, R9, c[0x0][0x160], PT ;  /* 0x0000580009007a0c */ /* 0x000fe20003f06070 */
[----:B------:R-:W2:Y:S01]  /*0f80*/  I2F.U32 R55, R30 ;  /* 0x0000001e00377306 */ /* 0x000ea20000201000 */
[----:B------:R-:W-:Y:S01]  /*0f90*/  IMAD.MOV.U32 R31, RZ, RZ, 0x2f800000 ;  /* 0x2f800000ff1f7424 */ /* 0x000fe200078e00ff */
[----:B------:R-:W-:Y:S01]  /*0fa0*/  BSSY B0, `(.L_x_242) ;  /* 0x00000af000007945 */ /* 0x000fe20003800000 */
[----:B------:R-:W-:Y:S02]  /*0fb0*/  ISETP.GE.AND.EX P0, PT, R7, c[0x0][0x164], PT, P0 ;  /* 0x0000590007007a0c */ /* 0x000fe40003f06300 */
[----:B--2---:R-:W-:-:S11]  /*0fc0*/  FFMA.FTZ R55, R55, R31, 1.1641532182693481445e-10 ;  /* 0x2f00000037377423 */ /* 0x004fd6000001001f */
[----:B------:R-:W-:Y:S05]  /*0fd0*/  @P0 BRA `(.L_x_243) ;  /* 0x00000ab000000947 */ /* 0x000fea0003800000 */
[----:B------:R-:W2:Y:S01]  /*0fe0*/  I2F.U32 R32, R32 ;  /* 0x0000002000207306 */ /* 0x000ea20000201000 */
[----:B------:R-:W-:Y:S01]  /*0ff0*/  BSSY B1, `(.L_x_244) ;  /* 0x0000042000017945 */ /* 0x000fe20003800000 */
[C---:B------:R-:W-:Y:S02]  /*1000*/  FSETP.GEU.FTZ.AND P0, PT, R49.reuse, 1.7916666269302368164, PT ;  /* 0x3fe555553100780b */ /* 0x040fe40003f1e000 */
[----:B------:R-:W-:Y:S01]  /*1010*/  FSETP.GT.FTZ.AND P1, PT, R49, -1.6999999284744262695, PT ;  /* 0xbfd999993100780b */ /* 0x000fe20003f34000 */
[----:B--2---:R-:W-:-:S04]  /*1020*/  FFMA.FTZ R30, R32, R31, 1.1641532182693481445e-10 ;  /* 0x2f000000201e7423 */ /* 0x004fc8000001001f */
[----:B------:R-:W-:-:S06]  /*1030*/  FMUL.FTZ R34, R30, 1 ;  /* 0x3f8000001e227820 */ /* 0x000fcc0000410000 */
[----:B------:R-:W2:Y:S02]  /*1040*/  F2F.F64.F32 R34, R34 ;  /* 0x0000002200227310 */ /* 0x000ea40000201800 */
[----:B--2---:R-:W-:Y:S01]  /*1050*/  ISETP.GT.AND P2, PT, R35, 0xfffff, PT ;  /* 0x000fffff2300780c */ /* 0x004fe20003f44270 */
[--C-:B------:R-:W-:Y:S02]  /*1060*/  IMAD.MOV.U32 R30, RZ, RZ, R34.reuse ;  /* 0x000000ffff1e7224 */ /* 0x100fe400078e0022 */
[----:B------:R-:W-:Y:S02]  /*1070*/  IMAD.MOV.U32 R31, RZ, RZ, R35 ;  /* 0x000000ffff1f7224 */ /* 0x000fe400078e0023 */
[----:B------:R-:W-:Y:S02]  /*1080*/  IMAD.MOV.U32 R36, RZ, RZ, R34 ;  /* 0x000000ffff247224 */ /* 0x000fe400078e0022 */
[----:B------:R-:W-:-:S06]  /*1090*/  IMAD.MOV.U32 R34, RZ, RZ, -0x3ff ;  /* 0xfffffc01ff227424 */ /* 0x000fcc00078e00ff */
[----:B------:R-:W2:Y:S01]  /*10a0*/  @!P2 DMUL R30, R30, 1.80143985094819840000e+16 ;  /* 0x435000001e1ea828 */ /* 0x000ea20000000000 */
[----:B------:R-:W-:-:S09]  /*10b0*/  @!P2 IMAD.MOV.U32 R34, RZ, RZ, -0x435 ;  /* 0xfffffbcbff22a424 */ /* 0x000fd200078e00ff */
[----:B--2---:R-:W-:Y:S02]  /*10c0*/  @!P2 IMAD.MOV.U32 R35, RZ, RZ, R31 ;  /* 0x000000ffff23a224 */ /* 0x004fe400078e001f */
[----:B------:R-:W-:-:S03]  /*10d0*/  @!P2 IMAD.MOV.U32 R36, RZ, RZ, R30 ;  /* 0x000000ffff24a224 */ /* 0x000fc600078e001e */
[----:B------:R-:W-:-:S04]  /*10e0*/  IADD3 R33, R35, -0x1, RZ ;  /* 0xffffffff23217810 */ /* 0x000fc80007ffe0ff */
[----:B------:R-:W-:-:S13]  /*10f0*/  ISETP.GE.U32.AND P3, PT, R33, 0x7fefffff, PT ;  /* 0x7fefffff2100780c */ /* 0x000fda0003f66070 */
[----:B------:R-:W-:Y:S01]  /*1100*/  @P3 IMAD.MOV.U32 R32, RZ, RZ, 0x0 ;  /* 0x00000000ff203424 */ /* 0x000fe200078e00ff */
[----:B------:R-:W-:Y:S01]  /*1110*/  @P3 FSETP.NEU.FTZ.AND P4, PT, R31, RZ, PT ;  /* 0x000000ff1f00320b */ /* 0x000fe20003f9d000 */
[----:B------:R-:W-:-:S06]  /*1120*/  @P3 IMAD.MOV.U32 R33, RZ, RZ, 0x7ff00000 ;  /* 0x7ff00000ff213424 */ /* 0x000fcc00078e00ff */
[----:B------:R-:W2:-:S10]  /*1130*/  @P3 DFMA R32, R30, R32, +INF ;  /* 0x7ff000001e20342b */ /* 0x000e940000000020 */
[----:B--2---:R-:W-:Y:S02]  /*1140*/  @P3 FSEL R32, R32, RZ, P4 ;  /* 0x000000ff20203208 */ /* 0x004fe40002000000 */
[----:B------:R-:W-:Y:S01]  /*1150*/  @P3 FSEL R33, R33, -QNAN , P4 ;  /* 0xfff0000021213808 */ /* 0x000fe20002000000 */
[----:B------:R-:W-:Y:S05]  /*1160*/  @P3 BRA `(.L_x_245) ;  /* 0x000002a000003947 */ /* 0x000fea0003800000 */
[C---:B------:R-:W-:Y:S01]  /*1170*/  LOP3.LUT R30, R35.reuse, 0x800fffff, RZ, 0xc0, !PT ;  /* 0x800fffff231e7812 */ /* 0x040fe200078ec0ff */
[----:B------:R-:W-:Y:S01]  /*1180*/  IMAD.MOV.U32 R32, RZ, RZ, RZ ;  /* 0x000000ffff207224 */ /* 0x000fe200078e00ff */
[----:B------:R-:W-:Y:S01]  /*1190*/  LEA.HI R34, R35, R34, RZ, 0xc ;  /* 0x0000002223227211 */ /* 0x000fe200078f60ff */
[----:B------:R-:W-:Y:S01]  /*11a0*/  IMAD.MOV.U32 R35, RZ, RZ, 0x43300000 ;  /* 0x43300000ff237424 */ /* 0x000fe200078e00ff */
[----:B------:R-:W-:Y:S01]  /*11b0*/  LOP3.LUT R31, R30, 0x3ff00000, RZ, 0xfc, !PT ;  /* 0x3ff000001e1f7812 */ /* 0x000fe200078efcff */
[----:B------:R-:W-:-:S03]  /*11c0*/  IMAD.MOV.U32 R30, RZ, RZ, R36 ;  /* 0x000000ffff1e7224 */ /* 0x000fc600078e0024 */
[----:B------:R-:W-:-:S13]  /*11d0*/  ISETP.GE.AND P2, PT, R31, 0x3ff6a09f, PT ;  /* 0x3ff6a09f1f00780c */ /* 0x000fda0003f46270 */
[----:B------:R-:W-:Y:S02]  /*11e0*/  @P2 IADD3 R33, R31, -0x100000, RZ ;  /* 0xfff000001f212810 */ /* 0x000fe40007ffe0ff */
[----:B------:R-:W-:-:S03]  /*11f0*/  @P2 IADD3 R34, R34, 0x1, RZ ;  /* 0x0000000122222810 */ /* 0x000fc60007ffe0ff */
[----:B------:R-:W-:Y:S01]  /*1200*/  @P2 IMAD.MOV.U32 R31, RZ, RZ, R33 ;  /* 0x000000ffff1f2224 */ /* 0x000fe200078e0021 */
[----:B------:R-:W-:-:S05]  /*1210*/  LOP3.LUT R34, R34, 0x80000000, RZ, 0x3c, !PT ;  /* 0x8000000022227812 */ /* 0x000fca00078e3cff */
[----:B------:R-:W2:-:S04]  /*1220*/  DADD R36, R30, 1 ;  /* 0x3ff000001e247429 */ /* 0x000e880000000000 */
[----:B------:R-:W-:Y:S02]  /*1230*/  DADD R30, R30, -1 ;  /* 0xbff000001e1e7429 */ /* 0x000fe40000000000 */
[----:B--2---:R-:W2:Y:S02]  /*1240*/  MUFU.RCP64H R33, R37 ;  /* 0x0000002500217308 */ /* 0x004ea40000001800 */
[----:B------:R-:W-:-:S04]  /*1250*/  DADD R34, R34, c[0x2][0x38] ;  /* 0x00800e0022227629 */ /* 0x000fc80000000000 */
[----:B-12---:R-:W1:-:S06]  /*1260*/  DFMA R44, -R36, R32, 1 ;  /* 0x3ff00000242c742b */ /* 0x006e4c0000000120 */
[----:B-1----:R-:W1:-:S06]  /*1270*/  DFMA R44, R44, R44, R44 ;  /* 0x0000002c2c2c722b */ /* 0x002e4c000000002c */
[----:B-1----:R1:W2:Y:S02]  /*1280*/  DFMA R44, R32, R44, R32 ;  /* 0x0000002c202c722b */ /* 0x0022a40000000020 */
[----:B-1----:R-:W-:Y:S02]  /*1290*/  IMAD.MOV.U32 R32, RZ, RZ, 0x3ae80f1e ;  /* 0x3ae80f1eff207424 */ /* 0x002fe400078e00ff */
[----:B------:R-:W-:Y:S02]  /*12a0*/  IMAD.MOV.U32 R33, RZ, RZ, 0x3eb1380b ;  /* 0x3eb1380bff217424 */ /* 0x000fe400078e00ff */
[----:B--2---:R-:W1:-:S06]  /*12b0*/  DMUL R42, R44, R30 ;  /* 0x0000001e2c2a7228 */ /* 0x004e4c0000000000 */
[----:B-1----:R-:W1:-:S06]  /*12c0*/  DFMA R42, R44, R30, R42 ;  /* 0x0000001e2c2a722b */ /* 0x002e4c000000002a */
[----:B-1----:R-:W1:-:S04]  /*12d0*/  DMUL R40, R42, R42 ;  /* 0x0000002a2a287228 */ /* 0x002e480000000000 */
[----:B------:R-:W2:-:S04]  /*12e0*/  DADD R36, R30, -R42 ;  /* 0x000000001e247229 */ /* 0x000e88000000082a */
[----:B-1----:R-:W1:-:S04]  /*12f0*/  DFMA R32, R40, R32, c[0x2][0x0] ;  /* 0x008000002820762b */ /* 0x002e480000000020 */
[----:B--2---:R-:W-:-:S04]  /*1300*/  DADD R36, R36, R36 ;  /* 0x0000000024247229 */ /* 0x004fc80000000024 */
[----:B-1----:R-:W1:-:S04]  /*1310*/  DFMA R38, R40, R32, c[0x2][0x8] ;  /* 0x008002002826762b */ /* 0x002e480000000020 */
[----:B------:R-:W-:-:S04]  /*1320*/  DFMA R32, R34, c[0x2][0x40], R42 ;  /* 0x0080100022207a2b */ /* 0x000fc8000000002a */
[----:B-1----:R-:W1:-:S04]  /*1330*/  DFMA R38, R40, R38, c[0x2][0x10] ;  /* 0x008004002826762b */ /* 0x002e480000000026 */
[----:B------:R-:W-:-:S04]  /*1340*/  DFMA R36, R30, -R42, R36 ;  /* 0x8000002a1e24722b */ /* 0x000fc80000000024 */
[----:B-1----:R-:W1:-:S04]  /*1350*/  DFMA R38, R40, R38, c[0x2][0x18] ;  /* 0x008006002826762b */ /* 0x002e480000000026 */
[----:B------:R-:W-:-:S04]  /*1360*/  DFMA R30, -R34, c[0x2][0x40], R32 ;  /* 0x00801000221e7a2b */ /* 0x000fc80000000120 */
[----:B-1----:R-:W1:-:S04]  /*1370*/  DFMA R38, R40, R38, c[0x2][0x20] ;  /* 0x008008002826762b */ /* 0x002e480000000026 */
[----:B------:R-:W-:-:S04]  /*1380*/  DMUL R36, R44, R36 ;  /* 0x000000242c247228 */ /* 0x000fc80000000000 */
[----:B-1----:R-:W1:-:S04]  /*1390*/  DFMA R38, R40, R38, c[0x2][0x28] ;  /* 0x00800a002826762b */ /* 0x002e480000000026 */
[----:B------:R-:W-:-:S04]  /*13a0*/  DADD R30, -R42, R30 ;  /* 0x000000002a1e7229 */ /* 0x000fc8000000011e */
[----:B-1----:R-:W1:-:S06]  /*13b0*/  DFMA R38, R40, R38, c[0x2][0x30] ;  /* 0x00800c002826762b */ /* 0x002e4c0000000026 */
[----:B-1----:R-:W1:-:S06]  /*13c0*/  DMUL R38, R40, R38 ;  /* 0x0000002628267228 */ /* 0x002e4c0000000000 */
[----:B-1----:R-:W1:-:S06]  /*13d0*/  DFMA R36, R42, R38, R36 ;  /* 0x000000262a24722b */ /* 0x002e4c0000000024 */
[----:B-1----:R-:W1:-:S06]  /*13e0*/  DADD R30, R36, -R30 ;  /* 0x00000000241e7229 */ /* 0x002e4c000000081e */
[----:B-1----:R-:W1:-:S06]  /*13f0*/  DFMA R30, R34, c[0x2][0x48], R30 ;  /* 0x00801200221e7a2b */ /* 0x002e4c000000001e */
[----:B-1----:R1:W2:-:S06]  /*1400*/  DADD R32, R32, R30 ;  /* 0x0000000020207229 */ /* 0x00228c000000001e */
.L_x_245:
[----:B------:R-:W-:Y:S05]  /*1410*/  BSYNC B1 ;  /* 0x0000000000017941 */ /* 0x000fea0003800000 */
.L_x_244:
        /* <DEDUP_REMOVED lines=8> */
[--C-:B------:R-:W-:Y:S02]  /*14a0*/  @!P0 IMAD.MOV.U32 R37, RZ, RZ, R25.reuse ;  /* 0x000000ffff258224 */ /* 0x100fe400078e0019 */
[--C-:B------:R-:W-:Y:S02]  /*14b0*/  @!P0 IMAD.MOV.U32 R34, RZ, RZ, R24.reuse ;  /* 0x000000ffff228224 */ /* 0x100fe400078e0018 */
[----:B------:R-:W-:Y:S01]  /*14c0*/  @!P0 IMAD.MOV.U32 R36, RZ, RZ, -0x435 ;  /* 0xfffffbcbff248424 */ /* 0x000fe200078e00ff */
[----:B------:R-:W-:Y:S01]  /*14d0*/  IADD3 R35, R37, -0x1, RZ ;  /* 0xffffffff25237810 */ /* 0x000fe20007ffe0ff */
[----:B------:R-:W-:Y:S02]  /*14e0*/  @!P0 IMAD.MOV.U32 R30, RZ, RZ, R24 ;  /* 0x000000ffff1e8224 */ /* 0x000fe400078e0018 */
[----:B------:R-:W-:Y:S01]  /*14f0*/  @!P0 IMAD.MOV.U32 R31, RZ, RZ, R25 ;  /* 0x000000ffff1f8224 */ /* 0x000fe200078e0019 */
        /* <DEDUP_REMOVED lines=9> */
.L_x_247:
[C---:B------:R-:W-:Y:S02]  /*1590*/  LOP3.LUT R30, R37.reuse, 0x800fffff, RZ, 0xc0, !PT ;  /* 0x800fffff251e7812 */ /* 0x040fe400078ec0ff */
[----:B------:R-:W-:Y:S01]  /*15a0*/  LEA.HI R36, R37, R36, RZ, 0xc ;  /* 0x0000002425247211 */ /* 0x000fe200078f60ff */
[----:B------:R-:W-:Y:S01]  /*15b0*/  IMAD.MOV.U32 R37, RZ, RZ, 0x43300000 ;  /* 0x43300000ff257424 */ /* 0x000fe200078e00ff */
[----:B------:R-:W-:Y:S01]  /*15c0*/  LOP3.LUT R31, R30, 0x3ff00000, RZ, 0xfc, !PT ;  /* 0x3ff000001e1f7812 */ /* 0x000fe200078efcff */
[----:B------:R-:W-:Y:S02]  /*15d0*/  IMAD.MOV.U32 R30, RZ, RZ, R34 ;  /* 0x000000ffff1e7224 */ /* 0x000fe400078e0022 */
[----:B------:R-:W-:Y:S01]  /*15e0*/  IMAD.MOV.U32 R34, RZ, RZ, RZ ;  /* 0x000000ffff227224 */ /* 0x000fe200078e00ff */
[----:B------:R-:W-:-:S13]  /*15f0*/  ISETP.GE.AND P0, PT, R31, 0x3ff6a09f, PT ;  /* 0x3ff6a09f1f00780c */ /* 0x000fda0003f06270 */
[----:B------:R-:W-:Y:S02]  /*1600*/  @P0 IADD3 R35, R31, -0x100000, RZ ;  /* 0xfff000001f230810 */ /* 0x000fe40007ffe0ff */
[----:B------:R-:W-:-:S03]  /*1610*/  @P0 IADD3 R36, R36, 0x1, RZ ;  /* 0x0000000124240810 */ /* 0x000fc60007ffe0ff */
[----:B------:R-:W-:Y:S01]  /*1620*/  @P0 IMAD.MOV.U32 R31, RZ, RZ, R35 ;  /* 0x000000ffff1f0224 */ /* 0x000fe200078e0023 */
[----:B------:R-:W-:-:S05]  /*1630*/  LOP3.LUT R36, R36, 0x80000000, RZ, 0x3c, !PT ;  /* 0x8000000024247812 */ /* 0x000fca00078e3cff */
[----:B------:R-:W1:-:S04]  /*1640*/  DADD R38, R30, 1 ;  /* 0x3ff000001e267429 */ /* 0x000e480000000000 */
[----:B------:R-:W-:Y:S02]  /*1650*/  DADD R30, R30, -1 ;  /* 0xbff000001e1e7429 */ /* 0x000fe40000000000 */
[----:B-1----:R-:W1:Y:S02]  /*1660*/  MUFU.RCP64H R35, R39 ;  /* 0x0000002700237308 */ /* 0x002e640000001800 */
[----:B------:R-:W-:-:S04]  /*1670*/  DADD R36, R36, c[0x2][0x38] ;  /* 0x00800e0024247629 */ /* 0x000fc80000000000 */
[----:B-1----:R-:W1:-:S06]  /*1680*/  DFMA R52, -R38, R34, 1 ;  /* 0x3ff000002634742b */ /* 0x002e4c0000000122 */
[----:B-1----:R-:W1:-:S06]  /*1690*/  DFMA R52, R52, R52, R52 ;  /* 0x000000343434722b */ /* 0x002e4c0000000034 */
[----:B-1----:R1:W4:Y:S02]  /*16a0*/  DFMA R52, R34, R52, R34 ;  /* 0x000000342234722b */ /* 0x0023240000000022 */
[----:B-1----:R-:W-:Y:S02]  /*16b0*/  IMAD.MOV.U32 R34, RZ, RZ, 0x3ae80f1e ;  /* 0x3ae80f1eff227424 */ /* 0x002fe400078e00ff */
[----:B------:R-:W-:Y:S02]  /*16c0*/  IMAD.MOV.U32 R35, RZ, RZ, 0x3eb1380b ;  /* 0x3eb1380bff237424 */ /* 0x000fe400078e00ff */
[----:B----4-:R-:W1:-:S06]  /*16d0*/  DMUL R44, R52, R30 ;  /* 0x0000001e342c7228 */ /* 0x010e4c0000000000 */
[----:B-1----:R-:W1:-:S06]  /*16e0*/  DFMA R44, R52, R30, R44 ;  /* 0x0000001e342c722b */ /* 0x002e4c000000002c */
[----:B-1----:R-:W1:-:S04]  /*16f0*/  DMUL R42, R44, R44 ;  /* 0x0000002c2c2a7228 */ /* 0x002e480000000000 */
[----:B------:R-:W4:-:S04]  /*1700*/  DADD R38, R30, -R44 ;  /* 0x000000001e267229 */ /* 0x000f08000000082c */
[----:B-1----:R-:W1:-:S04]  /*1710*/  DFMA R34, R42, R34, c[0x2][0x0] ;  /* 0x008000002a22762b */ /* 0x002e480000000022 */
[----:B----4-:R-:W-:-:S04]  /*1720*/  DADD R38, R38, R38 ;  /* 0x0000000026267229 */ /* 0x010fc80000000026 */
        /* <DEDUP_REMOVED lines=15> */
[----:B-1----:R1:W4:Y:S01]  /*1820*/  DADD R34, R34, R30 ;  /* 0x0000000022227229 */ /* 0x002322000000001e */
[----:B------:R-:W-:Y:S05]  /*1830*/  BRA `(.L_x_248) ;  /* 0x000000c000007947 */ /* 0x000fea0003800000 */
.L_x_246:
        /* <DEDUP_REMOVED lines=12> */
.L_x_248:
[----:B-1--4-:R-:W1:Y:S01]  /*1900*/  MUFU.RCP64H R37, R35 ;  /* 0x0000002300257308 */ /* 0x012e620000001800 */
        /* <DEDUP_REMOVED lines=10> */
[----:B-1----:R1:W2:Y:S02]  /*19b0*/  DFMA R36, R38, R30, R36 ;  /* 0x0000001e2624722b */ /* 0x0022a40000000024 */
[----:B-1----:R-:W-:-:S05]  /*19c0*/  IMAD R31, R9, c[0x0][0x190], RZ ;  /* 0x00006400091f7a24 */ /* 0x002fca00078e02ff */
[----:B------:R-:W-:-:S03]  /*19d0*/  IADD3 R30, P1, R31, c[0x0][0x188], RZ ;  /* 0x000062001f1e7a10 */ /* 0x000fc60007f3e0ff */
[----:B--2---:R-:W-:Y:S01]  /*19e0*/  FFMA R38, RZ, R35, R37 ;  /* 0x00000023ff267223 */ /* 0x004fe20000000025 */
[----:B------:R-:W-:-:S04]  /*19f0*/  LEA.HI.X.SX32 R31, R31, c[0x0][0x18c], 0x1, P1 ;  /* 0x000063001f1f7a11 */ /* 0x000fc800008f0eff */
[----:B------:R-:W-:-:S13]  /*1a00*/  FSETP.GT.AND P0, PT, |R38|, 1.469367938527859385e-39, PT ;  /* 0x001000002600780b */ /* 0x000fda0003f04200 */
[----:B------:R-:W-:Y:S05]  /*1a10*/  @P0 BRA P2, `(.L_x_250) ;  /* 0x0000004000000947 */ /* 0x000fea0001000000 */
[----:B------:R-:W-:Y:S01]  /*1a20*/  IMAD.MOV.U32 R36, RZ, RZ, R32 ;  /* 0x000000ffff247224 */ /* 0x000fe200078e0020 */
[----:B------:R-:W-:Y:S01]  /*1a30*/  MOV R48, 0x1a60 ;  /* 0x00001a6000307802 */ /* 0x000fe20000000f00 */
[----:B------:R-:W-:Y:S02]  /*1a40*/  IMAD.MOV.U32 R37, RZ, RZ, R33 ;  /* 0x000000ffff257224 */ /* 0x000fe400078e0021 */
[----:B0--3--:R-:W-:Y:S05]  /*1a50*/  CALL.REL.NOINC `($__internal_14_$__cuda_sm20_div_rn_f64_full) ;  /* 0x00000c4000007944 */ /* 0x009fea0003c00000 */
.L_x_250:
[----:B------:R-:W-:Y:S05]  /*1a60*/  BSYNC B1 ;  /* 0x0000000000017941 */ /* 0x000fea0003800000 */
.L_x_249:
[----:B------:R-:W2:Y:S02]  /*1a70*/  FRND.F64.CEIL R36, R36 ;  /* 0x0000002400247313 */ /* 0x000ea40000309800 */
[----:B--2---:R2:W-:Y:S02]  /*1a80*/  STG.E.64 [R30.64], R36 ;  /* 0x000000241e007986 */ /* 0x0045e4000c101b08 */
.L_x_243:
[----:B------:R-:W-:Y:S05]  /*1a90*/  BSYNC B0 ;  /* 0x0000000000007941 */ /* 0x000fea0003800000 */
.L_x_242:
[----:B--2---:R-:W-:-:S04]  /*1aa0*/  IMAD.MOV.U32 R30, RZ, RZ, c[0x0][0x0] ;  /* 0x00000000ff1e7624 */ /* 0x004fc800078e00ff */
[----:B------:R-:W-:-:S05]  /*1ab0*/  IMAD R30, R30, c[0x0][0xc], RZ ;  /* 0x000003001e1e7a24 */ /* 0x000fca00078e02ff */
[----:B------:R-:W-:-:S04]  /*1ac0*/  IADD3 R31, P1, R30, R9, RZ ;  /* 0x000000091e1f7210 */ /* 0x000fc80007f3e0ff */
[----:B------:R-:W-:Y:S01]  /*1ad0*/  ISETP.GE.U32.AND P0, PT, R31, c[0x0][0x160], PT ;  /* 0x000058001f007a0c */ /* 0x000fe20003f06070 */
[----:B------:R-:W-:-:S05]  /*1ae0*/  IMAD.X R32, RZ, RZ, R7, P1 ;  /* 0x000000ffff207224 */ /* 0x000fca00008e0607 */
[----:B------:R-:W-:-:S13]  /*1af0*/  ISETP.GE.AND.EX P0, PT, R32, c[0x0][0x164], PT, P0 ;  /* 0x0000590020007a0c */ /* 0x000fda0003f06300 */
[----:B------:R-:W-:Y:S05]  /*1b00*/  @P0 BRA `(.L_x_251) ;  /* 0x00000ad000000947 */ /* 0x000fea0003800000 */
[----:B------:R-:W-:Y:S01]  /*1b10*/  FMUL.FTZ R36, R55, 1 ;  /* 0x3f80000037247820 */ /* 0x000fe20000410000 */
[----:B------:R-:W-:Y:S01]  /*1b20*/  BSSY B0, `(.L_x_252) ;  /* 0x0000040000007945 */ /* 0x000fe20003800000 */
[C---:B------:R-:W-:Y:S02]  /*1b30*/  FSETP.GEU.FTZ.AND P0, PT, R49.reuse, 1.7916666269302368164, PT ;  /* 0x3fe555553100780b */ /* 0x040fe40003f1e000 */
[----:B------:R-:W-:Y:S02]  /*1b40*/  FSETP.GT.FTZ.AND P1, PT, R49, -1.6999999284744262695, PT ;  /* 0xbfd999993100780b */ /* 0x000fe40003f34000 */
[----:B------:R-:W2:Y:S02]  /*1b50*/  F2F.F64.F32 R36, R36 ;  /* 0x0000002400247310 */ /* 0x000ea40000201800 */
[----:B--2---:R-:W-:Y:S01]  /*1b60*/  ISETP.GT.AND P2, PT, R37, 0xfffff, PT ;  /* 0x000fffff2500780c */ /* 0x004fe20003f44270 */
[----:B------:R-:W-:Y:S02]  /*1b70*/  IMAD.MOV.U32 R32, RZ, RZ, R36 ;  /* 0x000000ffff207224 */ /* 0x000fe400078e0024 */
[----:B------:R-:W-:-:S02]  /*1b80*/  IMAD.MOV.U32 R33, RZ, RZ, R37 ;  /* 0x000000ffff217224 */ /* 0x000fc400078e0025 */
        /* <DEDUP_REMOVED lines=57> */
.L_x_253:
[----:B------:R-:W-:Y:S05]  /*1f20*/  BSYNC B0 ;  /* 0x0000000000007941 */ /* 0x000fea0003800000 */
.L_x_252:
[----:B------:R-:W-:Y:S05]  /*1f30*/  @P1 BRA !P0, `(.L_x_254) ;  /* 0x0000041000001947 */ /* 0x000fea0004000000 */
[----:B-1----:R-:W-:Y:S02]  /*1f40*/  IMAD.MOV.U32 R32, RZ, RZ, c[0x0][0x198] ;  /* 0x00006600ff207624 */ /* 0x002fe400078e00ff */
        /* <DEDUP_REMOVED lines=21> */
.L_x_255:
        /* <DEDUP_REMOVED lines=18> */
[----:B-1----:R-:W-:Y:S01]  /*21c0*/  IMAD.MOV.U32 R34, RZ, RZ, 0x3ae80f1e ;  /* 0x3ae80f1eff227424 */ /* 0x002fe200078e00ff */
[----:B------:R-:W-:-:S03]  /*21d0*/  MOV R35, 0x3eb1380b ;  /* 0x3eb1380b00237802 */ /* 0x000fc60000000f00 */
        /* <DEDUP_REMOVED lines=23> */
.L_x_254:
[----:B------:R-:W-:Y:S02]  /*2350*/  IMAD.MOV.U32 R38, RZ, RZ, 0x2fbe14b5 ;  /* 0x2fbe14b5ff267424 */ /* 0x000fe400078e00ff */
[----:B------:R-:W-:-:S06]  /*2360*/  IMAD.MOV.U32 R39, RZ, RZ, 0x3eb372fb ;  /* 0x3eb372fbff277424 */ /* 0x000fcc00078e00ff */
        /* <DEDUP_REMOVED lines=10> */
.L_x_256:
        /* <DEDUP_REMOVED lines=16> */
[----:B------:R-:W-:Y:S01]  /*2510*/  MOV R48, 0x2560 ;  /* 0x0000256000307802 */ /* 0x000fe20000000f00 */
[----:B------:R-:W-:Y:S02]  /*2520*/  IMAD.MOV.U32 R37, RZ, RZ, R55 ;  /* 0x000000ffff257224 */ /* 0x000fe400078e0037 */
[----:B------:R-:W-:Y:S02]  /*2530*/  IMAD.MOV.U32 R34, RZ, RZ, R38 ;  /* 0x000000ffff227224 */ /* 0x000fe400078e0026 */
[----:B------:R-:W-:Y:S02]  /*2540*/  IMAD.MOV.U32 R35, RZ, RZ, R39 ;  /* 0x000000ffff237224 */ /* 0x000fe400078e0027 */
[----:B0-----:R-:W-:Y:S05]  /*2550*/  CALL.REL.NOINC `($__internal_14_$__cuda_sm20_div_rn_f64_full) ;  /* 0x0000014000007944 */ /* 0x001fea0003c00000 */
[----:B------:R-:W-:Y:S02]  /*2560*/  IMAD.MOV.U32 R32, RZ, RZ, R36 ;  /* 0x000000ffff207224 */ /* 0x000fe400078e0024 */
[----:B------:R-:W-:Y:S02]  /*2570*/  IMAD.MOV.U32 R33, RZ, RZ, R37 ;  /* 0x000000ffff217224 */ /* 0x000fe400078e0025 */
.L_x_258:
[----:B------:R-:W-:Y:S05]  /*2580*/  BSYNC B0 ;  /* 0x0000000000007941 */ /* 0x000fea0003800000 */
.L_x_257:
[----:B------:R-:W2:Y:S01]  /*2590*/  FRND.F64.CEIL R32, R32 ;  /* 0x0000002000207313 */ /* 0x000ea20000309800 */
[----:B------:R-:W-:-:S05]  /*25a0*/  IMAD R31, R31, c[0x0][0x190], RZ ;  /* 0x000064001f1f7a24 */ /* 0x000fca00078e02ff */
[----:B------:R-:W-:-:S04]  /*25b0*/  IADD3 R34, P0, R31, c[0x0][0x188], RZ ;  /* 0x000062001f227a10 */ /* 0x000fc80007f1e0ff */
[----:B------:R-:W-:-:S05]  /*25c0*/  LEA.HI.X.SX32 R35, R31, c[0x0][0x18c], 0x1, P0 ;  /* 0x000063001f237a11 */ /* 0x000fca00000f0eff */
[----:B--2---:R2:W-:Y:S04]  /*25d0*/  STG.E.64 [R34.64], R32 ;  /* 0x0000002022007986 */ /* 0x0045e8000c101b08 */
.L_x_251:
[----:B------:R-:W-:Y:S01]  /*25e0*/  LEA R9, P0, R30, R9, 0x1 ;  /* 0x000000091e097211 */ /* 0x000fe200078008ff */
[----:B------:R-:W-:Y:S01]  /*25f0*/  WARPSYNC 0xffffffff ;  /* 0xffffffff00007948 */ /* 0x000fe20003800000 */
[----:B------:R-:W-:Y:S01]  /*2600*/  BAR.SYNC.DEFER_BLOCKING 0x0 ;  /* 0x0000000000007b1d */ /* 0x000fe20000010000 */
[----:B------:R-:W-:Y:S02]  /*2610*/  IMAD.MOV.U32 R55, RZ, RZ, R28 ;  /* 0x000000ffff377224 */ /* 0x000fe400078e001c */
[----:B------:R-:W-:Y:S01]  /*2620*/  IMAD.X R7, RZ, RZ, R7, P0 ;  /* 0x000000ffff077224 */ /* 0x000fe200000e0607 */
[----:B------:R-:W-:Y:S01]  /*2630*/  ISETP.GE.U32.AND P0, PT, R9, R2, PT ;  /* 0x000000020900720c */ /* 0x000fe20003f06070 */
[----:B------:R-:W-:Y:S02]  /*2640*/  IMAD.MOV.U32 R31, RZ, RZ, R50 ;  /* 0x000000ffff1f7224 */ /* 0x000fe400078e0032 */
[----:B------:R-:W-:Y:S01]  /*2650*/  IMAD.MOV.U32 R30, RZ, RZ, R51 ;  /* 0x000000ffff1e7224 */ /* 0x000fe200078e0033 */
[----:B------:R-:W-:-:S13]  /*2660*/  ISETP.GE.AND.EX P0, PT, R7, R0, PT, P0 ;  /* 0x000000000700720c */ /* 0x000fda0003f06300 */
[----:B------:R-:W-:Y:S01]  /*2670*/  @P0 CALL.REL.NOINC `(.L_x_259) ;  /* 0x0000001000000944 */ /* 0x000fe20003c00000 */
[----:B------:R-:W-:Y:S05]  /*2680*/  BRA `(.L_x_260) ;  /* 0xffffe3f000007947 */ /* 0x000fea000383ffff */
.L_x_259:
[----:B------:R-:W-:Y:S05]  /*2690*/  EXIT ;  /* 0x000000000000794d */ /* 0x000fea0003800000 */
        .weak           $__internal_14_$__cuda_sm20_div_rn_f64_full
        .type           $__internal_14_$__cuda_sm20_div_rn_f64_full,@function
        .size           $__internal_14_$__cuda_sm20_div_rn_f64_full,($__internal_15_$__cuda_sm20_div_s64 - $__internal_14_$__cuda_sm20_div_rn_f64_full)
$__internal_14_$__cuda_sm20_div_rn_f64_full:
[----:B------:R-:W-:Y:S01]  /*26a0*/  FSETP.GEU.AND P0, PT, |R35|, 1.469367938527859385e-39, PT ;  /* 0x001000002300780b */ /* 0x000fe20003f0e200 */
[----:B------:R-:W-:Y:S01]  /*26b0*/  IMAD.MOV.U32 R53, RZ, RZ, 0x1ca00000 ;  /* 0x1ca00000ff357424 */ /* 0x000fe200078e00ff */
[----:B------:R-:W-:Y:S01]  /*26c0*/  FSETP.GEU.AND P2, PT, |R37|, 1.469367938527859385e-39, PT ;  /* 0x001000002500780b */ /* 0x000fe20003f4e200 */
[----:B------:R-:W-:Y:S01]  /*26d0*/  IMAD.MOV.U32 R44, RZ, RZ, 0x1 ;  /* 0x00000001ff2c7424 */ /* 0x000fe200078e00ff */
[----:B------:R-:W-:Y:S01]  /*26e0*/  LOP3.LUT R32, R35, 0x800fffff, RZ, 0xc0, !PT ;  /* 0x800fffff23207812 */ /* 0x000fe200078ec0ff */
[----:B------:R-:W-:Y:S01]  /*26f0*/  IMAD.MOV.U32 R38, RZ, RZ, R36 ;  /* 0x000000ffff267224 */ /* 0x000fe200078e0024 */
[----:B------:R-:W-:Y:S01]  /*2700*/  LOP3.LUT R52, R37, 0x7ff00000, RZ, 0xc0, !PT ;  /* 0x7ff0000025347812 */ /* 0x000fe200078ec0ff */
[----:B------:R-:W-:Y:S01]  /*2710*/  BSSY B2, `(.L_x_261) ;  /* 0x0000051000027945 */ /* 0x000fe20003800000 */
[----:B------:R-:W-:Y:S01]  /*2720*/  LOP3.LUT R33, R32, 0x3ff00000, RZ, 0xfc, !PT ;  /* 0x3ff0000020217812 */ /* 0x000fe200078efcff */
[----:B------:R-:W-:Y:S01]  /*2730*/  IMAD.MOV.U32 R32, RZ, RZ, R34 ;  /* 0x000000ffff207224 */ /* 0x000fe200078e0022 */
[----:B------:R-:W-:Y:S01]  /*2740*/  LOP3.LUT R57, R35, 0x7ff00000, RZ, 0xc0, !PT ;  /* 0x7ff0000023397812 */ /* 0x000fe200078ec0ff */
[----:B------:R-:W-:-:S02]  /*2750*/  IMAD.MOV.U32 R54, RZ, RZ, R52 ;  /* 0x000000ffff367224 */ /* 0x000fc400078e0034 */
[----:B------:R-:W0:Y:S01]  /*2760*/  @!P0 DMUL R32, R34, 8.98846567431157953865e+307 ;  /* 0x7fe0000022208828 */ /* 0x000e220000000000 */
[----:B------:R-:W-:Y:S02]  /*2770*/  ISETP.GE.U32.AND P1, PT, R52, R57, PT ;  /* 0x000000393400720c */ /* 0x000fe40003f26070 */
[----:B------:R-:W-:-:S03]  /*2780*/  @!P2 LOP3.LUT R39, R35, 0x7ff00000, RZ, 0xc0, !PT ;  /* 0x7ff000002327a812 */ /* 0x000fc600078ec0ff */
[----:B0-----:R-:W0:Y:S01]  /*2790*/  MUFU.RCP64H R45, R33 ;  /* 0x00000021002d7308 */ /* 0x001e220000001800 */
[----:B------:R-:W-:Y:S02]  /*27a0*/  @!P2 ISETP.GE.U32.AND P3, PT, R52, R39, PT ;  /* 0x000000273400a20c */ /* 0x000fe40003f66070 */
[C---:B------:R-:W-:Y:S02]  /*27b0*/  SEL R39, R53.reuse, 0x63400000, !P1 ;  /* 0x6340000035277807 */ /* 0x040fe40004800000 */
[----:B------:R-:W-:Y:S02]  /*27c0*/  @!P2 SEL R43, R53, 0x63400000, !P3 ;  /* 0x63400000352ba807 */ /* 0x000fe40005800000 */
[--C-:B------:R-:W-:Y:S02]  /*27d0*/  LOP3.LUT R39, R39, 0x800fffff, R37.reuse, 0xf8, !PT ;  /* 0x800fffff27277812 */ /* 0x100fe400078ef825 */
[----:B------:R-:W-:Y:S02]  /*27e0*/  @!P2 LOP3.LUT R42, R43, 0x80000000, R37, 0xf8, !PT ;  /* 0x800000002b2aa812 */ /* 0x000fe400078ef825 */
[----:B------:R-:W-:-:S02]  /*27f0*/  @!P0 LOP3.LUT R57, R33, 0x7ff00000, RZ, 0xc0, !PT ;  /* 0x7ff0000021398812 */ /* 0x000fc400078ec0ff */
[----:B------:R-:W-:Y:S01]  /*2800*/  @!P2 LOP3.LUT R43, R42, 0x100000, RZ, 0xfc, !PT ;  /* 0x001000002a2ba812 */ /* 0x000fe200078efcff */
[----:B------:R-:W-:Y:S01]  /*2810*/  @!P2 IMAD.MOV.U32 R42, RZ, RZ, RZ ;  /* 0x000000ffff2aa224 */ /* 0x000fe200078e00ff */
[----:B------:R-:W-:Y:S01]  /*2820*/  IADD3 R56, R57, -0x1, RZ ;  /* 0xffffffff39387810 */ /* 0x000fe20007ffe0ff */
[----:B0-----:R-:W0:-:S04]  /*2830*/  DFMA R40, R44, -R32, 1 ;  /* 0x3ff000002c28742b */ /* 0x001e080000000820 */
[----:B------:R-:W-:-:S04]  /*2840*/  @!P2 DFMA R38, R38, 2, -R42 ;  /* 0x400000002626a82b */ /* 0x000fc8000000082a */
[----:B0-----:R-:W0:-:S06]  /*2850*/  DFMA R40, R40, R40, R40 ;  /* 0x000000282828722b */ /* 0x001e0c0000000028 */
[----:B0-----:R0:W1:Y:S01]  /*2860*/  DFMA R40, R44, R40, R44 ;  /* 0x000000282c28722b */ /* 0x001062000000002c */
[----:B------:R-:W-:-:S04]  /*2870*/  @!P2 LOP3.LUT R54, R39, 0x7ff00000, RZ, 0xc0, !PT ;  /* 0x7ff000002736a812 */ /* 0x000fc800078ec0ff */
[----:B0-----:R-:W-:Y:S01]  /*2880*/  IADD3 R44, R54, -0x1, RZ ;  /* 0xffffffff362c7810 */ /* 0x001fe20007ffe0ff */
[----:B-1----:R-:W0:-:S03]  /*2890*/  DFMA R42, R40, -R32, 1 ;  /* 0x3ff00000282a742b */ /* 0x002e060000000820 */
[----:B------:R-:W-:-:S03]  /*28a0*/  ISETP.GT.U32.AND P0, PT, R44, 0x7feffffe, PT ;  /* 0x7feffffe2c00780c */ /* 0x000fc60003f04070 */
[----:B0-----:R-:W0:Y:S01]  /*28b0*/  DFMA R40, R40, R42, R40 ;  /* 0x0000002a2828722b */ /* 0x001e220000000028 */
[----:B------:R-:W-:-:S05]  /*28c0*/  ISETP.GT.U32.OR P0, PT, R56, 0x7feffffe, P0 ;  /* 0x7feffffe3800780c */ /* 0x000fca0000704470 */
[----:B0-----:R-:W0:-:S06]  /*28d0*/  DMUL R42, R40, R38 ;  /* 0x00000026282a7228 */ /* 0x001e0c0000000000 */
[----:B0-----:R-:W0:-:S06]  /*28e0*/  DFMA R44, R42, -R32, R38 ;  /* 0x800000202a2c722b */ /* 0x001e0c0000000026 */
[----:B0-----:R0:W1:Y:S01]  /*28f0*/  DFMA R44, R40, R44, R42 ;  /* 0x0000002c282c722b */ /* 0x001062000000002a */
[----:B------:R-:W-:Y:S05]  /*2900*/  @P0 BRA `(.L_x_262) ;  /* 0x000001c000000947 */ /* 0x000fea0003800000 */
[----:B------:R-:W-:-:S04]  /*2910*/  LOP3.LUT R37, R35, 0x7ff00000, RZ, 0xc0, !PT ;  /* 0x7ff0000023257812 */ /* 0x000fc800078ec0ff */
[C---:B------:R-:W-:Y:S01]  /*2920*/  ISETP.GE.U32.AND P0, PT, R52.reuse, R37, PT ;  /* 0x000000253400720c */ /* 0x040fe20003f06070 */
[----:B------:R-:W-:-:S03]  /*2930*/  IMAD.IADD R36, R52, 0x1, -R37 ;  /* 0x0000000134247824 */ /* 0x000fc600078e0a25 */
[----:B------:R-:W-:Y:S02]  /*2940*/  SEL R53, R53, 0x63400000, !P0 ;  /* 0x6340000035357807 */ /* 0x000fe40004000000 */
[----:B------:R-:W-:-:S04]  /*2950*/  IMNMX R36, R36, -0x46a00000, !PT ;  /* 0xb960000024247817 */ /* 0x000fc80007800200 */
[----:B------:R-:W-:-:S05]  /*2960*/  IMNMX R36, R36, 0x46a00000, PT ;  /* 0x46a0000024247817 */ /* 0x000fca0003800200 */
[----:B0-----:R-:W-:Y:S02]  /*2970*/  IMAD.IADD R42, R36, 0x1, -R53 ;  /* 0x00000001242a7824 */ /* 0x001fe400078e0a35 */
[----:B------:R-:W-:-:S03]  /*2980*/  IMAD.MOV.U32 R36, RZ, RZ, RZ ;  /* 0x000000ffff247224 */ /* 0x000fc600078e00ff */
[----:B------:R-:W-:-:S06]  /*2990*/  IADD3 R37, R42, 0x7fe00000, RZ ;  /* 0x7fe000002a257810 */ /* 0x000fcc0007ffe0ff */
[----:B-1----:R-:W0:-:S10]  /*29a0*/  DMUL R40, R44, R36 ;  /* 0x000000242c287228 */ /* 0x002e140000000000 */
[----:B0-----:R-:W-:-:S13]  /*29b0*/  FSETP.GTU.AND P0, PT, |R41|, 1.469367938527859385e-39, PT ;  /* 0x001000002900780b */ /* 0x001fda0003f0c200 */
[----:B------:R-:W-:Y:S05]  /*29c0*/  @P0 BRA `(.L_x_263) ;  /* 0x0000025000000947 */ /* 0x000fea0003800000 */
[----:B------:R-:W0:Y:S01]  /*29d0*/  DFMA R32, R44, -R32, R38 ;  /* 0x800000202c20722b */ /* 0x000e220000000026 */
[----:B------:R-:W-:-:S09]  /*29e0*/  IMAD.MOV.U32 R36, RZ, RZ, RZ ;  /* 0x000000ffff247224 */ /* 0x000fd200078e00ff */
        /* <DEDUP_REMOVED lines=14> */
.L_x_262:
        /* <DEDUP_REMOVED lines=12> */
[----:B------:R-:W-:Y:S02]  /*2b90*/  @!P0 IMAD.MOV.U32 R40, RZ, RZ, RZ ;  /* 0x000000ffff288224 */ /* 0x000fe400078e00ff */
[----:B------:R-:W-:Y:S02]  /*2ba0*/  @P0 IMAD.MOV.U32 R40, RZ, RZ, RZ ;  /* 0x000000ffff280224 */ /* 0x000fe400078e00ff */
[----:B------:R-:W-:Y:S01]  /*2bb0*/  @P0 IMAD.MOV.U32 R41, RZ, RZ, R32 ;  /* 0x000000ffff290224 */ /* 0x000fe200078e0020 */
[----:B------:R-:W-:Y:S05]  /*2bc0*/  BRA `(.L_x_263) ;  /* 0x0000005000007947 */ /* 0x000fea0003800000 */
.L_x_265:
[----:B0-----:R-:W-:Y:S01]  /*2bd0*/  LOP3.LUT R41, R35, 0x80000, RZ, 0xfc, !PT ;  /* 0x0008000023297812 */ /* 0x001fe200078efcff */
[----:B------:R-:W-:Y:S01]  /*2be0*/  IMAD.MOV.U32 R40, RZ, RZ, R34 ;  /* 0x000000ffff287224 */ /* 0x000fe200078e0022 */
[----:B------:R-:W-:Y:S05]  /*2bf0*/  BRA `(.L_x_263) ;  /* 0x0000002000007947 */ /* 0x000fea0003800000 */
.L_x_264:
[----:B0-----:R-:W-:Y:S01]  /*2c00*/  LOP3.LUT R41, R37, 0x80000, RZ, 0xfc, !PT ;  /* 0x0008000025297812 */ /* 0x001fe200078efcff */
[----:B------:R-:W-:Y:S02]  /*2c10*/  IMAD.MOV.U32 R40, RZ, RZ, R36 ;  /* 0x000000ffff287224 */ /* 0x000fe400078e0024 */
.L_x_263:
[----:B------:R-:W-:Y:S05]  /*2c20*/  BSYNC B2 ;  /* 0x0000000000027941 */ /* 0x000fea0003800000 */
.L_x_261:
[----:B------:R-:W-:Y:S02]  /*2c30*/  IMAD.MOV.U32 R32, RZ, RZ, R48 ;  /* 0x000000ffff207224 */ /* 0x000fe400078e0030 */
[----:B------:R-:W-:-:S02]  /*2c40*/  IMAD.MOV.U32 R33, RZ, RZ, 0x0 ;  /* 0x00000000ff217424 */ /* 0x000fc400078e00ff */
[----:B------:R-:W-:Y:S02]  /*2c50*/  IMAD.MOV.U32 R36, RZ, RZ, R40 ;  /* 0x000000ffff247224 */ /* 0x000fe400078e0028 */
[----:B------:R-:W-:Y:S01]  /*2c60*/  IMAD.MOV.U32 R37, RZ, RZ, R41 ;  /* 0x000000ffff257224 */ /* 0x000fe200078e0029 */
[----:B------:R-:W-:Y:S06]  /*2c70*/  RET.REL.NODEC R32 `(_ZN2at6native63_GLOBAL__N__7310b794_30_DistributionGeometricKernel_cu_fa6e70a443distribution_elementwise_grid_stride_kernelIdLi2EZNS0_9templates4cuda21uniform_and_transformIddPNS_17CUDAGeneratorImplEZZZNS4_16geometric_kernelIS7_EEvRNS_18TensorIteratorBaseEdT_ENKUlvE_clEvENKUlvE4_clEvEUldE_EEvSA_T1_T2_EUlP24curandStatePhilox4_32_10E0_ZNS1_27distribution_nullary_kernelIdd6float4S7_SJ_SE_EEvSA_SG_RKT3_T4_EUlidE_EEvlNS_15PhiloxCudaStateESF_SG_) ;  /* 0xffffd38020007950 */ /* 0x000fec0003c3ffff */
        .weak           $__internal_15_$__cuda_sm20_div_s64
        .type           $__internal_15_$__cuda_sm20_div_s64,@function
        .size           $__internal_15_$__cuda_sm20_div_s64,(.L_x_695 - $__internal_15_$__cuda_sm20_div_s64)
$__internal_15_$__cuda_sm20_div_s64:
        /* <DEDUP_REMOVED lines=9> */
[----:B------:R-:W-:Y:S02]  /*2d10*/  IMAD.X R27, RZ, RZ, ~R25, P0 ;  /* 0x000000ffff1b7224 */ /* 0x000fe400000e0e19 */
[----:B------:R-:W-:Y:S02]  /*2d20*/  IMAD.MOV.U32 R25, RZ, RZ, R20 ;  /* 0x000000ffff197224 */ /* 0x000fe400078e0014 */
        /* <DEDUP_REMOVED lines=8> */
[----:B------:R-:W-:Y:S02]  /*2db0*/  ISETP.LE.AND P1, PT, RZ, UR7, PT ;  /* 0x00000007ff007c0c */ /* 0x000fe4000bf23270 */
[----:B------:R-:W-:Y:S02]  /*2dc0*/  IADD3 R2, P4, RZ, -UR6, RZ ;  /* 0x80000006ff027c10 */ /* 0x000fe4000ff9e0ff */
[----:B------:R-:W-:Y:S01]  /*2dd0*/  IADD3 R27, P0, RZ, -R20, RZ ;  /* 0x80000014ff1b7210 */ /* 0x000fe20007f1e0ff */
[----:B------:R-:W-:Y:S02]  /*2de0*/  IMAD R20, R23, UR4, R21 ;  /* 0x0000000417147c24 */ /* 0x000fe4000f8e0215 */
[----:B------:R-:W-:Y:S02]  /*2df0*/  IMAD.MOV.U32 R21, RZ, RZ, RZ ;  /* 0x000000ffff157224 */ /* 0x000fe400078e00ff */
[----:B------:R-:W-:-:S04]  /*2e00*/  IMAD.HI.U32 R24, R25, R27, RZ ;  /* 0x0000001b19187227 */ /* 0x000fc800078e00ff */
[----:B------:R-:W-:-:S04]  /*2e10*/  IMAD.X R20, RZ, RZ, ~R20, P0 ;  /* 0x000000ffff147224 */ /* 0x000fc800000e0e14 */
[----:B------:R-:W-:-:S04]  /*2e20*/  IMAD.WIDE.U32 R24, P0, R25, R20, R24 ;  /* 0x0000001419187225 */ /* 0x000fc80007800018 */
[C---:B------:R-:W-:Y:S02]  /*2e30*/  IMAD R26, R23.reuse, R20, RZ ;  /* 0x00000014171a7224 */ /* 0x040fe400078e02ff */
[----:B------:R-:W-:Y:S01]  /*2e40*/  IMAD.HI.U32 R25, P2, R23, R27, R24 ;  /* 0x0000001b17197227 */ /* 0x000fe20007840018 */
[----:B------:R-:W-:-:S03]  /*2e50*/  SEL R24, R2, UR6, !P1 ;  /* 0x0000000602187c07 */ /* 0x000fc6000c800000 */
[----:B------:R-:W-:Y:S01]  /*2e60*/  IMAD.HI.U32 R20, R23, R20, RZ ;  /* 0x0000001417147227 */ /* 0x000fe200078e00ff */
[----:B------:R-:W-:-:S03]  /*2e70*/  IADD3 R25, P3, R26, R25, RZ ;  /* 0x000000191a197210 */ /* 0x000fc60007f7e0ff */
[----:B------:R-:W-:Y:S02]  /*2e80*/  IMAD.X R26, RZ, RZ, ~UR7, P4 ;  /* 0x80000007ff1a7e24 */ /* 0x000fe4000a0e06ff */
[----:B------:R-:W-:Y:S02]  /*2e90*/  IMAD.X R23, R20, 0x1, R23, P0 ;  /* 0x0000000114177824 */ /* 0x000fe400000e0617 */
[----:B------:R-:W-:Y:S01]  /*2ea0*/  IMAD.HI.U32 R20, R25, R24, RZ ;  /* 0x0000001819147227 */ /* 0x000fe200078e00ff */
[----:B------:R-:W-:Y:S02]  /*2eb0*/  SEL R26, R26, UR7, !P1 ;  /* 0x000000071a1a7c07 */ /* 0x000fe4000c800000 */
[----:B------:R-:W-:-:S03]  /*2ec0*/  IADD3.X R23, RZ, RZ, R23, P3, P2 ;  /* 0x000000ffff177210 */ /* 0x000fc60001fe4417 */
[----:B------:R-:W-:-:S04]  /*2ed0*/  IMAD.WIDE.U32 R20, R25, R26, R20 ;  /* 0x0000001a19147225 */ /* 0x000fc800078e0014 */
[C---:B------:R-:W-:Y:S02]  /*2ee0*/  IMAD R25, R23.reuse, R26, RZ ;  /* 0x0000001a17197224 */ /* 0x040fe400078e02ff */
[----:B------:R-:W-:-:S04]  /*2ef0*/  IMAD.HI.U32 R20, P0, R23, R24, R20 ;  /* 0x0000001817147227 */ /* 0x000fc80007800014 */
[----:B------:R-:W-:Y:S01]  /*2f00*/  IMAD.HI.U32 R2, R23, R26, RZ ;  /* 0x0000001a17027227 */ /* 0x000fe200078e00ff */
[----:B------:R-:W-:-:S03]  /*2f10*/  IADD3 R23, P2, R25, R20, RZ ;  /* 0x0000001419177210 */ /* 0x000fc60007f5e0ff */
[----:B------:R-:W-:Y:S02]  /*2f20*/  IMAD.X R2, RZ, RZ, R2, P0 ;  /* 0x000000ffff027224 */ /* 0x000fe400000e0602 */
[----:B------:R-:W-:-:S04]  /*2f30*/  IMAD.WIDE.U32 R20, R23, UR4, RZ ;  /* 0x0000000417147c25 */ /* 0x000fc8000f8e00ff */
[----:B------:R-:W-:-:S04]  /*2f40*/  IMAD.X R25, RZ, RZ, R2, P2 ;  /* 0x000000ffff197224 */ /* 0x000fc800010e0602 */
[----:B------:R-:W-:Y:S01]  /*2f50*/  IMAD R2, R25, UR4, R21 ;  /* 0x0000000419027c24 */ /* 0x000fe2000f8e0215 */
[----:B------:R-:W-:-:S04]  /*2f60*/  IADD3 R21, P0, -R20, R24, RZ ;  /* 0x0000001814157210 */ /* 0x000fc80007f1e1ff */
[C---:B------:R-:W-:Y:S01]  /*2f70*/  IADD3 R24, P2, R21.reuse, -UR4, RZ ;  /* 0x8000000415187c10 */ /* 0x040fe2000ff5e0ff */
[----:B------:R-:W-:Y:S01]  /*2f80*/  IMAD.X R27, R26, 0x1, ~R2, P0 ;  /* 0x000000011a1b7824 */ /* 0x000fe200000e0e02 */
[----:B------:R-:W-:Y:S02]  /*2f90*/  ISETP.GE.U32.AND P0, PT, R21, UR4, PT ;  /* 0x0000000415007c0c */ /* 0x000fe4000bf06070 */
[----:B------:R-:W-:Y:S02]  /*2fa0*/  IADD3 R2, P3, R23, 0x1, RZ ;  /* 0x0000000117027810 */ /* 0x000fe40007f7e0ff */
[C---:B------:R-:W-:Y:S02]  /*2fb0*/  ISETP.GE.U32.AND.EX P0, PT, R27.reuse, RZ, PT, P0 ;  /* 0x000000ff1b00720c */ /* 0x040fe40003f06100 */
[----:B------:R-:W-:Y:S01]  /*2fc0*/  IADD3.X R26, R27, -0x1, RZ, P2, !PT ;  /* 0xffffffff1b1a7810 */ /* 0x000fe200017fe4ff */
[----:B------:R-:W-:Y:S01]  /*2fd0*/  IMAD.X R20, RZ, RZ, R25, P3 ;  /* 0x000000ffff147224 */ /* 0x000fe200018e0619 */
[----:B------:R-:W-:-:S02]  /*2fe0*/  SEL R24, R24, R21, P0 ;  /* 0x0000001518187207 */ /* 0x000fc40000000000 */
        /* <DEDUP_REMOVED lines=19> */
[----:B------:R-:W-:Y:S06]  /*3120*/  RET.REL.NODEC R20 `(_ZN2at6native63_GLOBAL__N__7310b794_30_DistributionGeometricKernel_cu_fa6e70a443distribution_elementwise_grid_stride_kernelIdLi2EZNS0_9templates4cuda21uniform_and_transformIddPNS_17CUDAGeneratorImplEZZZNS4_16geometric_kernelIS7_EEvRNS_18TensorIteratorBaseEdT_ENKUlvE_clEvENKUlvE4_clEvEUldE_EEvSA_T1_T2_EUlP24curandStatePhilox4_32_10E0_ZNS1_27distribution_nullary_kernelIdd6float4S7_SJ_SE_EEvSA_SG_RKT3_T4_EUlidE_EEvlNS_15PhiloxCudaStateESF_SG_) ;  /* 0xffffced014007950 */ /* 0x000fec0003c3ffff */
.L_x_266:
        /* <DEDUP_REMOVED lines=13> */
.L_x_695:


//--------------------- .text._ZN2at6native63_GLOBAL__N__7310b794_30_DistributionGeometricKernel_cu_fa6e70a443distribution_elementwise_grid_stride_kernelIdLi2EZNS0_9templates4cuda21uniform_and_transformIddPNS_17CUDAGeneratorImplEZZZNS4_16geometric_kernelIS7_EEvRNS_18TensorIteratorBaseEdT_ENKUlvE_clEvENKUlvE4_clEvEUldE_EEvSA_T1_T2_EUlP24curandStatePhilox4_32_10E_ZNS1_27distribution_nullary_kernelIdd7double2S7_SJ_SE_EEvSA_SG_RKT3_T4_EUlidE0_EEvlNS_15PhiloxCudaStateESF_SG_ --------------------------
	.section	.text._ZN2at6native63_GLOBAL__N__7310b794_30_DistributionGeometricKernel_cu_fa6e70a443distribution_elementwise_grid_stride_kernelIdLi2EZNS0_9templates4cuda21uniform_and_transformIddPNS_17CUDAGeneratorImplEZZZNS4_16geometric_kernelIS7_EEvRNS_18TensorIteratorBaseEdT_ENKUlvE_clEvENKUlvE4_clEvEUldE_EEvSA_T1_T2_EUlP24curandStatePhilox4_32_10E_ZNS1_27distribution_nullary_kernelIdd7double2S7_SJ_SE_EEvSA_SG_RKT3_T4_EUlidE0_EEvlNS_15PhiloxCudaStateESF_SG_,"ax",@progbits
	.sectioninfo	@"SHI_REGISTERS=60"
	.align	128
.text._ZN2at6native63_GLOBAL__N__7310b794_30_DistributionGeometricKernel_cu_fa6e70a443distribution_elementwise_grid_stride_kernelIdLi2EZNS0_9templates4cuda21uniform_and_transformIddPNS_17CUDAGeneratorImplEZZZNS4_16geometric_kernelIS7_EEvRNS_18TensorIteratorBaseEdT_ENKUlvE_clEvENKUlvE4_clEvEUldE_EEvSA_T1_T2_EUlP24curandStatePhilox4_32_10E_ZNS1_27distribution_nullary_kernelIdd7double2S7_SJ_SE_EEvSA_SG_RKT3_T4_EUlidE0_EEvlNS_15PhiloxCudaStateESF_SG_:
        .type           _ZN2at6native63_GLOBAL__N__7310b794_30_DistributionGeometricKernel_cu_fa6e70a443distribution_elementwise_grid_stride_kernelIdLi2EZNS0_9templates4cuda21uniform_and_transformIddPNS_17CUDAGeneratorImplEZZZNS4_16geometric_kernelIS7_EEvRNS_18TensorIteratorBaseEdT_ENKUlvE_clEvENKUlvE4_clEvEUldE_EEvSA_T1_T2_EUlP24curandStatePhilox4_32_10E_ZNS1_27distribution_nullary_kernelIdd7double2S7_SJ_SE_EEvSA_SG_RKT3_T4_EUlidE0_EEvlNS_15PhiloxCudaStateESF_SG_,@function
        .size           _ZN2at6native63_GLOBAL__N__7310b794_30_DistributionGeometricKernel_cu_fa6e70a443distribution_elementwise_grid_stride_kernelIdLi2EZNS0_9templates4cuda21uniform_and_transformIddPNS_17CUDAGeneratorImplEZZZNS4_16geometric_kernelIS7_EEvRNS_18TensorIteratorBaseEdT_ENKUlvE_clEvENKUlvE4_clEvEUldE_EEvSA_T1_T2_EUlP24curandStatePhilox4_32_10E_ZNS1_27distribution_nullary_kernelIdd7double2S7_SJ_SE_EEvSA_SG_RKT3_T4_EUlidE0_EEvlNS_15PhiloxCudaStateESF_SG_,(.L_x_698 - _ZN2at6native63_GLOBAL__N__7310b794_30_DistributionGeometricKernel_cu_fa6e70a443distribution_elementwise_grid_stride_kernelIdLi2EZNS0_9templates4cuda21uniform_and_transformIddPNS_17CUDAGeneratorImplEZZZNS4_16geometric_kernelIS7_EEvRNS_18TensorIteratorBaseEdT_ENKUlvE_clEvENKUlvE4_clEvEUldE_EEvSA_T1_T2_EUlP24curandStatePhilox4_32_10E_ZNS1_27distribution_nullary_kernelIdd7double2S7_SJ_SE_EEvSA_SG_RKT3_T4_EUlidE0_EEvlNS_15PhiloxCudaStateESF_SG_)
        .other          _ZN2at6native63_GLOBAL__N__7310b794_30_DistributionGeometricKernel_cu_fa6e70a443distribution_elementwise_grid_stride_kernelIdLi2EZNS0_9templates4cuda21uniform_and_transformIddPNS_17CUDAGeneratorImplEZZZNS4_16geometric_kernelIS7_EEvRNS_18TensorIteratorBaseEdT_ENKUlvE_clEvENKUlvE4_clEvEUldE_EEvSA_T1_T2_EUlP24curandStatePhilox4_32_10E_ZNS1_27distribution_nullary_kernelIdd7double2S7_SJ_SE_EEvSA_SG_RKT3_T4_EUlidE0_EEvlNS_15PhiloxCudaStateESF_SG_,@"STO_CUDA_ENTRY STV_DEFAULT"
_ZN2at6native63_GLOBAL__N__7310b794_30_DistributionGeometricKernel_cu_fa6e70a443distribution_elementwise_grid_stride_kernelIdLi2EZNS0_9templates4cuda21uniform_and_transformIddPNS_17CUDAGeneratorImplEZZZNS4_16geometric_kernelIS7_EEvRNS_18TensorIteratorBaseEdT_ENKUlvE_clEvENKUlvE4_clEvEUldE_EEvSA_T1_T2_EUlP24curandStatePhilox4_32_10E_ZNS1_27distribution_nullary_kernelIdd7double2S7_SJ_SE_EEvSA_SG_RKT3_T4_EUlidE0_EEvlNS_15PhiloxCudaStateESF_SG_:
        /* <DEDUP_REMOVED lines=12> */
[----:B------:R-:W-:Y:S01]  /*00c0*/  @P0 MOV R4, R0 ;  /* 0x0000000000040202 */ /* 0x000fe20000000f00 */
[----:B------:R-:W2:Y:S01]  /*00d0*/  @P0 LDG.E.64 R28, [R28.64] ;  /* 0x000000081c1c0981 */ /* 0x000ea2000c1e1b00 */
[----:B------:R-:W-:-:S03]  /*00e0*/  ULDC.64 UR4, c[0x0][0x160] ;  /* 0x0000580000047ab9 */ /* 0x000fc60000000a00 */
        /* <DEDUP_REMOVED lines=43> */
[----:B------:R-:W-:-:S03]  /*03a0*/  IADD3 R11, R28, -0x4ab325aa, RZ ;  /* 0xb54cda561c0b7810 */ /* 0x000fc60007ffe0ff */
[----:B------:R-:W-:Y:S01]  /*03b0*/  IMAD.WIDE.U32 R14, R9, -0x2daee0ad, RZ ;  /* 0xd2511f53090e7825 */ /* 0x000fe200078e00ff */
[----:B------:R-:W-:Y:S02]  /*03c0*/  IADD3 R9, R29, 0x646e171e, RZ ;  /* 0x646e171e1d097810 */ /* 0x000fe40007ffe0ff */
[----:B------:R-:W-:Y:S02]  /*03d0*/  LOP3.LUT R11, R17, R12, R11, 0x96, !PT ;  /* 0x0000000c110b7212 */ /* 0x000fe400078e960b */
[----:B------:R-:W-:Y:S02]  /*03e0*/  LOP3.LUT R12, R15, R10, R9, 0x96, !PT ;  /* 0x0000000a0f0c7212 */ /* 0x000fe400078e9609 */
[----:B------:R-:W-:Y:S01]  /*03f0*/  IADD3 R10, R29, 0x1fd5c5a3, RZ ;  /* 0x1fd5c5a31d0a7810 */ /* 0x000fe20007ffe0ff */
[----:B------:R-:W-:Y:S01]  /*0400*/  IMAD.WIDE.U32 R44, R11, -0x2daee0ad, RZ ;  /* 0xd2511f530b2c7825 */ /* 0x000fe200078e00ff */
[----:B------:R-:W-:-:S03]  /*0410*/  IADD3 R11, R28, 0x5384540f, RZ ;  /* 0x5384540f1c0b7810 */ /* 0x000fc60007ffe0ff */
        /* <DEDUP_REMOVED lines=24> */
[----:B------:R-:W-:Y:S05]  /*05a0*/  CALL.REL.NOINC `($__internal_17_$__cuda_sm20_div_s64) ;  /* 0x0000433000007944 */ /* 0x000fea0003c00000 */
[----:B------:R-:W-:Y:S01]  /*05b0*/  IMAD.MOV.U32 R18, RZ, RZ, R20 ;  /* 0x000000ffff127224 */ /* 0x000fe200078e0014 */
[----:B------:R-:W-:Y:S01]  /*05c0*/  MOV R19, R21 ;  /* 0x0000001500137202 */ /* 0x000fe20000000f00 */
[----:B------:R-:W-:Y:S05]  /*05d0*/  BRA `(.L_x_268) ;  /* 0x0000016000007947 */ /* 0x000fea0003800000 */
.L_x_267:
        /* <DEDUP_REMOVED lines=9> */
[----:B0-----:R-:W-:Y:S01]  /*0670*/  HFMA2.MMA R18, -RZ, RZ, 0, 0 ;  /* 0x00000000ff127435 */ /* 0x001fe200000001ff */
[----:B-1----:R-:W-:-:S09]  /*0680*/  IMAD R21, R21, R19, RZ ;  /* 0x0000001315157224 */ /* 0x002fd200078e02ff */
        /* <DEDUP_REMOVED lines=11> */
.L_x_268:
[----:B------:R-:W-:Y:S01]  /*0740*/  ULDC UR4, c[0x0][0x0] ;  /* 0x0000000000047ab9 */ /* 0x000fe20000000800 */
[----:B------:R-:W-:Y:S01]  /*0750*/  IADD3 R50, P0, R18, 0x1, RZ ;  /* 0x0000000112327810 */ /* 0x000fe20007f1e0ff */
[----:B------:R-:W-:Y:S02]  /*0760*/  ULDC UR5, c[0x0][0xc] ;  /* 0x0000030000057ab9 */ /* 0x000fe40000000800 */
[----:B------:R-:W-:Y:S01]  /*0770*/  UIMAD.WIDE.U32 UR4, UR4, UR5, URZ ;  /* 0x00000005040472a5 */ /* 0x000fe2000f8e003f */
[----:B------:R-:W-:-:S05]  /*0780*/  IADD3.X R18, RZ, R19, RZ, P0, !PT ;  /* 0x00000013ff127210 */ /* 0x000fca00007fe4ff */
        /* <DEDUP_REMOVED lines=11> */
[----:B------:R-:W-:Y:S01]  /*0840*/  IMAD.MOV.U32 R20, RZ, RZ, 0x1 ;  /* 0x00000001ff147424 */ /* 0x000fe200078e00ff */
[----:B------:R-:W-:Y:S01]  /*0850*/  LOP3.LUT R49, R0, 0x3, RZ, 0xc0, !PT ;  /* 0x0000000300317812 */ /* 0x000fe200078ec0ff */
[----:B------:R-:W-:-:S03]  /*0860*/  IMAD R44, R44, -0x326172a9, RZ ;  /* 0xcd9e8d572c2c7824 */ /* 0x000fc600078e02ff */
        /* <DEDUP_REMOVED lines=9> */
[----:B0-----:R0:W1:Y:S02]  /*0900*/  DFMA R20, R20, R24, R22 ;  /* 0x000000181414722b */ /* 0x0010640000000016 */
[----:B0-----:R-:W-:-:S05]  /*0910*/  IMAD.MOV.U32 R22, RZ, RZ, c[0x0][0x32c] ;  /* 0x0000cb00ff167624 */ /* 0x001fca00078e00ff */
[----:B------:R-:W-:-:S03]  /*0920*/  FSETP.GEU.AND P1, PT, |R22|, 6.5827683646048100446e-37, PT ;  /* 0x036000001600780b */ /* 0x000fc60003f2e200 */
[----:B-1----:R-:W-:-:S05]  /*0930*/  FFMA R23, RZ, R19, R21 ;  /* 0x00000013ff177223 */ /* 0x002fca0000000015 */
[----:B------:R-:W-:-:S13]  /*0940*/  FSETP.GT.AND P0, PT, |R23|, 1.469367938527859385e-39, PT ;  /* 0x001000001700780b */ /* 0x000fda0003f04200 */
[----:B------:R-:W-:Y:S05]  /*0950*/  @P0 BRA P1, `(.L_x_269) ;  /* 0x0000008000000947 */ /* 0x000fea0000800000 */
[----:B------:R-:W-:Y:S01]  /*0960*/  IMAD.MOV.U32 R36, RZ, RZ, R18 ;  /* 0x000000ffff247224 */ /* 0x000fe200078e0012 */
[----:B------:R-:W-:Y:S01]  /*0970*/  MOV R37, R19 ;  /* 0x0000001300257202 */ /* 0x000fe20000000f00 */
[----:B------:R-:W-:Y:S01]  /*0980*/  IMAD.MOV.U32 R34, RZ, RZ, c[0x0][0x328] ;  /* 0x0000ca00ff227624 */ /* 0x000fe200078e00ff */
[----:B------:R-:W-:Y:S01]  /*0990*/  MOV R0, 0x9c0 ;  /* 0x000009c000007802 */ /* 0x000fe20000000f00 */
[----:B------:R-:W-:Y:S02]  /*09a0*/  IMAD.MOV.U32 R35, RZ, RZ, c[0x0][0x32c] ;  /* 0x0000cb00ff237624 */ /* 0x000fe400078e00ff */
[----:B------:R-:W-:Y:S05]  /*09b0*/  CALL.REL.NOINC `($__internal_16_$__cuda_sm20_div_rn_f64_full) ;  /* 0x0000394000007944 */ /* 0x000fea0003c00000 */
[----:B------:R-:W-:Y:S01]  /*09c0*/  IMAD.MOV.U32 R20, RZ, RZ, R38 ;  /* 0x000000ffff147224 */ /* 0x000fe200078e0026 */
[----:B------:R-:W-:-:S05]  /*09d0*/  MOV R21, R39 ;  /* 0x0000002700157202 */ /* 0x000fca0000000f00 */
.L_x_269:
[----:B------:R-:W-:Y:S01]  /*09e0*/  IMAD.MOV.U32 R22, RZ, RZ, c[0x0][0x328] ;  /* 0x0000ca00ff167624 */ /* 0x000fe200078e00ff */
[----:B------:R-:W0:Y:S01]  /*09f0*/  DMUL R26, R20, c[0x0][0x328] ;  /* 0x0000ca00141a7a28 */ /* 0x000e220000000000 */
[----:B------:R-:W-:-:S03]  /*0a00*/  IMAD.MOV.U32 R23, RZ, RZ, c[0x0][0x32c] ;  /* 0x0000cb00ff177624 */ /* 0x000fc600078e00ff */
[----:B------:R-:W1:-:S04]  /*0a10*/  DADD R18, -RZ, -c[0x0][0x328] ;  /* 0x8000ca00ff127629 */ /* 0x000e480000000100 */
[----:B------:R-:W2:-:S04]  /*0a20*/  DADD R22, -R22, 1 ;  /* 0x3ff0000016167429 */ /* 0x000e880000000100 */
[----:B0-----:R-:W0:Y:S02]  /*0a30*/  DADD R24, -R26, -c[0x0][0x328] ;  /* 0x8000ca001a187629 */ /* 0x001e240000000100 */
[----:B-1----:R-:W-:Y:S02]  /*0a40*/  MOV R51, R19 ;  /* 0x0000001300337202 */ /* 0x002fe40000000f00 */
[----:B--2---:R-:W1:-:S04]  /*0a50*/  DMUL R22, R22, 1.80143985094819840000e+16 ;  /* 0x4350000016167828 */ /* 0x004e480000000000 */
[----:B01----:R0:W2:-:S04]  /*0a60*/  DMUL R20, R24, R24 ;  /* 0x0000001818147228 */ /* 0x0030880000000000 */
.L_x_294:
[----:B------:R-:W-:Y:S01]  /*0a70*/  IADD3 R2, R2, 0x1, RZ ;  /* 0x0000000102027810 */ /* 0x000fe20007ffe0ff */
[----:B------:R-:W-:Y:S03]  /*0a80*/  BSSY B0, `(.L_x_270) ;  /* 0x000000c000007945 */ /* 0x000fe60003800000 */
[C---:B------:R-:W-:Y:S01]  /*0a90*/  ISETP.NE.AND P0, PT, R2.reuse, RZ, PT ;  /* 0x000000ff0200720c */ /* 0x040fe20003f05270 */
[----:B------:R-:W-:-:S12]  /*0aa0*/  IMAD.HI.U32 R18, R2, -0x2daee0ad, RZ ;  /* 0xd2511f5302127827 */ /* 0x000fd800078e00ff */
[----:B--2---:R-:W-:Y:S05]  /*0ab0*/  @P0 BRA `(.L_x_271) ;  /* 0x0000008000000947 */ /* 0x004fea0003800000 */
[----:B------:R-:W-:-:S04]  /*0ac0*/  IADD3 R3, R3, 0x1, RZ ;  /* 0x0000000103037810 */ /* 0x000fc80007ffe0ff */
[----:B------:R-:W-:-:S13]  /*0ad0*/  ISETP.NE.AND P0, PT, R3, RZ, PT ;  /* 0x000000ff0300720c */ /* 0x000fda0003f05270 */
[----:B------:R-:W-:Y:S01]  /*0ae0*/  @!P0 IADD3 R46, R46, 0x1, RZ ;  /* 0x000000012e2e8810 */ /* 0x000fe20007ffe0ff */
[----:B------:R-:W-:Y:S01]  /*0af0*/  @!P0 IMAD.MOV.U32 R3, RZ, RZ, RZ ;  /* 0x000000ffff038224 */ /* 0x000fe200078e00ff */
[----:B------:R-:W-:Y:S02]  /*0b00*/  @!P0 IADD3 R0, R47, 0x1, RZ ;  /* 0x000000012f008810 */ /* 0x000fe40007ffe0ff */
[----:B------:R-:W-:-:S13]  /*0b10*/  ISETP.NE.AND P1, PT, R46, RZ, !P0 ;  /* 0x000000ff2e00720c */ /* 0x000fda0004725270 */
[----:B------:R-:W-:-:S05]  /*0b20*/  @P1 IMAD.MOV R0, RZ, RZ, R47 ;  /* 0x000000ffff001224 */ /* 0x000fca00078e022f */
[----:B------:R-:W-:Y:S02]  /*0b30*/  @!P0 MOV R47, R0 ;  /* 0x00000000002f8202 */ /* 0x000fe40000000f00 */
.L_x_271:
[----:B------:R-:W-:Y:S05]  /*0b40*/  BSYNC B0 ;  /* 0x0000000000007941 */ /* 0x000fea0003800000 */
.L_x_270:
        /* <DEDUP_REMOVED lines=10> */
[----:B------:R-:W-:Y:S01]  /*0bf0*/  IMAD.MOV.U32 R0, RZ, RZ, R16 ;  /* 0x000000ffff007224 */ /* 0x000fe200078e0010 */
        /* <DEDUP_REMOVED lines=24> */
[----:B------:R-:W-:-:S03]  /*0d80*/  LOP3.LUT R19, R35, R32, R9, 0x96, !PT ;  /* 0x0000002023137212 */ /* 0x000fc600078e9609 */
[----:B------:R-:W-:Y:S01]  /*0d90*/  IMAD.MOV.U32 R35, RZ, RZ, R44 ;  /* 0x000000ffff237224 */ /* 0x000fe200078e002c */
        /* <DEDUP_REMOVED lines=15> */
[----:B------:R-:W-:Y:S02]  /*0e90*/  LOP3.LUT R52, R19, R52, R33, 0x96, !PT ;  /* 0x0000003413347212 */ /* 0x000fe400078e9621 */
[----:B------:R-:W-:Y:S02]  /*0ea0*/  MOV R33, R31 ;  /* 0x0000001f00217202 */ /* 0x000fe40000000f00 */
        /* <DEDUP_REMOVED lines=10> */
[----:B------:R-:W-:Y:S05]  /*0f50*/  @!P0 BRA `(.L_x_272) ;  /* 0x0000009000008947 */ /* 0x000fea0003800000 */
[----:B------:R-:W-:Y:S01]  /*0f60*/  MOV R35, R17 ;  /* 0x0000001100237202 */ /* 0x000fe20000000f00 */
[----:B------:R-:W-:Y:S01]  /*0f70*/  IMAD.MOV.U32 R0, RZ, RZ, R44 ;  /* 0x000000ffff007224 */ /* 0x000fe200078e002c */
[----:B------:R-:W-:Y:S01]  /*0f80*/  MOV R32, R31 ;  /* 0x0000001f00207202 */ /* 0x000fe20000000f00 */
[----:B------:R-:W-:Y:S01]  /*0f90*/  IMAD.MOV.U32 R33, RZ, RZ, R16 ;  /* 0x000000ffff217224 */ /* 0x000fe200078e0010 */
[----:B------:R-:W-:Y:S05]  /*0fa0*/  BRA `(.L_x_272) ;  /* 0x0000004000007947 */ /* 0x000fea0003800000 */
.L_x_273:
[----:B------:R-:W-:Y:S01]  /*0fb0*/  IMAD.MOV.U32 R35, RZ, RZ, R16 ;  /* 0x000000ffff237224 */ /* 0x000fe200078e0010 */
[----:B------:R-:W-:Y:S01]  /*0fc0*/  MOV R33, R52 ;  /* 0x0000003400217202 */ /* 0x000fe20000000f00 */
[----:B------:R-:W-:Y:S02]  /*0fd0*/  IMAD.MOV.U32 R0, RZ, RZ, R31 ;  /* 0x000000ffff007224 */ /* 0x000fe400078e001f */
[----:B------:R-:W-:-:S04]  /*0fe0*/  IMAD.MOV.U32 R32, RZ, RZ, R18 ;  /* 0x000000ffff207224 */ /* 0x000fc800078e0012 */
.L_x_272:
[----:B------:R-:W-:Y:S01]  /*0ff0*/  IMAD.WIDE.U32 R16, R32, 0x200000, RZ ;  /* 0x0020000020107825 */ /* 0x000fe200078e00ff */
[----:B------:R-:W-:Y:S01]  /*1000*/  ISETP.GE.U32.AND P0, PT, R13, c[0x0][0x160], PT ;  /* 0x000058000d007a0c */ /* 0x000fe20003f06070 */
[----:B------:R-:W-:Y:S02]  /*1010*/  BSSY B0, `(.L_x_274) ;  /* 0x0000195000007945 */ /* 0x000fe40003800000 */
[----:B------:R-:W-:Y:S01]  /*1020*/  IMAD.WIDE.U32 R30, R0, 0x200000, RZ ;  /* 0x00200000001e7825 */ /* 0x000fe200078e00ff */
[----:B------:R-:W-:-:S02]  /*1030*/  LOP3.LUT R32, R16, R33, RZ, 0x3c, !PT ;  /* 0x0000002110207212 */ /* 0x000fc400078e3cff */
[----:B------:R-:W-:Y:S01]  /*1040*/  MOV R33, R17 ;  /* 0x0000001100217202 */ /* 0x000fe20000000f00 */
[----:B------:R-:W-:Y:S01]  /*1050*/  IMAD.MOV.U32 R16, RZ, RZ, 0x0 ;  /* 0x00000000ff107424 */ /* 0x000fe200078e00ff */
[----:B------:R-:W-:Y:S01]  /*1060*/  LOP3.LUT R34, R30, R35, RZ, 0x3c, !PT ;  /* 0x000000231e227212 */ /* 0x000fe200078e3cff */
[----:B------:R-:W-:Y:S01]  /*1070*/  IMAD.MOV.U32 R35, RZ, RZ, R31 ;  /* 0x000000ffff237224 */ /* 0x000fe200078e001f */
[----:B------:R-:W-:Y:S01]  /*1080*/  ISETP.GE.AND.EX P0, PT, R15, c[0x0][0x164], PT, P0 ;  /* 0x000059000f007a0c */ /* 0x000fe20003f06300 */
[----:B------:R-:W-:Y:S01]  /*1090*/  IMAD.MOV.U32 R17, RZ, RZ, 0x3ca00000 ;  /* 0x3ca00000ff117424 */ /* 0x000fe200078e00ff */
[----:B------:R-:W-:Y:S08]  /*10a0*/  I2F.F64.U64 R32, R32 ;  /* 0x0000002000207312 */ /* 0x000ff00000301800 */
[----:B------:R-:W1:Y:S02]  /*10b0*/  I2F.F64.U64 R30, R34 ;  /* 0x00000022001e7312 */ /* 0x000e640000301800 */
[----:B-1----:R1:W3:-:S04]  /*10c0*/  DFMA R30, R30, R16, 5.5511151231257827021e-17 ;  /* 0x3c9000001e1e742b */ /* 0x0022c80000000010 */
[----:B------:R1:W4:Y:S01]  /*10d0*/  DFMA R16, R32, R16, 5.5511151231257827021e-17 ;  /* 0x3c9000002010742b */ /* 0x0003220000000010 */
[----:B------:R-:W-:Y:S05]  /*10e0*/  @P0 BRA `(.L_x_275) ;  /* 0x0000187000000947 */ /* 0x000fea0003800000 */
[----:B---3--:R-:W-:Y:S02]  /*10f0*/  ISETP.NE.AND P0, PT, RZ, c[0x0][0x188], PT ;  /* 0x00006200ff007a0c */ /* 0x008fe40003f05270 */
[----:B------:R-:W-:-:S11]  /*1100*/  MOV R44, RZ ;  /* 0x000000ff002c7202 */ /* 0x000fd60000000f00 */
[----:B------:R-:W-:Y:S05]  /*1110*/  @!P0 BRA `(.L_x_276) ;  /* 0x00000de000008947 */ /* 0x000fea0003800000 */
[----:B-1----:R-:W-:Y:S02]  /*1120*/  IMAD.MOV.U32 R32, RZ, RZ, RZ ;  /* 0x000000ffff207224 */ /* 0x002fe400078e00ff */
[----:B------:R-:W-:-:S04]  /*1130*/  IMAD.MOV.U32 R33, RZ, RZ, R13 ;  /* 0x000000ffff217224 */ /* 0x000fc800078e000d */
[----:B------:R-:W-:-:S05]  /*1140*/  IMAD.HI.U32 R0, R13, c[0x0][0x190], R32 ;  /* 0x000064000d007a27 */ /* 0x000fca00078e0020 */
[----:B------:R-:W-:Y:S02]  /*1150*/  SHF.R.U32.HI R34, RZ, c[0x0][0x194], R0 ;  /* 0x00006500ff227a19 */ /* 0x000fe40000011600 */
[----:B------:R-:W-:-:S03]  /*1160*/  MOV R0, c[0x0][0x188] ;  /* 0x0000620000007a02 */ /* 0x000fc60000000f00 */
[----:B------:R-:W-:Y:S01]  /*1170*/  IMAD.MOV R44, RZ, RZ, -R34 ;  /* 0x000000ffff2c7224 */ /* 0x000fe200078e0a22 */
[----:B------:R-:W-:-:S03]  /*1180*/  ISETP.NE.AND P0, PT, R0, 0x1, PT ;  /* 0x000000010000780c */ /* 0x000fc60003f05270 */
[----:B------:R-:W-:-:S04]  /*1190*/  IMAD R44, R44, c[0x0][0x18c], R13 ;  /* 0x000063002c2c7a24 */ /* 0x000fc800078e020d */
[----:B------:R-:W-:-:S06]  /*11a0*/  IMAD R44, R44, c[0x0][0x2b8], RZ ;  /* 0x0000ae002c2c7a24 */ /* 0x000fcc00078e02ff */
        /* <DEDUP_REMOVED lines=204> */
[----:B------:R-:W-:-:S04]  /*1e70*/  @P0 IMAD.MOV.U32 R32, RZ, RZ, RZ ;  /* 0x000000ffff200224 */ /* 0x000fc800078e00ff */
[----:B------:R-:W-:-:S04]  /*1e80*/  @P0 IMAD.HI.U32 R0, R33, c[0x0][0x2b0], R32 ;  /* 0x0000ac0021000a27 */ /* 0x000fc800078e0020 */
[----:B------:R-:W-:Y:S01]  /*1e90*/  IMAD.MOV R35, RZ, RZ, -R33 ;  /* 0x000000ffff237224 */ /* 0x000fe200078e0a21 */
[----:B------:R-:W-:-:S03]  /*1ea0*/  @P0 SHF.R.U32.HI R0, RZ, c[0x0][0x2b4], R0 ;  /* 0x0000ad00ff000a19 */ /* 0x000fc60000011600 */
[----:B------:R-:W-:Y:S01]  /*1eb0*/  IMAD R35, R35, c[0x0][0x2a0], R34 ;  /* 0x0000a80023237a24 */ /* 0x000fe200078e0222 */
[----:B------:R-:W-:-:S03]  /*1ec0*/  @P0 IADD3 R32, -R0, RZ, RZ ;  /* 0x000000ff00200210 */ /* 0x000fc60007ffe1ff */
[----:B------:R-:W-:Y:S02]  /*1ed0*/  IMAD R44, R35, c[0x0][0x314], R44 ;  /* 0x0000c500232c7a24 */ /* 0x000fe400078e022c */
[----:B------:R-:W-:-:S04]  /*1ee0*/  @P0 IMAD R33, R32, c[0x0][0x2ac], R33 ;  /* 0x0000ab0020210a24 */ /* 0x000fc800078e0221 */
[----:B------:R-:W-:Y:S02]  /*1ef0*/  @P0 IMAD R44, R33, c[0x0][0x318], R44 ;  /* 0x0000c600212c0a24 */ /* 0x000fe400078e022c */
.L_x_276:
[----:B------:R-:W-:Y:S01]  /*1f00*/  ISETP.GT.AND P3, PT, R31, 0xfffff, PT ;  /* 0x000fffff1f00780c */ /* 0x000fe20003f64270 */
[----:B------:R-:W-:Y:S01]  /*1f10*/  IMAD.MOV.U32 R34, RZ, RZ, R30 ;  /* 0x000000ffff227224 */ /* 0x000fe200078e001e */
[----:B------:R-:W-:Y:S01]  /*1f20*/  BSSY B1, `(.L_x_277) ;  /* 0x000003d000017945 */ /* 0x000fe20003800000 */
[----:B------:R-:W-:Y:S01]  /*1f30*/  IMAD.MOV.U32 R35, RZ, RZ, R31 ;  /* 0x000000ffff237224 */ /* 0x000fe200078e001f */
[----:B------:R-:W-:Y:S02]  /*1f40*/  IADD3 R44, P0, R44, c[0x0][0x320], RZ ;  /* 0x0000c8002c2c7a10 */ /* 0x000fe40007f1e0ff */
[C---:B------:R-:W-:Y:S02]  /*1f50*/  FSETP.GEU.FTZ.AND P1, PT, R51.reuse, 1.7916666269302368164, PT ;  /* 0x3fe555553300780b */ /* 0x040fe40003f3e000 */
[----:B------:R-:W-:-:S05]  /*1f60*/  FSETP.GT.FTZ.AND P2, PT, R51, -1.6999999284744262695, PT ;  /* 0xbfd999993300780b */ /* 0x000fca0003f54000 */
[----:B------:R-:W3:-:S10]  /*1f70*/  @!P3 DMUL R30, R30, 1.80143985094819840000e+16 ;  /* 0x435000001e1eb828 */ /* 0x000ed40000000000 */
[----:B---3--:R-:W-:Y:S01]  /*1f80*/  @!P3 MOV R35, R31 ;  /* 0x0000001f0023b202 */ /* 0x008fe20000000f00 */
[----:B------:R-:W-:-:S03]  /*1f90*/  @!P3 IMAD.MOV.U32 R34, RZ, RZ, R30 ;  /* 0x000000ffff22b224 */ /* 0x000fc600078e001e */
[----:B------:R-:W-:-:S04]  /*1fa0*/  IADD3 R0, R35, -0x1, RZ ;  /* 0xffffffff23007810 */ /* 0x000fc80007ffe0ff */
[----:B------:R-:W-:Y:S02]  /*1fb0*/  ISETP.GE.U32.AND P4, PT, R0, 0x7fefffff, PT ;  /* 0x7fefffff0000780c */ /* 0x000fe40003f86070 */
[----:B------:R-:W-:Y:S01]  /*1fc0*/  MOV R0, 0xfffffc01 ;  /* 0xfffffc0100007802 */ /* 0x000fe20000000f00 */
[----:B------:R-:W-:-:S10]  /*1fd0*/  @!P3 IMAD.MOV.U32 R0, RZ, RZ, -0x435 ;  /* 0xfffffbcbff00b424 */ /* 0x000fd400078e00ff */
[----:B-1----:R-:W-:Y:S01]  /*1fe0*/  @P4 IMAD.MOV.U32 R32, RZ, RZ, 0x0 ;  /* 0x00000000ff204424 */ /* 0x002fe200078e00ff */
[----:B------:R-:W-:Y:S01]  /*1ff0*/  @P4 FSETP.NEU.FTZ.AND P5, PT, R31, RZ, PT ;  /* 0x000000ff1f00420b */ /* 0x000fe20003fbd000 */
[----:B------:R-:W-:-:S06]  /*2000*/  @P4 IMAD.MOV.U32 R33, RZ, RZ, 0x7ff00000 ;  /* 0x7ff00000ff214424 */ /* 0x000fcc00078e00ff */
[----:B------:R-:W1:-:S10]  /*2010*/  @P4 DFMA R32, R30, R32, +INF ;  /* 0x7ff000001e20442b */ /* 0x000e540000000020 */
[----:B-1----:R-:W-:Y:S02]  /*2020*/  @P4 FSEL R54, R32, RZ, P5 ;  /* 0x000000ff20364208 */ /* 0x002fe40002800000 */
[----:B------:R-:W-:Y:S01]  /*2030*/  @P4 FSEL R55, R33, -QNAN , P5 ;  /* 0xfff0000021374808 */ /* 0x000fe20002800000 */
[----:B------:R-:W-:Y:S05]  /*2040*/  @P4 BRA `(.L_x_278) ;  /* 0x000002a000004947 */ /* 0x000fea0003800000 */
[C---:B------:R-:W-:Y:S01]  /*2050*/  LOP3.LUT R30, R35.reuse, 0x800fffff, RZ, 0xc0, !PT ;  /* 0x800fffff231e7812 */ /* 0x040fe200078ec0ff */
[----:B------:R-:W-:Y:S01]  /*2060*/  IMAD.MOV.U32 R32, RZ, RZ, RZ ;  /* 0x000000ffff207224 */ /* 0x000fe200078e00ff */
[----:B------:R-:W-:Y:S02]  /*2070*/  LEA.HI R0, R35, R0, RZ, 0xc ;  /* 0x0000000023007211 */ /* 0x000fe400078f60ff */
[----:B------:R-:W-:Y:S02]  /*2080*/  LOP3.LUT R31, R30, 0x3ff00000, RZ, 0xfc, !PT ;  /* 0x3ff000001e1f7812 */ /* 0x000fe400078efcff */
[----:B------:R-:W-:Y:S02]  /*2090*/  MOV R30, R34 ;  /* 0x00000022001e7202 */ /* 0x000fe40000000f00 */
        /* <DEDUP_REMOVED lines=9> */
[----:B-1----:R1:W3:Y:S02]  /*2130*/  DFMA R42, R32, R42, R32 ;  /* 0x0000002a202a722b */ /* 0x0022e40000000020 */
[----:B-1----:R-:W-:Y:S01]  /*2140*/  MOV R32, 0x3ae80f1e ;  /* 0x3ae80f1e00207802 */ /* 0x002fe20000000f00 */
[----:B------:R-:W-:-:S03]  /*2150*/  IMAD.MOV.U32 R33, RZ, RZ, 0x3eb1380b ;  /* 0x3eb1380bff217424 */ /* 0x000fc600078e00ff */
[----:B---3--:R-:W1:-:S06]  /*2160*/  DMUL R40, R42, R30 ;  /* 0x0000001e2a287228 */ /* 0x008e4c0000000000 */
[----:B-1----:R-:W1:-:S06]  /*2170*/  DFMA R40, R42, R30, R40 ;  /* 0x0000001e2a28722b */ /* 0x002e4c0000000028 */
[----:B-1----:R-:W1:-:S04]  /*2180*/  DMUL R38, R40, R40 ;  /* 0x0000002828267228 */ /* 0x002e480000000000 */
[----:B------:R-:W3:-:S04]  /*2190*/  DADD R34, R30, -R40 ;  /* 0x000000001e227229 */ /* 0x000ec80000000828 */
[----:B-1----:R-:W1:-:S04]  /*21a0*/  DFMA R32, R38, R32, c[0x2][0x0] ;  /* 0x008000002620762b */ /* 0x002e480000000020 */
[----:B---3--:R-:W3:-:S04]  /*21b0*/  DADD R34, R34, R34 ;  /* 0x0000000022227229 */ /* 0x008ec80000000022 */
[----:B-1----:R1:W5:Y:S02]  /*21c0*/  DFMA R36, R38, R32, c[0x2][0x8] ;  /* 0x008002002624762b */ /* 0x0023640000000020 */
[----:B-1----:R-:W-:Y:S01]  /*21d0*/  LOP3.LUT R32, R0, 0x80000000, RZ, 0x3c, !PT ;  /* 0x8000000000207812 */ /* 0x002fe200078e3cff */
[----:B------:R-:W-:Y:S01]  /*21e0*/  IMAD.MOV.U32 R33, RZ, RZ, 0x43300000 ;  /* 0x43300000ff217424 */ /* 0x000fe200078e00ff */
[----:B---3--:R-:W-:-:S04]  /*21f0*/  DFMA R34, R30, -R40, R34 ;  /* 0x800000281e22722b */ /* 0x008fc80000000022 */
[----:B-----5:R-:W1:-:S04]  /*2200*/  DFMA R36, R38, R36, c[0x2][0x10] ;  /* 0x008004002624762b */ /* 0x020e480000000024 */
[----:B------:R-:W3:-:S04]  /*2210*/  DADD R32, R32, c[0x2][0x38] ;  /* 0x00800e0020207629 */ /* 0x000ec80000000000 */
[----:B-1----:R-:W1:-:S04]  /*2220*/  DFMA R36, R38, R36, c[0x2][0x18] ;  /* 0x008006002624762b */ /* 0x002e480000000024 */
[----:B---3--:R-:W3:-:S04]  /*2230*/  DFMA R54, R32, c[0x2][0x40], R40 ;  /* 0x0080100020367a2b */ /* 0x008ec80000000028 */
[----:B-1----:R-:W1:-:S04]  /*2240*/  DFMA R36, R38, R36, c[0x2][0x20] ;  /* 0x008008002624762b */ /* 0x002e480000000024 */
[----:B---3--:R-:W-:-:S04]  /*2250*/  DFMA R30, -R32, c[0x2][0x40], R54 ;  /* 0x00801000201e7a2b */ /* 0x008fc80000000136 */
[----:B-1----:R-:W1:-:S04]  /*2260*/  DFMA R36, R38, R36, c[0x2][0x28] ;  /* 0x00800a002624762b */ /* 0x002e480000000024 */
[----:B------:R-:W-:-:S04]  /*2270*/  DMUL R34, R42, R34 ;  /* 0x000000222a227228 */ /* 0x000fc80000000000 */
[----:B-1----:R-:W1:-:S04]  /*2280*/  DFMA R36, R38, R36, c[0x2][0x30] ;  /* 0x00800c002624762b */ /* 0x002e480000000024 */
[----:B------:R-:W-:-:S04]  /*2290*/  DADD R30, -R40, R30 ;  /* 0x00000000281e7229 */ /* 0x000fc8000000011e */
[----:B-1----:R-:W1:-:S06]  /*22a0*/  DMUL R36, R38, R36 ;  /* 0x0000002426247228 */ /* 0x002e4c0000000000 */
[----:B-1----:R-:W1:-:S06]  /*22b0*/  DFMA R34, R40, R36, R34 ;  /* 0x000000242822722b */ /* 0x002e4c0000000022 */
[----:B-1----:R-:W1:-:S06]  /*22c0*/  DADD R30, R34, -R30 ;  /* 0x00000000221e7229 */ /* 0x002e4c000000081e */
[----:B-1----:R-:W1:-:S06]  /*22d0*/  DFMA R30, R32, c[0x2][0x48], R30 ;  /* 0x00801200201e7a2b */ /* 0x002e4c000000001e */
[----:B-1----:R1:W3:-:S06]  /*22e0*/  DADD R54, R54, R30 ;  /* 0x0000000036367229 */ /* 0x0022cc000000001e */
.L_x_278:
[----:B------:R-:W-:Y:S05]  /*22f0*/  BSYNC B1 ;  /* 0x0000000000017941 */ /* 0x000fea0003800000 */
.L_x_277:
[----:B------:R-:W-:Y:S01]  /*2300*/  IADD3.X R45, RZ, c[0x0][0x324], RZ, P0, !PT ;  /* 0x0000c900ff2d7a10 */ /* 0x000fe200007fe4ff */
[----:B------:R-:W-:Y:S05]  /*2310*/  @P2 BRA !P1, `(.L_x_279) ;  /* 0x0000040000002947 */ /* 0x000fea0004800000 */
[----:B-1----:R-:W-:Y:S02]  /*2320*/  IMAD.MOV.U32 R30, RZ, RZ, c[0x0][0x328] ;  /* 0x0000ca00ff1e7624 */ /* 0x002fe400078e00ff */
[----:B------:R-:W-:-:S06]  /*2330*/  IMAD.MOV.U32 R31, RZ, RZ, c[0x0][0x32c] ;  /* 0x0000cb00ff1f7624 */ /* 0x000fcc00078e00ff */
[----:B------:R-:W1:-:S10]  /*2340*/  DADD R30, -R30, 1 ;  /* 0x3ff000001e1e7429 */ /* 0x000e540000000100 */
[----:B-1----:R-:W-:Y:S01]  /*2350*/  ISETP.GT.AND P0, PT, R31, 0xfffff, PT ;  /* 0x000fffff1f00780c */ /* 0x002fe20003f04270 */
[----:B------:R-:W-:Y:S01]  /*2360*/  IMAD.MOV.U32 R32, RZ, RZ, R30 ;  /* 0x000000ffff207224 */ /* 0x000fe200078e001e */
[----:B------:R-:W-:-:S11]  /*2370*/  MOV R37, R31 ;  /* 0x0000001f00257202 */ /* 0x000fd60000000f00 */
[--C-:B------:R-:W-:Y:S01]  /*2380*/  @!P0 IMAD.MOV.U32 R37, RZ, RZ, R23.reuse ;  /* 0x000000ffff258224 */ /* 0x100fe200078e0017 */
[----:B------:R-:W-:Y:S01]  /*2390*/  @!P0 MOV R30, R22 ;  /* 0x00000016001e8202 */ /* 0x000fe20000000f00 */
[----:B------:R-:W-:Y:S02]  /*23a0*/  @!P0 IMAD.MOV.U32 R32, RZ, RZ, R22 ;  /* 0x000000ffff208224 */ /* 0x000fe400078e0016 */
[----:B------:R-:W-:Y:S01]  /*23b0*/  @!P0 IMAD.MOV.U32 R31, RZ, RZ, R23 ;  /* 0x000000ffff1f8224 */ /* 0x000fe200078e0017 */
[----:B------:R-:W-:-:S04]  /*23c0*/  IADD3 R0, R37, -0x1, RZ ;  /* 0xffffffff25007810 */ /* 0x000fc80007ffe0ff */
[----:B------:R-:W-:Y:S02]  /*23d0*/  ISETP.GE.U32.AND P1, PT, R0, 0x7fefffff, PT ;  /* 0x7fefffff0000780c */ /* 0x000fe40003f26070 */
[----:B------:R-:W-:Y:S01]  /*23e0*/  MOV R0, 0xfffffc01 ;  /* 0xfffffc0100007802 */ /* 0x000fe20000000f00 */
[----:B------:R-:W-:-:S10]  /*23f0*/  @!P0 IMAD.MOV.U32 R0, RZ, RZ, -0x435 ;  /* 0xfffffbcbff008424 */ /* 0x000fd400078e00ff */
[----:B------:R-:W-:Y:S05]  /*2400*/  @!P1 BRA `(.L_x_280) ;  /* 0x0000007000009947 */ /* 0x000fea0003800000 */
[----:B------:R-:W-:Y:S01]  /*2410*/  IMAD.MOV.U32 R32, RZ, RZ, 0x0 ;  /* 0x00000000ff207424 */ /* 0x000fe200078e00ff */
[----:B------:R-:W-:Y:S02]  /*2420*/  MOV R33, 0x7ff00000 ;  /* 0x7ff0000000217802 */ /* 0x000fe40000000f00 */
[----:B------:R-:W-:-:S04]  /*2430*/  FSETP.NEU.FTZ.AND P0, PT, R31, RZ, PT ;  /* 0x000000ff1f00720b */ /* 0x000fc80003f1d000 */
[----:B------:R-:W1:-:S10]  /*2440*/  DFMA R32, R30, R32, +INF ;  /* 0x7ff000001e20742b */ /* 0x000e540000000020 */
[----:B-1----:R-:W-:Y:S02]  /*2450*/  FSEL R36, R32, RZ, P0 ;  /* 0x000000ff20247208 */ /* 0x002fe40000000000 */
[----:B------:R-:W-:Y:S01]  /*2460*/  FSEL R37, R33, -QNAN , P0 ;  /* 0xfff0000021257808 */ /* 0x000fe20000000000 */
[----:B------:R-:W-:Y:S05]  /*2470*/  BRA `(.L_x_281) ;  /* 0x0000036000007947 */ /* 0x000fea0003800000 */
.L_x_280:
[C---:B------:R-:W-:Y:S01]  /*2480*/  LOP3.LUT R30, R37.reuse, 0x800fffff, RZ, 0xc0, !PT ;  /* 0x800fffff251e7812 */ /* 0x040fe200078ec0ff */
[----:B------:R-:W-:Y:S01]  /*2490*/  IMAD.MOV.U32 R34, RZ, RZ, RZ ;  /* 0x000000ffff227224 */ /* 0x000fe200078e00ff */
[----:B------:R-:W-:Y:S02]  /*24a0*/  LEA.HI R0, R37, R0, RZ, 0xc ;  /* 0x0000000025007211 */ /* 0x000fe400078f60ff */
[----:B------:R-:W-:-:S04]  /*24b0*/  LOP3.LUT R33, R30, 0x3ff00000, RZ, 0xfc, !PT ;  /* 0x3ff000001e217812 */ /* 0x000fc800078efcff */
        /* <DEDUP_REMOVED lines=9> */
[----:B-1----:R1:W5:Y:S02]  /*2550*/  DFMA R30, R34, R30, R34 ;  /* 0x0000001e221e722b */ /* 0x0023640000000022 */
[----:B-1----:R-:W-:Y:S01]  /*2560*/  MOV R34, 0x3ae80f1e ;  /* 0x3ae80f1e00227802 */ /* 0x002fe20000000f00 */
[----:B------:R-:W-:-:S03]  /*2570*/  IMAD.MOV.U32 R35, RZ, RZ, 0x3eb1380b ;  /* 0x3eb1380bff237424 */ /* 0x000fc600078e00ff */
[----:B-----5:R-:W1:-:S06]  /*2580*/  DMUL R42, R30, R32 ;  /* 0x000000201e2a7228 */ /* 0x020e4c0000000000 */
[----:B-1----:R-:W1:-:S06]  /*2590*/  DFMA R42, R30, R32, R42 ;  /* 0x000000201e2a722b */ /* 0x002e4c000000002a */
[----:B-1----:R-:W1:-:S04]  /*25a0*/  DMUL R40, R42, R42 ;  /* 0x0000002a2a287228 */ /* 0x002e480000000000 */
[----:B------:R-:W5:-:S04]  /*25b0*/  DADD R36, R32, -R42 ;  /* 0x0000000020247229 */ /* 0x000f48000000082a */
[----:B-1----:R-:W1:-:S04]  /*25c0*/  DFMA R34, R40, R34, c[0x2][0x0] ;  /* 0x008000002822762b */ /* 0x002e480000000022 */
[----:B-----5:R-:W5:-:S04]  /*25d0*/  DADD R36, R36, R36 ;  /* 0x0000000024247229 */ /* 0x020f480000000024 */
[----:B-1----:R1:W0:Y:S02]  /*25e0*/  DFMA R38, R40, R34, c[0x2][0x8] ;  /* 0x008002002826762b */ /* 0x0022240000000022 */
[----:B-1----:R-:W-:Y:S01]  /*25f0*/  LOP3.LUT R34, R0, 0x80000000, RZ, 0x3c, !PT ;  /* 0x8000000000227812 */ /* 0x002fe200078e3cff */
[----:B------:R-:W-:Y:S01]  /*2600*/  IMAD.MOV.U32 R35, RZ, RZ, 0x43300000 ;  /* 0x43300000ff237424 */ /* 0x000fe200078e00ff */
[----:B-----5:R-:W-:-:S04]  /*2610*/  DFMA R36, R32, -R42, R36 ;  /* 0x8000002a2024722b */ /* 0x020fc80000000024 */
[----:B0-----:R-:W0:-:S04]  /*2620*/  DFMA R38, R40, R38, c[0x2][0x10] ;  /* 0x008004002826762b */ /* 0x001e080000000026 */
[----:B------:R-:W1:-:S04]  /*2630*/  DADD R34, R34, c[0x2][0x38] ;  /* 0x00800e0022227629 */ /* 0x000e480000000000 */
[----:B0-----:R-:W0:-:S04]  /*2640*/  DFMA R38, R40, R38, c[0x2][0x18] ;  /* 0x008006002826762b */ /* 0x001e080000000026 */
[----:B-1----:R-:W-:-:S04]  /*2650*/  DFMA R32, R34, c[0x2][0x40], R42 ;  /* 0x0080100022207a2b */ /* 0x002fc8000000002a */
[----:B0-----:R-:W0:-:S04]  /*2660*/  DFMA R38, R40, R38, c[0x2][0x20] ;  /* 0x008008002826762b */ /* 0x001e080000000026 */
[----:B------:R-:W-:-:S04]  /*2670*/  DMUL R36, R30, R36 ;  /* 0x000000241e247228 */ /* 0x000fc80000000000 */
[----:B0-----:R-:W0:-:S04]  /*2680*/  DFMA R38, R40, R38, c[0x2][0x28] ;  /* 0x00800a002826762b */ /* 0x001e080000000026 */
[----:B------:R-:W1:-:S04]  /*2690*/  DFMA R30, -R34, c[0x2][0x40], R32 ;  /* 0x00801000221e7a2b */ /* 0x000e480000000120 */
[----:B0-----:R-:W0:-:S04]  /*26a0*/  DFMA R38, R40, R38, c[0x2][0x30] ;  /* 0x00800c002826762b */ /* 0x001e080000000026 */
[----:B-1----:R-:W-:-:S04]  /*26b0*/  DADD R30, -R42, R30 ;  /* 0x000000002a1e7229 */ /* 0x002fc8000000011e */
[----:B0-----:R-:W0:-:S06]  /*26c0*/  DMUL R38, R40, R38 ;  /* 0x0000002628267228 */ /* 0x001e0c0000000000 */
[----:B0-----:R-:W0:-:S06]  /*26d0*/  DFMA R36, R42, R38, R36 ;  /* 0x000000262a24722b */ /* 0x001e0c0000000024 */
[----:B0-----:R-:W0:-:S06]  /*26e0*/  DADD R30, R36, -R30 ;  /* 0x00000000241e7229 */ /* 0x001e0c000000081e */
[----:B0-----:R-:W0:-:S06]  /*26f0*/  DFMA R30, R34, c[0x2][0x48], R30 ;  /* 0x00801200221e7a2b */ /* 0x001e0c000000001e */
[----:B0-----:R0:W1:Y:S01]  /*2700*/  DADD R36, R32, R30 ;  /* 0x0000000020247229 */ /* 0x001062000000001e */
[----:B------:R-:W-:Y:S05]  /*2710*/  BRA `(.L_x_281) ;  /* 0x000000c000007947 */ /* 0x000fea0003800000 */
.L_x_279:
[----:B-1----:R-:W-:Y:S01]  /*2720*/  MOV R30, 0x2fbe14b5 ;  /* 0x2fbe14b5001e7802 */ /* 0x002fe20000000f00 */
[----:B------:R-:W-:-:S06]  /*2730*/  IMAD.MOV.U32 R31, RZ, RZ, 0x3eb372fb ;  /* 0x3eb372fbff1f7424 */ /* 0x000fcc00078e00ff */
[----:B--2---:R-:W1:-:S06]  /*2740*/  DFMA R30, R20, R30, c[0x2][0x50] ;  /* 0x00801400141e762b */ /* 0x004e4c000000001e */
        /* <DEDUP_REMOVED lines=9> */
.L_x_281:
[----:B01----:R-:W0:Y:S01]  /*27e0*/  MUFU.RCP64H R33, R37 ;  /* 0x0000002500217308 */ /* 0x003e220000001800 */
[----:B------:R-:W-:Y:S01]  /*27f0*/  IMAD.MOV.U32 R32, RZ, RZ, 0x1 ;  /* 0x00000001ff207424 */ /* 0x000fe200078e00ff */
[----:B---3--:R-:W-:Y:S01]  /*2800*/  FSETP.GEU.AND P1, PT, |R55|, 6.5827683646048100446e-37, PT ;  /* 0x036000003700780b */ /* 0x008fe20003f2e200 */
[----:B------:R-:W-:Y:S04]  /*2810*/  BSSY B1, `(.L_x_282) ;  /* 0x0000012000017945 */ /* 0x000fe80003800000 */
[----:B0-----:R-:W0:-:S06]  /*2820*/  DFMA R30, R32, -R36, 1 ;  /* 0x3ff00000201e742b */ /* 0x001e0c0000000824 */
[----:B0-----:R-:W0:-:S06]  /*2830*/  DFMA R30, R30, R30, R30 ;  /* 0x0000001e1e1e722b */ /* 0x001e0c000000001e */
[----:B0-----:R-:W0:-:S06]  /*2840*/  DFMA R30, R32, R30, R32 ;  /* 0x0000001e201e722b */ /* 0x001e0c0000000020 */
[----:B0-----:R-:W0:-:S06]  /*2850*/  DFMA R34, R30, -R36, 1 ;  /* 0x3ff000001e22742b */ /* 0x001e0c0000000824 */
[----:B0-----:R-:W0:-:S06]  /*2860*/  DFMA R34, R30, R34, R30 ;  /* 0x000000221e22722b */ /* 0x001e0c000000001e */
[----:B0-----:R-:W0:-:S06]  /*2870*/  DMUL R32, R34, R54 ;  /* 0x0000003622207228 */ /* 0x001e0c0000000000 */
[----:B0-----:R-:W0:-:S06]  /*2880*/  DFMA R30, R32, -R36, R54 ;  /* 0x80000024201e722b */ /* 0x001e0c0000000036 */
[----:B0-----:R-:W0:-:S10]  /*2890*/  DFMA R30, R34, R30, R32 ;  /* 0x0000001e221e722b */ /* 0x001e140000000020 */
[----:B0-----:R-:W-:-:S05]  /*28a0*/  FFMA R0, RZ, R37, R31 ;  /* 0x00000025ff007223 */ /* 0x001fca000000001f */
[----:B------:R-:W-:-:S13]  /*28b0*/  FSETP.GT.AND P0, PT, |R0|, 1.469367938527859385e-39, PT ;  /* 0x001000000000780b */ /* 0x000fda0003f04200 */
[----:B------:R-:W-:Y:S05]  /*28c0*/  @P0 BRA P1, `(.L_x_283) ;  /* 0x0000006000000947 */ /* 0x000fea0000800000 */
[----:B------:R-:W-:Y:S01]  /*28d0*/  MOV R34, R54 ;  /* 0x0000003600227202 */ /* 0x000fe20000000f00 */
[----:B------:R-:W-:Y:S01]  /*28e0*/  IMAD.MOV.U32 R35, RZ, RZ, R55 ;  /* 0x000000ffff237224 */ /* 0x000fe200078e0037 */
[----:B------:R-:W-:Y:S02]  /*28f0*/  MOV R0, 0x2910 ;  /* 0x0000291000007802 */ /* 0x000fe40000000f00 */
[----:B--2-4-:R-:W-:Y:S05]  /*2900*/  CALL.REL.NOINC `($__internal_16_$__cuda_sm20_div_rn_f64_full) ;  /* 0x000019f000007944 */ /* 0x014fea0003c00000 */
[----:B------:R-:W-:Y:S01]  /*2910*/  IMAD.MOV.U32 R30, RZ, RZ, R38 ;  /* 0x000000ffff1e7224 */ /* 0x000fe200078e0026 */
[----:B------:R-:W-:Y:S02]  /*2920*/  MOV R31, R39 ;  /* 0x00000027001f7202 */ /* 0x000fe40000000f00 */
.L_x_283:
[----:B------:R-:W-:Y:S05]  /*2930*/  BSYNC B1 ;  /* 0x0000000000017941 */ /* 0x000fea0003800000 */
.L_x_282:
[----:B------:R-:W0:Y:S02]  /*2940*/  FRND.F64.CEIL R30, R30 ;  /* 0x0000001e001e7313 */ /* 0x000e240000309800 */
[----:B0-----:R0:W-:Y:S02]  /*2950*/  STG.E.64 [R44.64], R30 ;  /* 0x0000001e2c007986 */ /* 0x0011e4000c101b08 */
.L_x_275:
[----:B---3--:R-:W-:Y:S05]  /*2960*/  BSYNC B0 ;  /* 0x0000000000007941 */ /* 0x008fea0003800000 */
.L_x_274:
[----:B------:R-:W-:-:S04]  /*2970*/  IMAD.MOV.U32 R56, RZ, RZ, c[0x0][0x0] ;  /* 0x00000000ff387624 */ /* 0x000fc800078e00ff */
        /* <DEDUP_REMOVED lines=9> */
[----:B------:R-:W-:-:S04]  /*2a10*/  IMAD.MOV.U32 R30, RZ, RZ, RZ ;  /* 0x000000ffff1e7224 */ /* 0x000fc800078e00ff */
[----:B------:R-:W-:-:S05]  /*2a20*/  IMAD.HI.U32 R0, R31, c[0x0][0x190], R30 ;  /* 0x000064001f007a27 */ /* 0x000fca00078e001e */
[----:B-1----:R-:W-:Y:S01]  /*2a30*/  SHF.R.U32.HI R32, RZ, c[0x0][0x194], R0 ;  /* 0x00006500ff207a19 */ /* 0x002fe20000011600 */
[----:B------:R-:W-:-:S03]  /*2a40*/  IMAD.MOV.U32 R0, RZ, RZ, c[0x0][0x188] ;  /* 0x00006200ff007624 */ /* 0x000fc600078e00ff */
[----:B------:R-:W-:Y:S02]  /*2a50*/  IADD3 R44, -R32, RZ, RZ ;  /* 0x000000ff202c7210 */ /* 0x000fe40007ffe1ff */
[----:B------:R-:W-:-:S03]  /*2a60*/  ISETP.NE.AND P0, PT, R0, 0x1, PT ;  /* 0x000000010000780c */ /* 0x000fc60003f05270 */
[----:B------:R-:W-:-:S04]  /*2a70*/  IMAD R44, R44, c[0x0][0x18c], R31 ;  /* 0x000063002c2c7a24 */ /* 0x000fc800078e021f */
[----:B------:R-:W-:-:S06]  /*2a80*/  IMAD R44, R44, c[0x0][0x2b8], RZ ;  /* 0x0000ae002c2c7a24 */ /* 0x000fcc00078e02ff */
        /* <DEDUP_REMOVED lines=213> */
.L_x_285:
[----:B----4-:R-:W-:Y:S01]  /*37e0*/  ISETP.GT.AND P3, PT, R17, 0xfffff, PT ;  /* 0x000fffff1100780c */ /* 0x010fe20003f64270 */
[----:B------:R-:W-:Y:S01]  /*37f0*/  IMAD.MOV.U32 R0, RZ, RZ, R17 ;  /* 0x000000ffff007224 */ /* 0x000fe200078e0011 */
[----:B-1----:R-:W-:Y:S01]  /*3800*/  MOV R32, R16 ;  /* 0x0000001000207202 */ /* 0x002fe20000000f00 */
[----:B------:R-:W-:Y:S01]  /*3810*/  BSSY B0, `(.L_x_286) ;  /* 0x000003c000007945 */ /* 0x000fe20003800000 */
[----:B------:R-:W-:Y:S01]  /*3820*/  IMAD.MOV.U32 R33, RZ, RZ, -0x3ff ;  /* 0xfffffc01ff217424 */ /* 0x000fe200078e00ff */
[----:B------:R-:W-:Y:S02]  /*3830*/  IADD3 R44, P0, R44, c[0x0][0x320], RZ ;  /* 0x0000c8002c2c7a10 */ /* 0x000fe40007f1e0ff */
[C---:B------:R-:W-:Y:S02]  /*3840*/  FSETP.GEU.FTZ.AND P1, PT, R51.reuse, 1.7916666269302368164, PT ;  /* 0x3fe555553300780b */ /* 0x040fe40003f3e000 */
[----:B------:R-:W-:-:S04]  /*3850*/  FSETP.GT.FTZ.AND P2, PT, R51, -1.6999999284744262695, PT ;  /* 0xbfd999993300780b */ /* 0x000fc80003f54000 */
[----:B------:R-:W0:Y:S01]  /*3860*/  @!P3 DMUL R16, R16, 1.80143985094819840000e+16 ;  /* 0x435000001010b828 */ /* 0x000e220000000000 */
[----:B------:R-:W-:-:S09]  /*3870*/  @!P3 IMAD.MOV.U32 R33, RZ, RZ, -0x435 ;  /* 0xfffffbcbff21b424 */ /* 0x000fd200078e00ff */
[----:B0-----:R-:W-:Y:S01]  /*3880*/  @!P3 IMAD.MOV.U32 R0, RZ, RZ, R17 ;  /* 0x000000ffff00b224 */ /* 0x001fe200078e0011 */
[----:B------:R-:W-:-:S04]  /*3890*/  @!P3 MOV R32, R16 ;  /* 0x000000100020b202 */ /* 0x000fc80000000f00 */
[----:B------:R-:W-:-:S04]  /*38a0*/  IADD3 R30, R0, -0x1, RZ ;  /* 0xffffffff001e7810 */ /* 0x000fc80007ffe0ff */
[----:B------:R-:W-:-:S13]  /*38b0*/  ISETP.GE.U32.AND P4, PT, R30, 0x7fefffff, PT ;  /* 0x7fefffff1e00780c */ /* 0x000fda0003f86070 */
[----:B------:R-:W-:Y:S01]  /*38c0*/  @P4 MOV R30, 0x0 ;  /* 0x00000000001e4802 */ /* 0x000fe20000000f00 */
[----:B------:R-:W-:Y:S01]  /*38d0*/  @P4 IMAD.MOV.U32 R31, RZ, RZ, 0x7ff00000 ;  /* 0x7ff00000ff1f4424 */ /* 0x000fe200078e00ff */
[----:B------:R-:W-:-:S05]  /*38e0*/  @P4 FSETP.NEU.FTZ.AND P5, PT, R17, RZ, PT ;  /* 0x000000ff1100420b */ /* 0x000fca0003fbd000 */
[----:B------:R-:W0:-:S10]  /*38f0*/  @P4 DFMA R30, R16, R30, +INF ;  /* 0x7ff00000101e442b */ /* 0x000e14000000001e */
[----:B0-----:R-:W-:Y:S02]  /*3900*/  @P4 FSEL R30, R30, RZ, P5 ;  /* 0x000000ff1e1e4208 */ /* 0x001fe40002800000 */
[----:B------:R-:W-:Y:S01]  /*3910*/  @P4 FSEL R31, R31, -QNAN , P5 ;  /* 0xfff000001f1f4808 */ /* 0x000fe20002800000 */
[----:B------:R-:W-:Y:S05]  /*3920*/  @P4 BRA `(.L_x_287) ;  /* 0x000002a000004947 */ /* 0x000fea0003800000 */
[C---:B------:R-:W-:Y:S01]  /*3930*/  LOP3.LUT R16, R0.reuse, 0x800fffff, RZ, 0xc0, !PT ;  /* 0x800fffff00107812 */ /* 0x040fe200078ec0ff */
[----:B------:R-:W-:Y:S01]  /*3940*/  IMAD.MOV.U32 R30, RZ, RZ, RZ ;  /* 0x000000ffff1e7224 */ /* 0x000fe200078e00ff */
[----:B------:R-:W-:Y:S02]  /*3950*/  LEA.HI R33, R0, R33, RZ, 0xc ;  /* 0x0000002100217211 */ /* 0x000fe400078f60ff */
[----:B------:R-:W-:Y:S01]  /*3960*/  LOP3.LUT R17, R16, 0x3ff00000, RZ, 0xfc, !PT ;  /* 0x3ff0000010117812 */ /* 0x000fe200078efcff */
[----:B------:R-:W-:-:S03]  /*3970*/  IMAD.MOV.U32 R16, RZ, RZ, R32 ;  /* 0x000000ffff107224 */ /* 0x000fc600078e0020 */
[----:B------:R-:W-:-:S13]  /*3980*/  ISETP.GE.AND P3, PT, R17, 0x3ff6a09f, PT ;  /* 0x3ff6a09f1100780c */ /* 0x000fda0003f66270 */
[----:B------:R-:W-:Y:S02]  /*3990*/  @P3 IADD3 R31, R17, -0x100000, RZ ;  /* 0xfff00000111f3810 */ /* 0x000fe40007ffe0ff */
[----:B------:R-:W-:Y:S02]  /*39a0*/  @P3 IADD3 R33, R33, 0x1, RZ ;  /* 0x0000000121213810 */ /* 0x000fe40007ffe0ff */
[----:B------:R-:W-:Y:S02]  /*39b0*/  @P3 MOV R17, R31 ;  /* 0x0000001f00113202 */ /* 0x000fe40000000f00 */
[----:B------:R-:W-:Y:S01]  /*39c0*/  LOP3.LUT R32, R33, 0x80000000, RZ, 0x3c, !PT ;  /* 0x8000000021207812 */ /* 0x000fe200078e3cff */
[----:B------:R-:W-:-:S03]  /*39d0*/  IMAD.MOV.U32 R33, RZ, RZ, 0x43300000 ;  /* 0x43300000ff217424 */ /* 0x000fc600078e00ff */
[----:B------:R-:W0:-:S04]  /*39e0*/  DADD R34, R16, 1 ;  /* 0x3ff0000010227429 */ /* 0x000e080000000000 */
[----:B------:R-:W-:Y:S02]  /*39f0*/  DADD R16, R16, -1 ;  /* 0xbff0000010107429 */ /* 0x000fe40000000000 */
[----:B0-----:R-:W0:Y:S02]  /*3a00*/  MUFU.RCP64H R31, R35 ;  /* 0x00000023001f7308 */ /* 0x001e240000001800 */
[----:B------:R-:W-:-:S04]  /*3a10*/  DADD R32, R32, c[0x2][0x38] ;  /* 0x00800e0020207629 */ /* 0x000fc80000000000 */
[----:B0-----:R-:W0:-:S06]  /*3a20*/  DFMA R42, -R34, R30, 1 ;  /* 0x3ff00000222a742b */ /* 0x001e0c000000011e */
[----:B0-----:R-:W0:-:S06]  /*3a30*/  DFMA R42, R42, R42, R42 ;  /* 0x0000002a2a2a722b */ /* 0x001e0c000000002a */
[----:B0-----:R0:W1:Y:S02]  /*3a40*/  DFMA R42, R30, R42, R30 ;  /* 0x0000002a1e2a722b */ /* 0x001064000000001e */
[----:B0-----:R-:W-:Y:S01]  /*3a50*/  IMAD.MOV.U32 R30, RZ, RZ, 0x3ae80f1e ;  /* 0x3ae80f1eff1e7424 */ /* 0x001fe200078e00ff */
[----:B------:R-:W-:-:S03]  /*3a60*/  MOV R31, 0x3eb1380b ;  /* 0x3eb1380b001f7802 */ /* 0x000fc60000000f00 */
[----:B-1----:R-:W0:-:S06]  /*3a70*/  DMUL R40, R42, R16 ;  /* 0x000000102a287228 */ /* 0x002e0c0000000000 */
[----:B0-----:R-:W0:-:S06]  /*3a80*/  DFMA R40, R42, R16, R40 ;  /* 0x000000102a28722b */ /* 0x001e0c0000000028 */
[----:B0-----:R-:W0:-:S04]  /*3a90*/  DMUL R38, R40, R40 ;  /* 0x0000002828267228 */ /* 0x001e080000000000 */
[----:B------:R-:W1:-:S04]  /*3aa0*/  DADD R34, R16, -R40 ;  /* 0x0000000010227229 */ /* 0x000e480000000828 */
[----:B0-----:R-:W0:-:S04]  /*3ab0*/  DFMA R30, R38, R30, c[0x2][0x0] ;  /* 0x00800000261e762b */ /* 0x001e08000000001e */
[----:B-1----:R-:W-:-:S04]  /*3ac0*/  DADD R34, R34, R34 ;  /* 0x0000000022227229 */ /* 0x002fc80000000022 */
[----:B0-----:R-:W0:-:S04]  /*3ad0*/  DFMA R36, R38, R30, c[0x2][0x8] ;  /* 0x008002002624762b */ /* 0x001e08000000001e */
[----:B------:R-:W-:-:S04]  /*3ae0*/  DFMA R30, R32, c[0x2][0x40], R40 ;  /* 0x00801000201e7a2b */ /* 0x000fc80000000028 */
[----:B0-----:R-:W0:-:S04]  /*3af0*/  DFMA R36, R38, R36, c[0x2][0x10] ;  /* 0x008004002624762b */ /* 0x001e080000000024 */
[----:B------:R-:W-:-:S04]  /*3b00*/  DFMA R34, R16, -R40, R34 ;  /* 0x800000281022722b */ /* 0x000fc80000000022 */
[----:B0-----:R-:W0:-:S04]  /*3b10*/  DFMA R36, R38, R36, c[0x2][0x18] ;  /* 0x008006002624762b */ /* 0x001e080000000024 */
[----:B------:R-:W-:-:S04]  /*3b20*/  DFMA R16, -R32, c[0x2][0x40], R30 ;  /* 0x0080100020107a2b */ /* 0x000fc8000000011e */
[----:B0-----:R-:W0:-:S04]  /*3b30*/  DFMA R36, R38, R36, c[0x2][0x20] ;  /* 0x008008002624762b */ /* 0x001e080000000024 */
[----:B------:R-:W-:-:S04]  /*3b40*/  DMUL R34, R42, R34 ;  /* 0x000000222a227228 */ /* 0x000fc80000000000 */
[----:B0-----:R-:W0:-:S04]  /*3b50*/  DFMA R36, R38, R36, c[0x2][0x28] ;  /* 0x00800a002624762b */ /* 0x001e080000000024 */
[----:B------:R-:W-:-:S04]  /*3b60*/  DADD R16, -R40, R16 ;  /* 0x0000000028107229 */ /* 0x000fc80000000110 */
[----:B0-----:R-:W0:-:S06]  /*3b70*/  DFMA R36, R38, R36, c[0x2][0x30] ;  /* 0x00800c002624762b */ /* 0x001e0c0000000024 */
[----:B0-----:R-:W0:-:S06]  /*3b80*/  DMUL R36, R38, R36 ;  /* 0x0000002426247228 */ /* 0x001e0c0000000000 */
[----:B0-----:R-:W0:-:S06]  /*3b90*/  DFMA R34, R40, R36, R34 ;  /* 0x000000242822722b */ /* 0x001e0c0000000022 */
[----:B0-----:R-:W0:-:S06]  /*3ba0*/  DADD R16, R34, -R16 ;  /* 0x0000000022107229 */ /* 0x001e0c0000000810 */
[----:B0-----:R-:W0:-:S06]  /*3bb0*/  DFMA R16, R32, c[0x2][0x48], R16 ;  /* 0x0080120020107a2b */ /* 0x001e0c0000000010 */
[----:B0-----:R0:W1:-:S06]  /*3bc0*/  DADD R30, R30, R16 ;  /* 0x000000001e1e7229 */ /* 0x00104c0000000010 */
.L_x_287:
[----:B------:R-:W-:Y:S05]  /*3bd0*/  BSYNC B0 ;  /* 0x0000000000007941 */ /* 0x000fea0003800000 */
.L_x_286:
[----:B------:R-:W-:Y:S01]  /*3be0*/  IMAD.X R45, RZ, RZ, c[0x0][0x324], P0 ;  /* 0x0000c900ff2d7624 */ /* 0x000fe200000e06ff */
[----:B------:R-:W-:Y:S05]  /*3bf0*/  @P2 BRA !P1, `(.L_x_288) ;  /* 0x0000040000002947 */ /* 0x000fea0004800000 */
[----:B0-----:R-:W-:Y:S01]  /*3c00*/  MOV R16, c[0x0][0x328] ;  /* 0x0000ca0000107a02 */ /* 0x001fe20000000f00 */
[----:B------:R-:W-:-:S06]  /*3c10*/  IMAD.MOV.U32 R17, RZ, RZ, c[0x0][0x32c] ;  /* 0x0000cb00ff117624 */ /* 0x000fcc00078e00ff */
[----:B------:R-:W0:-:S10]  /*3c20*/  DADD R16, -R16, 1 ;  /* 0x3ff0000010107429 */ /* 0x000e140000000100 */
[----:B0-----:R-:W-:Y:S01]  /*3c30*/  ISETP.GT.AND P1, PT, R17, 0xfffff, PT ;  /* 0x000fffff1100780c */ /* 0x001fe20003f24270 */
[----:B------:R-:W-:Y:S02]  /*3c40*/  IMAD.MOV.U32 R37, RZ, RZ, R17 ;  /* 0x000000ffff257224 */ /* 0x000fe400078e0011 */
[----:B------:R-:W-:-:S10]  /*3c50*/  IMAD.MOV.U32 R32, RZ, RZ, R16 ;  /* 0x000000ffff207224 */ /* 0x000fd400078e0010 */
[-C--:B------:R-:W-:Y:S01]  /*3c60*/  @!P1 MOV R37, R23.reuse ;  /* 0x0000001700259202 */ /* 0x080fe20000000f00 */
[----:B------:R-:W-:Y:S01]  /*3c70*/  @!P1 IMAD.MOV.U32 R16, RZ, RZ, R22 ;  /* 0x000000ffff109224 */ /* 0x000fe200078e0016 */
[----:B------:R-:W-:Y:S02]  /*3c80*/  @!P1 MOV R32, R22 ;  /* 0x0000001600209202 */ /* 0x000fe40000000f00 */
[----:B------:R-:W-:Y:S02]  /*3c90*/  IADD3 R0, R37, -0x1, RZ ;  /* 0xffffffff25007810 */ /* 0x000fe40007ffe0ff */
[----:B------:R-:W-:Y:S02]  /*3ca0*/  @!P1 MOV R17, R23 ;  /* 0x0000001700119202 */ /* 0x000fe40000000f00 */
[----:B------:R-:W-:Y:S01]  /*3cb0*/  ISETP.GE.U32.AND P0, PT, R0, 0x7fefffff, PT ;  /* 0x7fefffff0000780c */ /* 0x000fe20003f06070 */
[----:B------:R-:W-:Y:S02]  /*3cc0*/  IMAD.MOV.U32 R0, RZ, RZ, -0x3ff ;  /* 0xfffffc01ff007424 */ /* 0x000fe400078e00ff */
[----:B------:R-:W-:-:S10]  /*3cd0*/  @!P1 IMAD.MOV.U32 R0, RZ, RZ, -0x435 ;  /* 0xfffffbcbff009424 */ /* 0x000fd400078e00ff */
[----:B------:R-:W-:Y:S05]  /*3ce0*/  @!P0 BRA `(.L_x_289) ;  /* 0x0000007000008947 */ /* 0x000fea0003800000 */
[----:B------:R-:W-:Y:S01]  /*3cf0*/  IMAD.MOV.U32 R32, RZ, RZ, 0x0 ;  /* 0x00000000ff207424 */ /* 0x000fe200078e00ff */
[----:B------:R-:W-:Y:S01]  /*3d00*/  FSETP.NEU.FTZ.AND P0, PT, R17, RZ, PT ;  /* 0x000000ff1100720b */ /* 0x000fe20003f1d000 */
[----:B------:R-:W-:-:S06]  /*3d10*/  IMAD.MOV.U32 R33, RZ, RZ, 0x7ff00000 ;  /* 0x7ff00000ff217424 */ /* 0x000fcc00078e00ff */
[----:B------:R-:W0:-:S10]  /*3d20*/  DFMA R32, R16, R32, +INF ;  /* 0x7ff000001020742b */ /* 0x000e140000000020 */
[----:B0-----:R-:W-:Y:S02]  /*3d30*/  FSEL R36, R32, RZ, P0 ;  /* 0x000000ff20247208 */ /* 0x001fe40000000000 */
[----:B------:R-:W-:Y:S01]  /*3d40*/  FSEL R37, R33, -QNAN , P0 ;  /* 0xfff0000021257808 */ /* 0x000fe20000000000 */
[----:B------:R-:W-:Y:S05]  /*3d50*/  BRA `(.L_x_290) ;  /* 0x0000036000007947 */ /* 0x000fea0003800000 */
.L_x_289:
        /* <DEDUP_REMOVED lines=8> */
[----:B------:R-:W0:-:S04]  /*3de0*/  DADD R38, R32, 1 ;  /* 0x3ff0000020267429 */ /* 0x000e080000000000 */
[----:B------:R-:W-:Y:S02]  /*3df0*/  DADD R32, R32, -1 ;  /* 0xbff0000020207429 */ /* 0x000fe40000000000 */
[----:B0-----:R-:W0:Y:S02]  /*3e00*/  MUFU.RCP64H R35, R39 ;  /* 0x0000002700237308 */ /* 0x001e240000001800 */
[----:B0-----:R-:W0:-:S06]  /*3e10*/  DFMA R16, -R38, R34, 1 ;  /* 0x3ff000002610742b */ /* 0x001e0c0000000122 */
[----:B0-----:R-:W0:-:S06]  /*3e20*/  DFMA R16, R16, R16, R16 ;  /* 0x000000101010722b */ /* 0x001e0c0000000010 */
[----:B0-----:R0:W3:Y:S02]  /*3e30*/  DFMA R16, R34, R16, R34 ;  /* 0x000000102210722b */ /* 0x0010e40000000022 */
[----:B0-----:R-:W-:Y:S01]  /*3e40*/  IMAD.MOV.U32 R34, RZ, RZ, 0x3ae80f1e ;  /* 0x3ae80f1eff227424 */ /* 0x001fe200078e00ff */
[----:B------:R-:W-:-:S03]  /*3e50*/  MOV R35, 0x3eb1380b ;  /* 0x3eb1380b00237802 */ /* 0x000fc60000000f00 */
[----:B---3--:R-:W0:-:S06]  /*3e60*/  DMUL R42, R16, R32 ;  /* 0x00000020102a7228 */ /* 0x008e0c0000000000 */
[----:B0-----:R-:W0:-:S06]  /*3e70*/  DFMA R42, R16, R32, R42 ;  /* 0x00000020102a722b */ /* 0x001e0c000000002a */
[----:B0-----:R-:W0:-:S04]  /*3e80*/  DMUL R40, R42, R42 ;  /* 0x0000002a2a287228 */ /* 0x001e080000000000 */
[----:B------:R-:W3:-:S04]  /*3e90*/  DADD R36, R32, -R42 ;  /* 0x0000000020247229 */ /* 0x000ec8000000082a */
[----:B0-----:R-:W0:-:S04]  /*3ea0*/  DFMA R34, R40, R34, c[0x2][0x0] ;  /* 0x008000002822762b */ /* 0x001e080000000022 */
[----:B---3--:R-:W3:-:S04]  /*3eb0*/  DADD R36, R36, R36 ;  /* 0x0000000024247229 */ /* 0x008ec80000000024 */
[----:B0-----:R0:W4:Y:S02]  /*3ec0*/  DFMA R38, R40, R34, c[0x2][0x8] ;  /* 0x008002002826762b */ /* 0x0011240000000022 */
[----:B0-----:R-:W-:Y:S01]  /*3ed0*/  LOP3.LUT R34, R0, 0x80000000, RZ, 0x3c, !PT ;  /* 0x8000000000227812 */ /* 0x001fe200078e3cff */
[----:B------:R-:W-:Y:S01]  /*3ee0*/  IMAD.MOV.U32 R35, RZ, RZ, 0x43300000 ;  /* 0x43300000ff237424 */ /* 0x000fe200078e00ff */
[----:B---3--:R-:W-:-:S04]  /*3ef0*/  DFMA R36, R32, -R42, R36 ;  /* 0x8000002a2024722b */ /* 0x008fc80000000024 */
[----:B----4-:R-:W0:-:S04]  /*3f00*/  DFMA R38, R40, R38, c[0x2][0x10] ;  /* 0x008004002826762b */ /* 0x010e080000000026 */
[----:B------:R-:W3:-:S04]  /*3f10*/  DADD R34, R34, c[0x2][0x38] ;  /* 0x00800e0022227629 */ /* 0x000ec80000000000 */
[----:B0-----:R-:W0:-:S04]  /*3f20*/  DFMA R38, R40, R38, c[0x2][0x18] ;  /* 0x008006002826762b */ /* 0x001e080000000026 */
[----:B---3--:R-:W-:-:S04]  /*3f30*/  DFMA R32, R34, c[0x2][0x40], R42 ;  /* 0x0080100022207a2b */ /* 0x008fc8000000002a */
[----:B0-----:R-:W0:-:S04]  /*3f40*/  DFMA R38, R40, R38, c[0x2][0x20] ;  /* 0x008008002826762b */ /* 0x001e080000000026 */
[----:B------:R-:W-:-:S04]  /*3f50*/  DMUL R36, R16, R36 ;  /* 0x0000002410247228 */ /* 0x000fc80000000000 */
[----:B0-----:R-:W0:-:S04]  /*3f60*/  DFMA R38, R40, R38, c[0x2][0x28] ;  /* 0x00800a002826762b */ /* 0x001e080000000026 */
[----:B------:R-:W3:-:S04]  /*3f70*/  DFMA R16, -R34, c[0x2][0x40], R32 ;  /* 0x0080100022107a2b */ /* 0x000ec80000000120 */
[----:B0-----:R-:W0:-:S04]  /*3f80*/  DFMA R38, R40, R38, c[0x2][0x30] ;  /* 0x00800c002826762b */ /* 0x001e080000000026 */
[----:B---3--:R-:W-:-:S04]  /*3f90*/  DADD R16, -R42, R16 ;  /* 0x000000002a107229 */ /* 0x008fc80000000110 */
[----:B0-----:R-:W0:-:S06]  /*3fa0*/  DMUL R38, R40, R38 ;  /* 0x0000002628267228 */ /* 0x001e0c0000000000 */
[----:B0-----:R-:W0:-:S06]  /*3fb0*/  DFMA R36, R42, R38, R36 ;  /* 0x000000262a24722b */ /* 0x001e0c0000000024 */
[----:B0-----:R-:W0:-:S06]  /*3fc0*/  DADD R16, R36, -R16 ;  /* 0x0000000024107229 */ /* 0x001e0c0000000810 */
[----:B0-----:R-:W0:-:S06]  /*3fd0*/  DFMA R16, R34, c[0x2][0x48], R16 ;  /* 0x0080120022107a2b */ /* 0x001e0c0000000010 */
[----:B0-----:R0:W3:Y:S01]  /*3fe0*/  DADD R36, R32, R16 ;  /* 0x0000000020247229 */ /* 0x0010e20000000010 */
[----:B------:R-:W-:Y:S05]  /*3ff0*/  BRA `(.L_x_290) ;  /* 0x000000c000007947 */ /* 0x000fea0003800000 */
.L_x_288:
[----:B------:R-:W-:Y:S01]  /*4000*/  IMAD.MOV.U32 R36, RZ, RZ, 0x2fbe14b5 ;  /* 0x2fbe14b5ff247424 */ /* 0x000fe200078e00ff */
[----:B------:R-:W-:-:S06]  /*4010*/  MOV R37, 0x3eb372fb ;  /* 0x3eb372fb00257802 */ /* 0x000fcc0000000f00 */
[----:B--2---:R-:W2:-:S06]  /*4020*/  DFMA R36, R20, R36, c[0x2][0x50] ;  /* 0x008014001424762b */ /* 0x004e8c0000000024 */
[----:B--2---:R-:W2:-:S06]  /*4030*/  DFMA R36, R20, R36, c[0x2][0x58] ;  /* 0x008016001424762b */ /* 0x004e8c0000000024 */
[----:B--2---:R-:W2:-:S06]  /*4040*/  DFMA R36, R20, R36, c[0x2][0x60] ;  /* 0x008018001424762b */ /* 0x004e8c0000000024 */
[----:B--2---:R-:W2:-:S06]  /*4050*/  DFMA R36, R20, R36, c[0x2][0x68] ;  /* 0x00801a001424762b */ /* 0x004e8c0000000024 */
[----:B--2---:R-:W2:-:S06]  /*4060*/  DFMA R36, R20, R36, c[0x2][0x70] ;  /* 0x00801c001424762b */ /* 0x004e8c0000000024 */
[----:B--2---:R-:W2:-:S06]  /*4070*/  DFMA R36, R20, R36, c[0x2][0x78] ;  /* 0x00801e001424762b */ /* 0x004e8c0000000024 */
[----:B--2---:R-:W2:-:S06]  /*4080*/  DFMA R36, R20, R36, c[0x2][0x80] ;  /* 0x008020001424762b */ /* 0x004e8c0000000024 */
[----:B--2---:R-:W2:-:S06]  /*4090*/  DMUL R36, R20, R36 ;  /* 0x0000002414247228 */ /* 0x004e8c0000000000 */
[----:B--2---:R-:W2:-:S06]  /*40a0*/  DFMA R36, R24, R36, -R26 ;  /* 0x000000241824722b */ /* 0x004e8c000000081a */
[----:B--2---:R-:W2:-:S06]  /*40b0*/  DADD R36, R36, -c[0x0][0x328] ;  /* 0x8000ca0024247629 */ /* 0x004e8c0000000000 */
.L_x_290:
[----:B0-23--:R-:W0:Y:S01]  /*40c0*/  MUFU.RCP64H R33, R37 ;  /* 0x0000002500217308 */ /* 0x00de220000001800 */
[----:B------:R-:W-:Y:S01]  /*40d0*/  IMAD.MOV.U32 R32, RZ, RZ, 0x1 ;  /* 0x00000001ff207424 */ /* 0x000fe200078e00ff */
[----:B-1----:R-:W-:Y:S01]  /*40e0*/  FSETP.GEU.AND P1, PT, |R31|, 6.5827683646048100446e-37, PT ;  /* 0x036000001f00780b */ /* 0x002fe20003f2e200 */
        /* <DEDUP_REMOVED lines=12> */
[----:B------:R-:W-:Y:S01]  /*41b0*/  IMAD.MOV.U32 R34, RZ, RZ, R30 ;  /* 0x000000ffff227224 */ /* 0x000fe200078e001e */
[----:B------:R-:W-:Y:S02]  /*41c0*/  MOV R35, R31 ;  /* 0x0000001f00237202 */ /* 0x000fe40000000f00 */
[----:B------:R-:W-:Y:S02]  /*41d0*/  MOV R0, 0x41f0 ;  /* 0x000041f000007802 */ /* 0x000fe40000000f00 */
[----:B------:R-:W-:Y:S05]  /*41e0*/  CALL.REL.NOINC `($__internal_16_$__cuda_sm20_div_rn_f64_full) ;  /* 0x0000011000007944 */ /* 0x000fea0003c00000 */
[----:B------:R-:W-:Y:S02]  /*41f0*/  IMAD.MOV.U32 R16, RZ, RZ, R38 ;  /* 0x000000ffff107224 */ /* 0x000fe400078e0026 */
[----:B------:R-:W-:Y:S02]  /*4200*/  IMAD.MOV.U32 R17, RZ, RZ, R39 ;  /* 0x000000ffff117224 */ /* 0x000fe400078e0027 */
.L_x_292:
[----:B------:R-:W-:Y:S05]  /*4210*/  BSYNC B0 ;  /* 0x0000000000007941 */ /* 0x000fea0003800000 */
.L_x_291:
[----:B------:R-:W0:Y:S02]  /*4220*/  FRND.F64.CEIL R16, R16 ;  /* 0x0000001000107313 */ /* 0x000e240000309800 */
[----:B0-----:R0:W-:Y:S02]  /*4230*/  STG.E.64 [R44.64], R16 ;  /* 0x000000102c007986 */ /* 0x0011e4000c101b08 */
.L_x_284:
[----:B------:R-:W-:Y:S01]  /*4240*/  LEA R13, P0, R56, R13, 0x1 ;  /* 0x0000000d380d7211 */ /* 0x000fe200078008ff */
[----:B------:R-:W-:Y:S01]  /*4250*/  WARPSYNC 0xffffffff ;  /* 0xffffffff00007948 */ /* 0x000fe20003800000 */
[----:B------:R-:W-:Y:S01]  /*4260*/  BAR.SYNC.DEFER_BLOCKING 0x0 ;  /* 0x0000000000007b1d */ /* 0x000fe20000010000 */
[----:B0-----:R-:W-:Y:S01]  /*4270*/  IMAD.MOV.U32 R44, RZ, RZ, R18 ;  /* 0x000000ffff2c7224 */ /* 0x001fe200078e0012 */
[----:B------:R-:W-:Y:S01]  /*4280*/  IADD3.X R15, RZ, R15, RZ, P0, !PT ;  /* 0x0000000fff0f7210 */ /* 0x000fe200007fe4ff */
[----:B-1--4-:R-:W-:Y:S01]  /*4290*/  IMAD.MOV.U32 R17, RZ, RZ, R52 ;  /* 0x000000ffff117224 */ /* 0x012fe200078e0034 */
[----:B------:R-:W-:-:S02]  /*42a0*/  ISETP.GE.U32.AND P0, PT, R13, R48, PT ;  /* 0x000000300d00720c */ /* 0x000fc40003f06070 */
[----:B------:R-:W-:Y:S02]  /*42b0*/  MOV R16, R53 ;  /* 0x0000003500107202 */ /* 0x000fe40000000f00 */
[----:B------:R-:W-:-:S13]  /*42c0*/  ISETP.GE.AND.EX P0, PT, R15, R50, PT, P0 ;  /* 0x000000320f00720c */ /* 0x000fda0003f06300 */
[----:B------:R-:W-:Y:S01]  /*42d0*/  @P0 CALL.REL.NOINC `(.L_x_293) ;  /* 0x0000001000000944 */ /* 0x000fe20003c00000 */
[----:B------:R-:W-:Y:S05]  /*42e0*/  BRA `(.L_x_294) ;  /* 0xffffc78000007947 */ /* 0x000fea000383ffff */
.L_x_293:
[----:B------:R-:W-:Y:S05]  /*42f0*/  EXIT ;  /* 0x000000000000794d */ /* 0x000fea0003800000 */
        .weak           $__internal_16_$__cuda_sm20_div_rn_f64_full
        .type           $__internal_16_$__cuda_sm20_div_rn_f64_full,@function
        .size           $__internal_16_$__cuda_sm20_div_rn_f64_full,($__internal_17_$__cuda_sm20_div_s64 - $__internal_16_$__cuda_sm20_div_rn_f64_full)
$__internal_16_$__cuda_sm20_div_rn_f64_full:
[C---:B------:R-:W-:Y:S01]  /*4300*/  FSETP.GEU.AND P0, PT, |R37|.reuse, 1.469367938527859385e-39, PT ;  /* 0x001000002500780b */ /* 0x040fe20003f0e200 */
[----:B------:R-:W-:Y:S01]  /*4310*/  IMAD.MOV.U32 R32, RZ, RZ, R36 ;  /* 0x000000ffff207224 */ /* 0x000fe200078e0024 */
[----:B------:R-:W-:Y:S01]  /*4320*/  LOP3.LUT R30, R37, 0x800fffff, RZ, 0xc0, !PT ;  /* 0x800fffff251e7812 */ /* 0x000fe200078ec0ff */
[----:B------:R-:W-:Y:S01]  /*4330*/  IMAD.MOV.U32 R33, RZ, RZ, R37 ;  /* 0x000000ffff217224 */ /* 0x000fe200078e0025 */
[C---:B------:R-:W-:Y:S01]  /*4340*/  FSETP.GEU.AND P2, PT, |R35|.reuse, 1.469367938527859385e-39, PT ;  /* 0x001000002300780b */ /* 0x040fe20003f4e200 */
[----:B------:R-:W-:Y:S01]  /*4350*/  IMAD.MOV.U32 R42, RZ, RZ, 0x1 ;  /* 0x00000001ff2a7424 */ /* 0x000fe200078e00ff */
[----:B------:R-:W-:Y:S01]  /*4360*/  LOP3.LUT R31, R30, 0x3ff00000, RZ, 0xfc, !PT ;  /* 0x3ff000001e1f7812 */ /* 0x000fe200078efcff */
[----:B------:R-:W-:Y:S01]  /*4370*/  IMAD.MOV.U32 R55, RZ, RZ, 0x1ca00000 ;  /* 0x1ca00000ff377424 */ /* 0x000fe200078e00ff */
[----:B------:R-:W-:Y:S01]  /*4380*/  MOV R30, R36 ;  /* 0x00000024001e7202 */ /* 0x000fe20000000f00 */
[----:B------:R-:W-:Y:S01]  /*4390*/  BSSY B2, `(.L_x_295) ;  /* 0x0000051000027945 */ /* 0x000fe20003800000 */
[----:B------:R-:W-:-:S02]  /*43a0*/  LOP3.LUT R54, R35, 0x7ff00000, RZ, 0xc0, !PT ;  /* 0x7ff0000023367812 */ /* 0x000fc400078ec0ff */
[----:B------:R-:W-:Y:S01]  /*43b0*/  LOP3.LUT R57, R37, 0x7ff00000, RZ, 0xc0, !PT ;  /* 0x7ff0000025397812 */ /* 0x000fe200078ec0ff */
[----:B------:R-:W0:Y:S01]  /*43c0*/  @!P0 DMUL R30, R32, 8.98846567431157953865e+307 ;  /* 0x7fe00000201e8828 */ /* 0x000e220000000000 */
[----:B------:R-:W-:Y:S02]  /*43d0*/  MOV R36, R34 ;  /* 0x0000002200247202 */ /* 0x000fe40000000f00 */
[C---:B------:R-:W-:Y:S02]  /*43e0*/  ISETP.GE.U32.AND P1, PT, R54.reuse, R57, PT ;  /* 0x000000393600720c */ /* 0x040fe40003f26070 */
[----:B------:R-:W-:Y:S01]  /*43f0*/  @!P2 LOP3.LUT R41, R33, 0x7ff00000, RZ, 0xc0, !PT ;  /* 0x7ff000002129a812 */ /* 0x000fe200078ec0ff */
[----:B0-----:R-:W0:Y:S03]  /*4400*/  MUFU.RCP64H R43, R31 ;  /* 0x0000001f002b7308 */ /* 0x001e260000001800 */
[----:B------:R-:W-:-:S02]  /*4410*/  @!P2 ISETP.GE.U32.AND P3, PT, R54, R41, PT ;  /* 0x000000293600a20c */ /* 0x000fc40003f66070 */
[C---:B------:R-:W-:Y:S02]  /*4420*/  SEL R41, R55.reuse, 0x63400000, !P1 ;  /* 0x6340000037297807 */ /* 0x040fe40004800000 */
[----:B------:R-:W-:Y:S02]  /*4430*/  @!P2 SEL R37, R55, 0x63400000, !P3 ;  /* 0x634000003725a807 */ /* 0x000fe40005800000 */
[----:B------:R-:W-:Y:S01]  /*4440*/  @!P0 LOP3.LUT R57, R31, 0x7ff00000, RZ, 0xc0, !PT ;  /* 0x7ff000001f398812 */ /* 0x000fe200078ec0ff */
[----:B0-----:R-:W0:-:S06]  /*4450*/  DFMA R38, R42, -R30, 1 ;  /* 0x3ff000002a26742b */ /* 0x001e0c000000081e */
[----:B0-----:R-:W0:-:S06]  /*4460*/  DFMA R38, R38, R38, R38 ;  /* 0x000000262626722b */ /* 0x001e0c0000000026 */
[----:B0-----:R0:W1:Y:S02]  /*4470*/  DFMA R38, R42, R38, R42 ;  /* 0x000000262a26722b */ /* 0x001064000000002a */
[--C-:B0-----:R-:W-:Y:S02]  /*4480*/  @!P2 LOP3.LUT R42, R37, 0x80000000, R35.reuse, 0xf8, !PT ;  /* 0x80000000252aa812 */ /* 0x101fe400078ef823 */
[----:B------:R-:W-:Y:S02]  /*4490*/  LOP3.LUT R37, R41, 0x800fffff, R35, 0xf8, !PT ;  /* 0x800fffff29257812 */ /* 0x000fe400078ef823 */
[----:B------:R-:W-:Y:S01]  /*44a0*/  @!P2 LOP3.LUT R43, R42, 0x100000, RZ, 0xfc, !PT ;  /* 0x001000002a2ba812 */ /* 0x000fe200078efcff */
[----:B-1----:R-:W0:Y:S01]  /*44b0*/  DFMA R40, R38, -R30, 1 ;  /* 0x3ff000002628742b */ /* 0x002e22000000081e */
[----:B------:R-:W-:-:S05]  /*44c0*/  @!P2 IMAD.MOV.U32 R42, RZ, RZ, RZ ;  /* 0x000000ffff2aa224 */ /* 0x000fca00078e00ff */
[----:B0-----:R-:W-:-:S04]  /*44d0*/  DFMA R38, R38, R40, R38 ;  /* 0x000000282626722b */ /* 0x001fc80000000026 */
[----:B------:R-:W0:-:S06]  /*44e0*/  @!P2 DFMA R36, R36, 2, -R42 ;  /* 0x400000002424a82b */ /* 0x000e0c000000082a */
[----:B0-----:R-:W0:-:S06]  /*44f0*/  DMUL R40, R38, R36 ;  /* 0x0000002426287228 */ /* 0x001e0c0000000000 */
[----:B0-----:R-:W0:-:S06]  /*4500*/  DFMA R42, R40, -R30, R36 ;  /* 0x8000001e282a722b */ /* 0x001e0c0000000024 */
[----:B0-----:R0:W1:Y:S02]  /*4510*/  DFMA R42, R38, R42, R40 ;  /* 0x0000002a262a722b */ /* 0x0010640000000028 */
[----:B0-----:R-:W-:Y:S01]  /*4520*/  IMAD.MOV.U32 R40, RZ, RZ, R54 ;  /* 0x000000ffff287224 */ /* 0x001fe200078e0036 */
[----:B------:R-:W-:Y:S02]  /*4530*/  @!P2 LOP3.LUT R40, R37, 0x7ff00000, RZ, 0xc0, !PT ;  /* 0x7ff000002528a812 */ /* 0x000fe400078ec0ff */
[----:B------:R-:W-:Y:S02]  /*4540*/  IADD3 R39, R57, -0x1, RZ ;  /* 0xffffffff39277810 */ /* 0x000fe40007ffe0ff */
[----:B------:R-:W-:-:S04]  /*4550*/  IADD3 R38, R40, -0x1, RZ ;  /* 0xffffffff28267810 */ /* 0x000fc80007ffe0ff */
[----:B------:R-:W-:-:S04]  /*4560*/  ISETP.GT.U32.AND P0, PT, R38, 0x7feffffe, PT ;  /* 0x7feffffe2600780c */ /* 0x000fc80003f04070 */
[----:B------:R-:W-:-:S13]  /*4570*/  ISETP.GT.U32.OR P0, PT, R39, 0x7feffffe, P0 ;  /* 0x7feffffe2700780c */ /* 0x000fda0000704470 */
[----:B------:R-:W-:Y:S05]  /*4580*/  @P0 BRA `(.L_x_296) ;  /* 0x000001c000000947 */ /* 0x000fea0003800000 */
[----:B-1----:R-:W-:-:S04]  /*4590*/  LOP3.LUT R35, R33, 0x7ff00000, RZ, 0xc0, !PT ;  /* 0x7ff0000021237812 */ /* 0x002fc800078ec0ff */
        /* <DEDUP_REMOVED lines=8> */
[----:B------:R-:W0:-:S10]  /*4620*/  DMUL R38, R42, R34 ;  /* 0x000000222a267228 */ /* 0x000e140000000000 */
        /* <DEDUP_REMOVED lines=18> */
.L_x_296:
[----:B-1----:R-:W0:-:S14]  /*4750*/  DSETP.NAN.AND P0, PT, R34, R34, PT ;  /* 0x000000222200722a */ /* 0x002e1c0003f08000 */
[----:B0-----:R-:W-:Y:S05]  /*4760*/  @P0 BRA `(.L_x_298) ;  /* 0x0000011000000947 */ /* 0x001fea0003800000 */
[----:B------:R-:W0:-:S14]  /*4770*/  DSETP.NAN.AND P0, PT, R32, R32, PT ;  /* 0x000000202000722a */ /* 0x000e1c0003f08000 */
[----:B0-----:R-:W-:Y:S05]  /*4780*/  @P0 BRA `(.L_x_299) ;  /* 0x000000c000000947 */ /* 0x001fea0003800000 */
[----:B------:R-:W-:Y:S01]  /*4790*/  ISETP.NE.AND P0, PT, R40, R57, PT ;  /* 0x000000392800720c */ /* 0x000fe20003f05270 */
[----:B------:R-:W-:Y:S01]  /*47a0*/  IMAD.MOV.U32 R39, RZ, RZ, -0x80000 ;  /* 0xfff80000ff277424 */ /* 0x000fe200078e00ff */
        /* <DEDUP_REMOVED lines=10> */
.L_x_299:
[----:B------:R-:W-:Y:S01]  /*4850*/  LOP3.LUT R39, R33, 0x80000, RZ, 0xfc, !PT ;  /* 0x0008000021277812 */ /* 0x000fe200078efcff */
[----:B------:R-:W-:Y:S01]  /*4860*/  IMAD.MOV.U32 R38, RZ, RZ, R32 ;  /* 0x000000ffff267224 */ /* 0x000fe200078e0020 */
[----:B------:R-:W-:Y:S05]  /*4870*/  BRA `(.L_x_297) ;  /* 0x0000002000007947 */ /* 0x000fea0003800000 */
.L_x_298:
[----:B------:R-:W-:Y:S02]  /*4880*/  LOP3.LUT R39, R35, 0x80000, RZ, 0xfc, !PT ;  /* 0x0008000023277812 */ /* 0x000fe400078efcff */
[----:B------:R-:W-:Y:S02]  /*4890*/  MOV R38, R34 ;  /* 0x0000002200267202 */ /* 0x000fe40000000f00 */
.L_x_297:
[----:B------:R-:W-:Y:S05]  /*48a0*/  BSYNC B2 ;  /* 0x0000000000027941 */ /* 0x000fea0003800000 */
.L_x_295:
[----:B------:R-:W-:Y:S02]  /*48b0*/  IMAD.MOV.U32 R30, RZ, RZ, R0 ;  /* 0x000000ffff1e7224 */ /* 0x000fe400078e0000 */
[----:B------:R-:W-:-:S04]  /*48c0*/  IMAD.MOV.U32 R31, RZ, RZ, 0x0 ;  /* 0x00000000ff1f7424 */ /* 0x000fc800078e00ff */
[----:B------:R-:W-:Y:S05]  /*48d0*/  RET.REL.NODEC R30 `(_ZN2at6native63_GLOBAL__N__7310b794_30_DistributionGeometricKernel_cu_fa6e70a443distribution_elementwise_grid_stride_kernelIdLi2EZNS0_9templates4cuda21uniform_and_transformIddPNS_17CUDAGeneratorImplEZZZNS4_16geometric_kernelIS7_EEvRNS_18TensorIteratorBaseEdT_ENKUlvE_clEvENKUlvE4_clEvEUldE_EEvSA_T1_T2_EUlP24curandStatePhilox4_32_10E_ZNS1_27distribution_nullary_kernelIdd7double2S7_SJ_SE_EEvSA_SG_RKT3_T4_EUlidE0_EEvlNS_15PhiloxCudaStateESF_SG_) ;  /* 0xffffb7201e007950 */ /* 0x000fea0003c3ffff */
        .weak           $__internal_17_$__cuda_sm20_div_s64
        .type           $__internal_17_$__cuda_sm20_div_s64,@function
        .size           $__internal_17_$__cuda_sm20_div_s64,(.L_x_698 - $__internal_17_$__cuda_sm20_div_s64)
$__internal_17_$__cuda_sm20_div_s64:
[----:B------:R-:W-:Y:S01]  /*48e0*/  UMOV UR5, URZ ;  /* 0x0000003f00057c82 */ /* 0x000fe20008000000 */
[----:B------:R-:W-:Y:S01]  /*48f0*/  IADD3 R24, P4, RZ, -UR6, RZ ;  /* 0x80000006ff187c10 */ /* 0x000fe2000ff9e0ff */
[----:B------:R-:W0:Y:S04]  /*4900*/  I2F.U64.RP R19, UR4 ;  /* 0x0000000400137d12 */ /* 0x000e280008309000 */
[----:B------:R-:W-:-:S04]  /*4910*/  IMAD.X R26, RZ, RZ, ~UR7, P4 ;  /* 0x80000007ff1a7e24 */ /* 0x000fc8000a0e06ff */
        /* <DEDUP_REMOVED lines=21> */
[----:B------:R-:W-:Y:S01]  /*4a70*/  HFMA2.MMA R21, -RZ, RZ, 0, 0 ;  /* 0x00000000ff157435 */ /* 0x000fe200000001ff */
[----:B------:R-:W-:Y:S01]  /*4a80*/  SEL R26, R26, UR7, !P2 ;  /* 0x000000071a1a7c07 */ /* 0x000fe2000d000000 */
[----:B------:R-:W-:Y:S01]  /*4a90*/  IMAD.HI.U32 R22, R23, R25, RZ ;  /* 0x0000001917167227 */ /* 0x000fe200078e00ff */
[----:B------:R-:W-:-:S05]  /*4aa0*/  IADD3.X R20, RZ, ~R20, RZ, P0, !PT ;  /* 0x80000014ff147210 */ /* 0x000fca00007fe4ff */
[----:B------:R-:W-:-:S06]  /*4ab0*/  IMAD.WIDE.U32 R22, P0, R23, R20, R22 ;  /* 0x0000001417167225 */ /* 0x000fcc0007800016 */
[----:B------:R-:W-:-:S04]  /*4ac0*/  IMAD.HI.U32 R23, P1, R19, R25, R22 ;  /* 0x0000001913177227 */ /* 0x000fc80007820016 */
[CC--:B------:R-:W-:Y:S02]  /*4ad0*/  IMAD R22, R19.reuse, R20.reuse, RZ ;  /* 0x0000001413167224 */ /* 0x0c0fe400078e02ff */
[----:B------:R-:W-:-:S03]  /*4ae0*/  IMAD.HI.U32 R20, R19, R20, RZ ;  /* 0x0000001413147227 */ /* 0x000fc600078e00ff */
[----:B------:R-:W-:Y:S01]  /*4af0*/  IADD3 R23, P3, R22, R23, RZ ;  /* 0x0000001716177210 */ /* 0x000fe20007f7e0ff */
[----:B------:R-:W-:-:S04]  /*4b00*/  IMAD.X R19, R20, 0x1, R19, P0 ;  /* 0x0000000114137824 */ /* 0x000fc800000e0613 */
[----:B------:R-:W-:Y:S01]  /*4b10*/  IMAD.HI.U32 R20, R23, R24, RZ ;  /* 0x0000001817147227 */ /* 0x000fe200078e00ff */
[----:B------:R-:W-:-:S05]  /*4b20*/  IADD3.X R19, RZ, RZ, R19, P3, P1 ;  /* 0x000000ffff137210 */ /* 0x000fca0001fe2413 */
[----:B------:R-:W-:-:S04]  /*4b30*/  IMAD.WIDE.U32 R20, R23, R26, R20 ;  /* 0x0000001a17147225 */ /* 0x000fc800078e0014 */
[C---:B------:R-:W-:Y:S02]  /*4b40*/  IMAD R23, R19.reuse, R26, RZ ;  /* 0x0000001a13177224 */ /* 0x040fe400078e02ff */
[----:B------:R-:W-:-:S04]  /*4b50*/  IMAD.HI.U32 R20, P0, R19, R24, R20 ;  /* 0x0000001813147227 */ /* 0x000fc80007800014 */
[----:B------:R-:W-:Y:S01]  /*4b60*/  IMAD.HI.U32 R19, R19, R26, RZ ;  /* 0x0000001a13137227 */ /* 0x000fe200078e00ff */
[----:B------:R-:W-:-:S03]  /*4b70*/  IADD3 R22, P1, R23, R20, RZ ;  /* 0x0000001417167210 */ /* 0x000fc60007f3e0ff */
[----:B------:R-:W-:Y:S01]  /*4b80*/  IMAD.X R19, RZ, RZ, R19, P0 ;  /* 0x000000ffff137224 */ /* 0x000fe200000e0613 */
[C---:B------:R-:W-:Y:S01]  /*4b90*/  IADD3 R23, P3, R22.reuse, 0x1, RZ ;  /* 0x0000000116177810 */ /* 0x040fe20007f7e0ff */
[----:B------:R-:W-:-:S04]  /*4ba0*/  IMAD.WIDE.U32 R20, R22, UR4, RZ ;  /* 0x0000000416147c25 */ /* 0x000fc8000f8e00ff */
[----:B------:R-:W-:Y:S01]  /*4bb0*/  IMAD.X R19, RZ, RZ, R19, P1 ;  /* 0x000000ffff137224 */ /* 0x000fe200008e0613 */
[----:B------:R-:W-:-:S03]  /*4bc0*/  IADD3 R20, P0, -R20, R24, RZ ;  /* 0x0000001814147210 */ /* 0x000fc60007f1e1ff */
[----:B------:R-:W-:-:S05]  /*4bd0*/  IMAD R21, R19, UR4, R21 ;  /* 0x0000000413157c24 */ /* 0x000fca000f8e0215 */
[----:B------:R-:W-:Y:S02]  /*4be0*/  IADD3.X R25, ~R21, R26, RZ, P0, !PT ;  /* 0x0000001a15197210 */ /* 0x000fe400007fe5ff */
[C---:B------:R-:W-:Y:S02]  /*4bf0*/  ISETP.GE.U32.AND P0, PT, R20.reuse, UR4, PT ;  /* 0x0000000414007c0c */ /* 0x040fe4000bf06070 */
[----:B------:R-:W-:Y:S02]  /*4c00*/  IADD3 R21, P1, R20, -UR4, RZ ;  /* 0x8000000414157c10 */ /* 0x000fe4000ff3e0ff */
        /* <DEDUP_REMOVED lines=15> */
[----:B------:R-:W-:Y:S02]  /*4d00*/  IADD3.X R22, RZ, ~R21, RZ, P1, !PT ;  /* 0x80000015ff167210 */ /* 0x000fe40000ffe4ff */
[----:B------:R-:W-:Y:S01]  /*4d10*/  SEL R20, R19, R20, !P2 ;  /* 0x0000001413147207 */ /* 0x000fe20005000000 */
[----:B------:R-:W-:Y:S01]  /*4d20*/  IMAD.MOV.U32 R19, RZ, RZ, 0x0 ;  /* 0x00000000ff137424 */ /* 0x000fe200078e00ff */
[----:B------:R-:W-:-:S02]  /*4d30*/  ISETP.NE.AND.EX P0, PT, RZ, RZ, PT, P0 ;  /* 0x000000ffff00720c */ /* 0x000fc40003f05300 */
[----:B------:R-:W-:Y:S02]  /*4d40*/  SEL R21, R22, R21, !P2 ;  /* 0x0000001516157207 */ /* 0x000fe40005000000 */
[----:B------:R-:W-:Y:S02]  /*4d50*/  SEL R20, R20, 0xffffffff, P0 ;  /* 0xffffffff14147807 */ /* 0x000fe40000000000 */
[----:B------:R-:W-:Y:S01]  /*4d60*/  SEL R21, R21, 0xffffffff, P0 ;  /* 0xffffffff15157807 */ /* 0x000fe20000000000 */
[----:B------:R-:W-:Y:S06]  /*4d70*/  RET.REL.NODEC R18 `(_ZN2at6native63_GLOBAL__N__7310b794_30_DistributionGeometricKernel_cu_fa6e70a443distribution_elementwise_grid_stride_kernelIdLi2EZNS0_9templates4cuda21uniform_and_transformIddPNS_17CUDAGeneratorImplEZZZNS4_16geometric_kernelIS7_EEvRNS_18TensorIteratorBaseEdT_ENKUlvE_clEvENKUlvE4_clEvEUldE_EEvSA_T1_T2_EUlP24curandStatePhilox4_32_10E_ZNS1_27distribution_nullary_kernelIdd7double2S7_SJ_SE_EEvSA_SG_RKT3_T4_EUlidE0_EEvlNS_15PhiloxCudaStateESF_SG_) ;  /* 0xffffb28012007950 */ /* 0x000fec0003c3ffff */
.L_x_300:
        /* <DEDUP_REMOVED lines=16> */
.L_x_698:


//--------------------- .text._ZN2at6native63_GLOBAL__N__7310b794_30_DistributionGeometricKernel_cu_fa6e70a443distribution_elementwise_grid_stride_kernelIdLi2EZNS0_9templates4cuda21uniform_and_transformIddPNS_17CUDAGeneratorImplEZZZNS4_16geometric_kernelIS7_EEvRNS_18TensorIteratorBaseEdT_ENKUlvE_clEvENKUlvE4_clEvEUldE_EEvSA_T1_T2_EUlP24curandStatePhilox4_32_10E_ZNS1_27distribution_nullary_kernelIdd7double2S7_SJ_SE_EEvSA_SG_RKT3_T4_EUlidE_EEvlNS_15PhiloxCudaStateESF_SG_ --------------------------
	.section	.text._ZN2at6native63_GLOBAL__N__7310b794_30_DistributionGeometricKernel_cu_fa6e70a443distribution_elementwise_grid_stride_kernelIdLi2EZNS0_9templates4cuda21uniform_and_transformIddPNS_17CUDAGeneratorImplEZZZNS4_16geometric_kernelIS7_EEvRNS_18TensorIteratorBaseEdT_ENKUlvE_clEvENKUlvE4_clEvEUldE_EEvSA_T1_T2_EUlP24curandStatePhilox4_32_10E_ZNS1_27distribution_nullary_kernelIdd7double2S7_SJ_SE_EEvSA_SG_RKT3_T4_EUlidE_EEvlNS_15PhiloxCudaStateESF_SG_,"ax",@progbits
	.sectioninfo	@"SHI_REGISTERS=59"
	.align	128
.text._ZN2at6native63_GLOBAL__N__7310b794_30_DistributionGeometricKernel_cu_fa6e70a443distribution_elementwise_grid_stride_kernelIdLi2EZNS0_9templates4cuda21uniform_and_transformIddPNS_17CUDAGeneratorImplEZZZNS4_16geometric_kernelIS7_EEvRNS_18TensorIteratorBaseEdT_ENKUlvE_clEvENKUlvE4_clEvEUldE_EEvSA_T1_T2_EUlP24curandStatePhilox4_32_10E_ZNS1_27distribution_nullary_kernelIdd7double2S7_SJ_SE_EEvSA_SG_RKT3_T4_EUlidE_EEvlNS_15PhiloxCudaStateESF_SG_:
        .type           _ZN2at6native63_GLOBAL__N__7310b794_30_DistributionGeometricKernel_cu_fa6e70a443distribution_elementwise_grid_stride_kernelIdLi2EZNS0_9templates4cuda21uniform_and_transformIddPNS_17CUDAGeneratorImplEZZZNS4_16geometric_kernelIS7_EEvRNS_18TensorIteratorBaseEdT_ENKUlvE_clEvENKUlvE4_clEvEUldE_EEvSA_T1_T2_EUlP24curandStatePhilox4_32_10E_ZNS1_27distribution_nullary_kernelIdd7double2S7_SJ_SE_EEvSA_SG_RKT3_T4_EUlidE_EEvlNS_15PhiloxCudaStateESF_SG_,@function
        .size           _ZN2at6native63_GLOBAL__N__7310b794_30_DistributionGeometricKernel_cu_fa6e70a443distribution_elementwise_grid_stride_kernelIdLi2EZNS0_9templates4cuda21uniform_and_transformIddPNS_17CUDAGeneratorImplEZZZNS4_16geometric_kernelIS7_EEvRNS_18TensorIteratorBaseEdT_ENKUlvE_clEvENKUlvE4_clEvEUldE_EEvSA_T1_T2_EUlP24curandStatePhilox4_32_10E_ZNS1_27distribution_nullary_kernelIdd7double2S7_SJ_SE_EEvSA_SG_RKT3_T4_EUlidE_EEvlNS_15PhiloxCudaStateESF_SG_,(.L_x_701 - _ZN2at6native63_GLOBAL__N__7310b794_30_DistributionGeometricKernel_cu_fa6e70a443distribution_elementwise_grid_stride_kernelIdLi2EZNS0_9templates4cuda21uniform_and_transformIddPNS_17CUDAGeneratorImplEZZZNS4_16geometric_kernelIS7_EEvRNS_18TensorIteratorBaseEdT_ENKUlvE_clEvENKUlvE4_clEvEUldE_EEvSA_T1_T2_EUlP24curandStatePhilox4_32_10E_ZNS1_27distribution_nullary_kernelIdd7double2S7_SJ_SE_EEvSA_SG_RKT3_T4_EUlidE_EEvlNS_15PhiloxCudaStateESF_SG_)
        .other          _ZN2at6native63_GLOBAL__N__7310b794_30_DistributionGeometricKernel_cu_fa6e70a443distribution_elementwise_grid_stride_kernelIdLi2EZNS0_9templates4cuda21uniform_and_transformIddPNS_17CUDAGeneratorImplEZZZNS4_16geometric_kernelIS7_EEvRNS_18TensorIteratorBaseEdT_ENKUlvE_clEvENKUlvE4_clEvEUldE_EEvSA_T1_T2_EUlP24curandStatePhilox4_32_10E_ZNS1_27distribution_nullary_kernelIdd7double2S7_SJ_SE_EEvSA_SG_RKT3_T4_EUlidE_EEvlNS_15PhiloxCudaStateESF_SG_,@"STO_CUDA_ENTRY STV_DEFAULT"
_ZN2at6native63_GLOBAL__N__7310b794_30_DistributionGeometricKernel_cu_fa6e70a443distribution_elementwise_grid_stride_kernelIdLi2EZNS0_9templates4cuda21uniform_and_transformIddPNS_17CUDAGeneratorImplEZZZNS4_16geometric_kernelIS7_EEvRNS_18TensorIteratorBaseEdT_ENKUlvE_clEvENKUlvE4_clEvEUldE_EEvSA_T1_T2_EUlP24curandStatePhilox4_32_10E_ZNS1_27distribution_nullary_kernelIdd7double2S7_SJ_SE_EEvSA_SG_RKT3_T4_EUlidE_EEvlNS_15PhiloxCudaStateESF_SG_:
        /* <DEDUP_REMOVED lines=92> */
[----:B------:R-:W-:Y:S05]  /*05c0*/  CALL.REL.NOINC `($__internal_19_$__cuda_sm20_div_s64) ;  /* 0x0000274000007944 */ /* 0x000fea0003c00000 */
[----:B------:R-:W-:Y:S02]  /*05d0*/  IMAD.MOV.U32 R2, RZ, RZ, R5 ;  /* 0x000000ffff027224 */ /* 0x000fe400078e0005 */
[----:B------:R-:W-:Y:S01]  /*05e0*/  IMAD.MOV.U32 R3, RZ, RZ, R6 ;  /* 0x000000ffff037224 */ /* 0x000fe200078e0006 */
[----:B------:R-:W-:Y:S05]  /*05f0*/  BRA `(.L_x_302) ;  /* 0x0000016000007947 */ /* 0x000fea0003800000 */
.L_x_301:
        /* <DEDUP_REMOVED lines=22> */
.L_x_302:
        /* <DEDUP_REMOVED lines=18> */
[----:B------:R-:W-:Y:S02]  /*0880*/  IMAD.MOV.U32 R0, RZ, RZ, c[0x0][0x19c] ;  /* 0x00006700ff007624 */ /* 0x000fe400078e00ff */
[----:B------:R-:W-:Y:S01]  /*0890*/  IMAD R28, R28, -0x326172a9, RZ ;  /* 0xcd9e8d571c1c7824 */ /* 0x000fe200078e02ff */
[----:B------:R-:W0:Y:S02]  /*08a0*/  DADD R2, -R2, 2 ;  /* 0x4000000002027429 */ /* 0x000e240000000100 */
[----:B------:R-:W-:-:S04]  /*08b0*/  FSETP.GEU.AND P1, PT, |R0|, 6.5827683646048100446e-37, PT ;  /* 0x036000000000780b */ /* 0x000fc80003f2e200 */
        /* <DEDUP_REMOVED lines=17> */
[----:B------:R-:W-:Y:S05]  /*09d0*/  CALL.REL.NOINC `($__internal_18_$__cuda_sm20_div_rn_f64_full) ;  /* 0x00001d6000007944 */ /* 0x000fea0003c00000 */
[----:B------:R-:W-:Y:S02]  /*09e0*/  IMAD.MOV.U32 R18, RZ, RZ, R36 ;  /* 0x000000ffff127224 */ /* 0x000fe400078e0024 */
[----:B------:R-:W-:-:S05]  /*09f0*/  IMAD.MOV.U32 R19, RZ, RZ, R37 ;  /* 0x000000ffff137224 */ /* 0x000fca00078e0025 */
.L_x_303:
[----:B------:R-:W-:Y:S01]  /*0a00*/  IMAD.MOV.U32 R22, RZ, RZ, c[0x0][0x198] ;  /* 0x00006600ff167624 */ /* 0x000fe200078e00ff */
[----:B------:R-:W0:Y:S01]  /*0a10*/  DMUL R18, R18, c[0x0][0x198] ;  /* 0x0000660012127a28 */ /* 0x000e220000000000 */
[----:B------:R-:W-:-:S03]  /*0a20*/  IMAD.MOV.U32 R23, RZ, RZ, c[0x0][0x19c] ;  /* 0x00006700ff177624 */ /* 0x000fc600078e00ff */
[----:B------:R-:W-:-:S04]  /*0a30*/  DADD R2, -RZ, -c[0x0][0x198] ;  /* 0x80006600ff027629 */ /* 0x000fc80000000100 */
[----:B------:R-:W1:-:S04]  /*0a40*/  DADD R22, -R22, 1 ;  /* 0x3ff0000016167429 */ /* 0x000e480000000100 */
[----:B0-----:R-:W0:-:S04]  /*0a50*/  DADD R20, -R18, -c[0x0][0x198] ;  /* 0x8000660012147629 */ /* 0x001e080000000100 */
[----:B-1----:R-:W1:-:S04]  /*0a60*/  DMUL R22, R22, 1.80143985094819840000e+16 ;  /* 0x4350000016167828 */ /* 0x002e480000000000 */
[----:B01----:R0:W2:-:S04]  /*0a70*/  DMUL R24, R20, R20 ;  /* 0x0000001414187228 */ /* 0x0030880000000000 */
.L_x_326:
        /* <DEDUP_REMOVED lines=13> */
.L_x_305:
[----:B------:R-:W-:Y:S05]  /*0b50*/  BSYNC B0 ;  /* 0x0000000000007941 */ /* 0x000fea0003800000 */
.L_x_304:
        /* <DEDUP_REMOVED lines=12> */
[C---:B------:R-:W-:Y:S02]  /*0c20*/  IADD3 R31, R16.reuse, 0x3c6ef372, RZ ;  /* 0x3c6ef372101f7810 */ /* 0x040fe40007ffe0ff */
        /* <DEDUP_REMOVED lines=40> */
[----:B------:R-:W-:Y:S02]  /*0eb0*/  IMAD.MOV.U32 R31, RZ, RZ, R30 ;  /* 0x000000ffff1f7224 */ /* 0x000fe400078e001e */
[----:B------:R-:W-:Y:S02]  /*0ec0*/  IMAD.MOV.U32 R33, RZ, RZ, R36 ;  /* 0x000000ffff217224 */ /* 0x000fe400078e0024 */
[----:B------:R-:W-:Y:S01]  /*0ed0*/  IMAD.MOV.U32 R32, RZ, RZ, R2 ;  /* 0x000000ffff207224 */ /* 0x000fe200078e0002 */
        /* <DEDUP_REMOVED lines=8> */
[----:B------:R-:W-:Y:S05]  /*0f60*/  @!P0 BRA `(.L_x_306) ;  /* 0x0000009000008947 */ /* 0x000fea0003800000 */
[----:B------:R-:W-:Y:S01]  /*0f70*/  IMAD.MOV.U32 R35, RZ, RZ, R29 ;  /* 0x000000ffff237224 */ /* 0x000fe200078e001d */
[----:B------:R-:W-:Y:S01]  /*0f80*/  MOV R31, R28 ;  /* 0x0000001c001f7202 */ /* 0x000fe20000000f00 */
[----:B------:R-:W-:Y:S02]  /*0f90*/  IMAD.MOV.U32 R33, RZ, RZ, R30 ;  /* 0x000000ffff217224 */ /* 0x000fe400078e001e */
[----:B------:R-:W-:Y:S01]  /*0fa0*/  IMAD.MOV.U32 R32, RZ, RZ, R36 ;  /* 0x000000ffff207224 */ /* 0x000fe200078e0024 */
[----:B------:R-:W-:Y:S05]  /*0fb0*/  BRA `(.L_x_306) ;  /* 0x0000004000007947 */ /* 0x000fea0003800000 */
.L_x_307:
[----:B------:R-:W-:Y:S02]  /*0fc0*/  IMAD.MOV.U32 R35, RZ, RZ, R30 ;  /* 0x000000ffff237224 */ /* 0x000fe400078e001e */
[----:B------:R-:W-:Y:S02]  /*0fd0*/  IMAD.MOV.U32 R31, RZ, RZ, R36 ;  /* 0x000000ffff1f7224 */ /* 0x000fe400078e0024 */
[----:B------:R-:W-:Y:S02]  /*0fe0*/  IMAD.MOV.U32 R33, RZ, RZ, R2 ;  /* 0x000000ffff217224 */ /* 0x000fe400078e0002 */
[----:B------:R-:W-:-:S04]  /*0ff0*/  IMAD.MOV.U32 R32, RZ, RZ, R26 ;  /* 0x000000ffff207224 */ /* 0x000fc800078e001a */
.L_x_306:
[----:B------:R-:W-:Y:S01]  /*1000*/  IMAD.WIDE.U32 R28, R32, 0x200000, RZ ;  /* 0x00200000201c7825 */ /* 0x000fe200078e00ff */
[----:B------:R-:W-:Y:S01]  /*1010*/  ISETP.GE.U32.AND P0, PT, R11, c[0x0][0x160], PT ;  /* 0x000058000b007a0c */ /* 0x000fe20003f06070 */
[----:B------:R-:W-:Y:S02]  /*1020*/  BSSY B0, `(.L_x_308) ;  /* 0x00000b4000007945 */ /* 0x000fe40003800000 */
[----:B------:R-:W-:Y:S01]  /*1030*/  IMAD.WIDE.U32 R30, R31, 0x200000, RZ ;  /* 0x002000001f1e7825 */ /* 0x000fe200078e00ff */
[----:B------:R-:W-:-:S02]  /*1040*/  LOP3.LUT R32, R28, R33, RZ, 0x3c, !PT ;  /* 0x000000211c207212 */ /* 0x000fc400078e3cff */
[----:B------:R-:W-:Y:S01]  /*1050*/  ISETP.GE.AND.EX P0, PT, R10, c[0x0][0x164], PT, P0 ;  /* 0x000059000a007a0c */ /* 0x000fe20003f06300 */
[----:B------:R-:W-:Y:S01]  /*1060*/  IMAD.MOV.U32 R33, RZ, RZ, R29 ;  /* 0x000000ffff217224 */ /* 0x000fe200078e001d */
[----:B------:R-:W-:Y:S01]  /*1070*/  LOP3.LUT R34, R30, R35, RZ, 0x3c, !PT ;  /* 0x000000231e227212 */ /* 0x000fe200078e3cff */
[----:B------:R-:W-:Y:S02]  /*1080*/  IMAD.MOV.U32 R35, RZ, RZ, R31 ;  /* 0x000000ffff237224 */ /* 0x000fe400078e001f */
[----:B------:R-:W-:Y:S02]  /*1090*/  IMAD.MOV.U32 R28, RZ, RZ, 0x0 ;  /* 0x00000000ff1c7424 */ /* 0x000fe400078e00ff */
[----:B------:R-:W1:Y:S01]  /*10a0*/  I2F.F64.U64 R30, R34 ;  /* 0x00000022001e7312 */ /* 0x000e620000301800 */
[----:B------:R-:W-:-:S07]  /*10b0*/  IMAD.MOV.U32 R29, RZ, RZ, 0x3ca00000 ;  /* 0x3ca00000ff1d7424 */ /* 0x000fce00078e00ff */
[----:B------:R-:W3:Y:S01]  /*10c0*/  I2F.F64.U64 R32, R32 ;  /* 0x0000002000207312 */ /* 0x000ee20000301800 */
[----:B-1----:R1:W4:-:S04]  /*10d0*/  DFMA R30, R30, R28, 5.5511151231257827021e-17 ;  /* 0x3c9000001e1e742b */ /* 0x002308000000001c */
[----:B---3--:R1:W3:Y:S01]  /*10e0*/  DFMA R28, R32, R28, 5.5511151231257827021e-17 ;  /* 0x3c900000201c742b */ /* 0x0082e2000000001c */
[----:B------:R-:W-:Y:S05]  /*10f0*/  @P0 BRA `(.L_x_309) ;  /* 0x00000a6000000947 */ /* 0x000fea0003800000 */
[----:B----4-:R-:W-:Y:S01]  /*1100*/  ISETP.GT.AND P2, PT, R31, 0xfffff, PT ;  /* 0x000fffff1f00780c */ /* 0x010fe20003f44270 */
[----:B------:R-:W-:Y:S01]  /*1110*/  IMAD.MOV.U32 R36, RZ, RZ, R30 ;  /* 0x000000ffff247224 */ /* 0x000fe200078e001e */
[----:B------:R-:W-:Y:S01]  /*1120*/  BSSY B1, `(.L_x_310) ;  /* 0x000003c000017945 */ /* 0x000fe20003800000 */
[----:B------:R-:W-:Y:S01]  /*1130*/  IMAD.MOV.U32 R35, RZ, RZ, R31 ;  /* 0x000000ffff237224 */ /* 0x000fe200078e001f */
[C---:B------:R-:W-:Y:S01]  /*1140*/  FSETP.GEU.FTZ.AND P0, PT, R3.reuse, 1.7916666269302368164, PT ;  /* 0x3fe555550300780b */ /* 0x040fe20003f1e000 */
[----:B------:R-:W-:Y:S01]  /*1150*/  IMAD.MOV.U32 R34, RZ, RZ, -0x3ff ;  /* 0xfffffc01ff227424 */ /* 0x000fe200078e00ff */
[----:B------:R-:W-:-:S07]  /*1160*/  FSETP.GT.FTZ.AND P1, PT, R3, -1.6999999284744262695, PT ;  /* 0xbfd999990300780b */ /* 0x000fce0003f34000 */
[----:B------:R-:W4:Y:S01]  /*1170*/  @!P2 DMUL R30, R30, 1.80143985094819840000e+16 ;  /* 0x435000001e1ea828 */ /* 0x000f220000000000 */
[----:B------:R-:W-:-:S09]  /*1180*/  @!P2 IMAD.MOV.U32 R34, RZ, RZ, -0x435 ;  /* 0xfffffbcbff22a424 */ /* 0x000fd200078e00ff */
[----:B----4-:R-:W-:Y:S02]  /*1190*/  @!P2 IMAD.MOV.U32 R35, RZ, RZ, R31 ;  /* 0x000000ffff23a224 */ /* 0x010fe400078e001f */
[----:B------:R-:W-:-:S03]  /*11a0*/  @!P2 IMAD.MOV.U32 R36, RZ, RZ, R30 ;  /* 0x000000ffff24a224 */ /* 0x000fc600078e001e */
[----:B-1----:R-:W-:-:S04]  /*11b0*/  IADD3 R32, R35, -0x1, RZ ;  /* 0xffffffff23207810 */ /* 0x002fc80007ffe0ff */
[----:B------:R-:W-:-:S13]  /*11c0*/  ISETP.GE.U32.AND P3, PT, R32, 0x7fefffff, PT ;  /* 0x7fefffff2000780c */ /* 0x000fda0003f66070 */
[----:B------:R-:W-:Y:S01]  /*11d0*/  @P3 IMAD.MOV.U32 R32, RZ, RZ, 0x0 ;  /* 0x00000000ff203424 */ /* 0x000fe200078e00ff */
        /* <DEDUP_REMOVED lines=47> */
[----:B-1----:R1:W4:-:S06]  /*14d0*/  DADD R32, R32, R30 ;  /* 0x0000000020207229 */ /* 0x00230c000000001e */
.L_x_311:
[----:B------:R-:W-:Y:S05]  /*14e0*/  BSYNC B1 ;  /* 0x0000000000017941 */ /* 0x000fea0003800000 */
.L_x_310:
        /* <DEDUP_REMOVED lines=23> */
.L_x_313:
        /* <DEDUP_REMOVED lines=17> */
[----:B-1----:R1:W5:Y:S02]  /*1770*/  DFMA R54, R34, R54, R34 ;  /* 0x000000362236722b */ /* 0x0023640000000022 */
[----:B-1----:R-:W-:Y:S02]  /*1780*/  IMAD.MOV.U32 R34, RZ, RZ, 0x3ae80f1e ;  /* 0x3ae80f1eff227424 */ /* 0x002fe400078e00ff */
[----:B------:R-:W-:Y:S02]  /*1790*/  IMAD.MOV.U32 R35, RZ, RZ, 0x3eb1380b ;  /* 0x3eb1380bff237424 */ /* 0x000fe400078e00ff */
[----:B-----5:R-:W1:-:S06]  /*17a0*/  DMUL R44, R54, R30 ;  /* 0x0000001e362c7228 */ /* 0x020e4c0000000000 */
[----:B-1----:R-:W1:-:S06]  /*17b0*/  DFMA R44, R54, R30, R44 ;  /* 0x0000001e362c722b */ /* 0x002e4c000000002c */
[----:B-1----:R-:W1:-:S04]  /*17c0*/  DMUL R42, R44, R44 ;  /* 0x0000002c2c2a7228 */ /* 0x002e480000000000 */
[----:B------:R-:W5:-:S04]  /*17d0*/  DADD R38, R30, -R44 ;  /* 0x000000001e267229 */ /* 0x000f48000000082c */
[----:B-1----:R-:W1:-:S04]  /*17e0*/  DFMA R34, R42, R34, c[0x2][0x0] ;  /* 0x008000002a22762b */ /* 0x002e480000000022 */
[----:B-----5:R-:W-:-:S04]  /*17f0*/  DADD R38, R38, R38 ;  /* 0x0000000026267229 */ /* 0x020fc80000000026 */
        /* <DEDUP_REMOVED lines=15> */
[----:B-1----:R1:W0:Y:S01]  /*18f0*/  DADD R34, R34, R30 ;  /* 0x0000000022227229 */ /* 0x002222000000001e */
[----:B------:R-:W-:Y:S05]  /*1900*/  BRA `(.L_x_314) ;  /* 0x000000c000007947 */ /* 0x000fea0003800000 */
.L_x_312:
[----:B-1----:R-:W-:Y:S02]  /*1910*/  IMAD.MOV.U32 R30, RZ, RZ, 0x2fbe14b5 ;  /* 0x2fbe14b5ff1e7424 */ /* 0x002fe400078e00ff */
        /* <DEDUP_REMOVED lines=11> */
.L_x_314:
[----:B01----:R-:W0:Y:S01]  /*19d0*/  MUFU.RCP64H R37, R35 ;  /* 0x0000002300257308 */ /* 0x003e220000001800 */
[----:B------:R-:W-:Y:S01]  /*19e0*/  MOV R36, 0x1 ;  /* 0x0000000100247802 */ /* 0x000fe20000000f00 */
[----:B------:R-:W-:Y:S01]  /*19f0*/  BSSY B1, `(.L_x_315) ;  /* 0x0000014000017945 */ /* 0x000fe20003800000 */
[----:B----4-:R-:W-:-:S04]  /*1a00*/  FSETP.GEU.AND P2, PT, |R33|, 6.5827683646048100446e-37, PT ;  /* 0x036000002100780b */ /* 0x010fc80003f4e200 */
[----:B0-----:R-:W0:-:S06]  /*1a10*/  DFMA R30, R36, -R34, 1 ;  /* 0x3ff00000241e742b */ /* 0x001e0c0000000822 */
[----:B0-----:R-:W0:-:S06]  /*1a20*/  DFMA R30, R30, R30, R30 ;  /* 0x0000001e1e1e722b */ /* 0x001e0c000000001e */
[----:B0-----:R-:W0:-:S06]  /*1a30*/  DFMA R30, R36, R30, R36 ;  /* 0x0000001e241e722b */ /* 0x001e0c0000000024 */
[----:B0-----:R-:W0:-:S06]  /*1a40*/  DFMA R38, R30, -R34, 1 ;  /* 0x3ff000001e26742b */ /* 0x001e0c0000000822 */
[----:B0-----:R-:W0:-:S06]  /*1a50*/  DFMA R38, R30, R38, R30 ;  /* 0x000000261e26722b */ /* 0x001e0c000000001e */
[----:B0-----:R-:W0:-:S06]  /*1a60*/  DMUL R36, R38, R32 ;  /* 0x0000002026247228 */ /* 0x001e0c0000000000 */
[----:B0-----:R-:W0:-:S06]  /*1a70*/  DFMA R30, R36, -R34, R32 ;  /* 0x80000022241e722b */ /* 0x001e0c0000000020 */
[----:B0-----:R0:W1:Y:S02]  /*1a80*/  DFMA R36, R38, R30, R36 ;  /* 0x0000001e2624722b */ /* 0x0010640000000024 */
[----:B0-----:R-:W-:-:S05]  /*1a90*/  IMAD R31, R11, c[0x0][0x190], RZ ;  /* 0x000064000b1f7a24 */ /* 0x001fca00078e02ff */
[----:B------:R-:W-:-:S03]  /*1aa0*/  IADD3 R30, P1, R31, c[0x0][0x188], RZ ;  /* 0x000062001f1e7a10 */ /* 0x000fc60007f3e0ff */
[----:B-1----:R-:W-:Y:S01]  /*1ab0*/  FFMA R38, RZ, R35, R37 ;  /* 0x00000023ff267223 */ /* 0x002fe20000000025 */
[----:B------:R-:W-:-:S04]  /*1ac0*/  LEA.HI.X.SX32 R31, R31, c[0x0][0x18c], 0x1, P1 ;  /* 0x000063001f1f7a11 */ /* 0x000fc800008f0eff */
[----:B------:R-:W-:-:S13]  /*1ad0*/  FSETP.GT.AND P0, PT, |R38|, 1.469367938527859385e-39, PT ;  /* 0x001000002600780b */ /* 0x000fda0003f04200 */
[----:B------:R-:W-:Y:S05]  /*1ae0*/  @P0 BRA P2, `(.L_x_316) ;  /* 0x0000004000000947 */ /* 0x000fea0001000000 */
[----:B------:R-:W-:Y:S01]  /*1af0*/  IMAD.MOV.U32 R36, RZ, RZ, R32 ;  /* 0x000000ffff247224 */ /* 0x000fe200078e0020 */
[----:B------:R-:W-:Y:S01]  /*1b00*/  MOV R54, 0x1b30 ;  /* 0x00001b3000367802 */ /* 0x000fe20000000f00 */
[----:B------:R-:W-:Y:S02]  /*1b10*/  IMAD.MOV.U32 R37, RZ, RZ, R33 ;  /* 0x000000ffff257224 */ /* 0x000fe400078e0021 */
[----:B--23--:R-:W-:Y:S05]  /*1b20*/  CALL.REL.NOINC `($__internal_18_$__cuda_sm20_div_rn_f64_full) ;  /* 0x00000c1000007944 */ /* 0x00cfea0003c00000 */
.L_x_316:
[----:B------:R-:W-:Y:S05]  /*1b30*/  BSYNC B1 ;  /* 0x0000000000017941 */ /* 0x000fea0003800000 */
.L_x_315:
[----:B------:R-:W0:Y:S02]  /*1b40*/  FRND.F64.CEIL R36, R36 ;  /* 0x0000002400247313 */ /* 0x000e240000309800 */
[----:B0-----:R0:W-:Y:S02]  /*1b50*/  STG.E.64 [R30.64], R36 ;  /* 0x000000241e007986 */ /* 0x0011e4000c101b08 */
.L_x_309:
[----:B----4-:R-:W-:Y:S05]  /*1b60*/  BSYNC B0 ;  /* 0x0000000000007941 */ /* 0x010fea0003800000 */
.L_x_308:
[----:B0-----:R-:W-:-:S04]  /*1b70*/  IMAD.MOV.U32 R30, RZ, RZ, c[0x0][0x0] ;  /* 0x00000000ff1e7624 */ /* 0x001fc800078e00ff */
[----:B------:R-:W-:-:S05]  /*1b80*/  IMAD R30, R30, c[0x0][0xc], RZ ;  /* 0x000003001e1e7a24 */ /* 0x000fca00078e02ff */
[----:B------:R-:W-:-:S04]  /*1b90*/  IADD3 R31, P1, R30, R11, RZ ;  /* 0x0000000b1e1f7210 */ /* 0x000fc80007f3e0ff */
[----:B------:R-:W-:Y:S01]  /*1ba0*/  ISETP.GE.U32.AND P0, PT, R31, c[0x0][0x160], PT ;  /* 0x000058001f007a0c */ /* 0x000fe20003f06070 */
[----:B-1----:R-:W-:-:S05]  /*1bb0*/  IMAD.X R32, RZ, RZ, R10, P1 ;  /* 0x000000ffff207224 */ /* 0x002fca00008e060a */
[----:B------:R-:W-:-:S13]  /*1bc0*/  ISETP.GE.AND.EX P0, PT, R32, c[0x0][0x164], PT, P0 ;  /* 0x0000590020007a0c */ /* 0x000fda0003f06300 */
[----:B------:R-:W-:Y:S05]  /*1bd0*/  @P0 BRA `(.L_x_317) ;  /* 0x00000aa000000947 */ /* 0x000fea0003800000 */
[----:B---3--:R-:W-:Y:S01]  /*1be0*/  ISETP.GT.AND P2, PT, R29, 0xfffff, PT ;  /* 0x000fffff1d00780c */ /* 0x008fe20003f44270 */
[----:B------:R-:W-:Y:S01]  /*1bf0*/  IMAD.MOV.U32 R36, RZ, RZ, R28 ;  /* 0x000000ffff247224 */ /* 0x000fe200078e001c */
[----:B------:R-:W-:Y:S01]  /*1c00*/  BSSY B0, `(.L_x_318) ;  /* 0x000003c000007945 */ /* 0x000fe20003800000 */
[----:B------:R-:W-:Y:S01]  /*1c10*/  IMAD.MOV.U32 R34, RZ, RZ, R29 ;  /* 0x000000ffff227224 */ /* 0x000fe200078e001d */
[C---:B------:R-:W-:Y:S01]  /*1c20*/  FSETP.GEU.FTZ.AND P0, PT, R3.reuse, 1.7916666269302368164, PT ;  /* 0x3fe555550300780b */ /* 0x040fe20003f1e000 */
[----:B------:R-:W-:Y:S01]  /*1c30*/  IMAD.MOV.U32 R35, RZ, RZ, -0x3ff ;  /* 0xfffffc01ff237424 */ /* 0x000fe200078e00ff */
[----:B------:R-:W-:-:S07]  /*1c40*/  FSETP.GT.FTZ.AND P1, PT, R3, -1.6999999284744262695, PT ;  /* 0xbfd999990300780b */ /* 0x000fce0003f34000 */
[----:B------:R-:W0:Y:S01]  /*1c50*/  @!P2 DMUL R28, R28, 1.80143985094819840000e+16 ;  /* 0x435000001c1ca828 */ /* 0x000e220000000000 */
[----:B------:R-:W-:-:S09]  /*1c60*/  @!P2 IMAD.MOV.U32 R35, RZ, RZ, -0x435 ;  /* 0xfffffbcbff23a424 */ /* 0x000fd200078e00ff */
[----:B0-----:R-:W-:Y:S02]  /*1c70*/  @!P2 IMAD.MOV.U32 R34, RZ, RZ, R29 ;  /* 0x000000ffff22a224 */ /* 0x001fe400078e001d */
[----:B------:R-:W-:-:S03]  /*1c80*/  @!P2 IMAD.MOV.U32 R36, RZ, RZ, R28 ;  /* 0x000000ffff24a224 */ /* 0x000fc600078e001c */
[----:B------:R-:W-:-:S04]  /*1c90*/  IADD3 R32, R34, -0x1, RZ ;  /* 0xffffffff22207810 */ /* 0x000fc80007ffe0ff */
[----:B------:R-:W-:-:S13]  /*1ca0*/  ISETP.GE.U32.AND P3, PT, R32, 0x7fefffff, PT ;  /* 0x7fefffff2000780c */ /* 0x000fda0003f66070 */
[----:B------:R-:W-:Y:S01]  /*1cb0*/  @P3 IMAD.MOV.U32 R32, RZ, RZ, 0x0 ;  /* 0x00000000ff203424 */ /* 0x000fe200078e00ff */
[----:B------:R-:W-:Y:S01]  /*1cc0*/  @P3 FSETP.NEU.FTZ.AND P4, PT, R29, RZ, PT ;  /* 0x000000ff1d00320b */ /* 0x000fe20003f9d000 */
[----:B------:R-:W-:-:S06]  /*1cd0*/  @P3 IMAD.MOV.U32 R33, RZ, RZ, 0x7ff00000 ;  /* 0x7ff00000ff213424 */ /* 0x000fcc00078e00ff */
[----:B------:R-:W0:-:S10]  /*1ce0*/  @P3 DFMA R32, R28, R32, +INF ;  /* 0x7ff000001c20342b */ /* 0x000e140000000020 */
[----:B0-----:R-:W-:Y:S02]  /*1cf0*/  @P3 FSEL R32, R32, RZ, P4 ;  /* 0x000000ff20203208 */ /* 0x001fe40002000000 */
        /* <DEDUP_REMOVED lines=13> */
[----:B------:R-:W0:-:S04]  /*1dd0*/  DADD R36, R28, 1 ;  /* 0x3ff000001c247429 */ /* 0x000e080000000000 */
[----:B------:R-:W-:Y:S02]  /*1de0*/  DADD R28, R28, -1 ;  /* 0xbff000001c1c7429 */ /* 0x000fe40000000000 */
[----:B0-----:R-:W0:Y:S02]  /*1df0*/  MUFU.RCP64H R33, R37 ;  /* 0x0000002500217308 */ /* 0x001e240000001800 */
[----:B------:R-:W-:-:S04]  /*1e00*/  DADD R34, R34, c[0x2][0x38] ;  /* 0x00800e0022227629 */ /* 0x000fc80000000000 */
[----:B0-----:R-:W0:-:S06]  /*1e10*/  DFMA R44, -R36, R32, 1 ;  /* 0x3ff00000242c742b */ /* 0x001e0c0000000120 */
[----:B0-----:R-:W0:-:S06]  /*1e20*/  DFMA R44, R44, R44, R44 ;  /* 0x0000002c2c2c722b */ /* 0x001e0c000000002c */
[----:B0-----:R0:W1:Y:S02]  /*1e30*/  DFMA R44, R32, R44, R32 ;  /* 0x0000002c202c722b */ /* 0x0010640000000020 */
[----:B0-----:R-:W-:Y:S02]  /*1e40*/  IMAD.MOV.U32 R32, RZ, RZ, 0x3ae80f1e ;  /* 0x3ae80f1eff207424 */ /* 0x001fe400078e00ff */
[----:B------:R-:W-:Y:S02]  /*1e50*/  IMAD.MOV.U32 R33, RZ, RZ, 0x3eb1380b ;  /* 0x3eb1380bff217424 */ /* 0x000fe400078e00ff */
        /* <DEDUP_REMOVED lines=22> */
.L_x_319:
[----:B------:R-:W-:Y:S05]  /*1fc0*/  BSYNC B0 ;  /* 0x0000000000007941 */ /* 0x000fea0003800000 */
.L_x_318:
[----:B------:R-:W-:Y:S05]  /*1fd0*/  @P1 BRA !P0, `(.L_x_320) ;  /* 0x0000041000001947 */ /* 0x000fea0004000000 */
[----:B0-----:R-:W-:Y:S02]  /*1fe0*/  IMAD.MOV.U32 R28, RZ, RZ, c[0x0][0x198] ;  /* 0x00006600ff1c7624 */ /* 0x001fe400078e00ff */
[----:B------:R-:W-:Y:S02]  /*1ff0*/  IMAD.MOV.U32 R29, RZ, RZ, c[0x0][0x19c] ;  /* 0x00006700ff1d7624 */ /* 0x000fe400078e00ff */
[----:B------:R-:W-:-:S04]  /*2000*/  IMAD.MOV.U32 R36, RZ, RZ, -0x3ff ;  /* 0xfffffc01ff247424 */ /* 0x000fc800078e00ff */
[----:B------:R-:W0:-:S10]  /*2010*/  DADD R28, -R28, 1 ;  /* 0x3ff000001c1c7429 */ /* 0x000e140000000100 */
[----:B0-----:R-:W-:Y:S01]  /*2020*/  ISETP.GT.AND P1, PT, R29, 0xfffff, PT ;  /* 0x000fffff1d00780c */ /* 0x001fe20003f24270 */
[----:B------:R-:W-:Y:S02]  /*2030*/  IMAD.MOV.U32 R37, RZ, RZ, R29 ;  /* 0x000000ffff257224 */ /* 0x000fe400078e001d */
[----:B------:R-:W-:-:S10]  /*2040*/  IMAD.MOV.U32 R34, RZ, RZ, R28 ;  /* 0x000000ffff227224 */ /* 0x000fd400078e001c */
[----:B------:R-:W-:Y:S01]  /*2050*/  @!P1 MOV R37, R23 ;  /* 0x0000001700259202 */ /* 0x000fe20000000f00 */
        /* <DEDUP_REMOVED lines=14> */
.L_x_321:
        /* <DEDUP_REMOVED lines=17> */
[----:B0-----:R0:W3:Y:S02]  /*2250*/  DFMA R54, R34, R54, R34 ;  /* 0x000000362236722b */ /* 0x0010e40000000022 */
[----:B0-----:R-:W-:Y:S02]  /*2260*/  IMAD.MOV.U32 R34, RZ, RZ, 0x3ae80f1e ;  /* 0x3ae80f1eff227424 */ /* 0x001fe400078e00ff */
[----:B------:R-:W-:Y:S02]  /*2270*/  IMAD.MOV.U32 R35, RZ, RZ, 0x3eb1380b ;  /* 0x3eb1380bff237424 */ /* 0x000fe400078e00ff */
[----:B---3--:R-:W0:-:S06]  /*2280*/  DMUL R44, R54, R28 ;  /* 0x0000001c362c7228 */ /* 0x008e0c0000000000 */
[----:B0-----:R-:W0:-:S06]  /*2290*/  DFMA R44, R54, R28, R44 ;  /* 0x0000001c362c722b */ /* 0x001e0c000000002c */
[----:B0-----:R-:W0:-:S04]  /*22a0*/  DMUL R42, R44, R44 ;  /* 0x0000002c2c2a7228 */ /* 0x001e080000000000 */
[----:B------:R-:W3:-:S04]  /*22b0*/  DADD R38, R28, -R44 ;  /* 0x000000001c267229 */ /* 0x000ec8000000082c */
[----:B0-----:R-:W0:-:S04]  /*22c0*/  DFMA R34, R42, R34, c[0x2][0x0] ;  /* 0x008000002a22762b */ /* 0x001e080000000022 */
[----:B---3--:R-:W-:-:S04]  /*22d0*/  DADD R38, R38, R38 ;  /* 0x0000000026267229 */ /* 0x008fc80000000026 */
        /* <DEDUP_REMOVED lines=15> */
[----:B0-----:R0:W3:Y:S01]  /*23d0*/  DADD R38, R34, R28 ;  /* 0x0000000022267229 */ /* 0x0010e2000000001c */
[----:B------:R-:W-:Y:S05]  /*23e0*/  BRA `(.L_x_322) ;  /* 0x000000c000007947 */ /* 0x000fea0003800000 */
.L_x_320:
[----:B------:R-:W-:Y:S02]  /*23f0*/  IMAD.MOV.U32 R38, RZ, RZ, 0x2fbe14b5 ;  /* 0x2fbe14b5ff267424 */ /* 0x000fe400078e00ff */
[----:B------:R-:W-:-:S06]  /*2400*/  IMAD.MOV.U32 R39, RZ, RZ, 0x3eb372fb ;  /* 0x3eb372fbff277424 */ /* 0x000fcc00078e00ff */
        /* <DEDUP_REMOVED lines=10> */
.L_x_322:
        /* <DEDUP_REMOVED lines=16> */
[----:B------:R-:W-:Y:S01]  /*25b0*/  MOV R54, 0x2600 ;  /* 0x0000260000367802 */ /* 0x000fe20000000f00 */
[----:B------:R-:W-:Y:S02]  /*25c0*/  IMAD.MOV.U32 R37, RZ, RZ, R33 ;  /* 0x000000ffff257224 */ /* 0x000fe400078e0021 */
[----:B------:R-:W-:Y:S02]  /*25d0*/  IMAD.MOV.U32 R34, RZ, RZ, R38 ;  /* 0x000000ffff227224 */ /* 0x000fe400078e0026 */
[----:B------:R-:W-:Y:S02]  /*25e0*/  IMAD.MOV.U32 R35, RZ, RZ, R39 ;  /* 0x000000ffff237224 */ /* 0x000fe400078e0027 */
[----:B------:R-:W-:Y:S05]  /*25f0*/  CALL.REL.NOINC `($__internal_18_$__cuda_sm20_div_rn_f64_full) ;  /* 0x0000014000007944 */ /* 0x000fea0003c00000 */
[----:B------:R-:W-:Y:S01]  /*2600*/  MOV R28, R36 ;  /* 0x00000024001c7202 */ /* 0x000fe20000000f00 */
[----:B------:R-:W-:Y:S02]  /*2610*/  IMAD.MOV.U32 R29, RZ, RZ, R37 ;  /* 0x000000ffff1d7224 */ /* 0x000fe400078e0025 */
.L_x_324:
[----:B------:R-:W-:Y:S05]  /*2620*/  BSYNC B0 ;  /* 0x0000000000007941 */ /* 0x000fea0003800000 */
.L_x_323:
[----:B------:R-:W0:Y:S01]  /*2630*/  FRND.F64.CEIL R28, R28 ;  /* 0x0000001c001c7313 */ /* 0x000e220000309800 */
[----:B------:R-:W-:-:S05]  /*2640*/  IMAD R31, R31, c[0x0][0x190], RZ ;  /* 0x000064001f1f7a24 */ /* 0x000fca00078e02ff */
[----:B------:R-:W-:-:S04]  /*2650*/  IADD3 R32, P0, R31, c[0x0][0x188], RZ ;  /* 0x000062001f207a10 */ /* 0x000fc80007f1e0ff */
[----:B------:R-:W-:-:S05]  /*2660*/  LEA.HI.X.SX32 R33, R31, c[0x0][0x18c], 0x1, P0 ;  /* 0x000063001f217a11 */ /* 0x000fca00000f0eff */
[----:B0-----:R0:W-:Y:S04]  /*2670*/  STG.E.64 [R32.64], R28 ;  /* 0x0000001c20007986 */ /* 0x0011e8000c101b08 */
.L_x_317:
[----:B------:R-:W-:Y:S01]  /*2680*/  LEA R11, P0, R30, R11, 0x1 ;  /* 0x0000000b1e0b7211 */ /* 0x000fe200078008ff */
[----:B------:R-:W-:Y:S01]  /*2690*/  WARPSYNC 0xffffffff ;  /* 0xffffffff00007948 */ /* 0x000fe20003800000 */
[----:B------:R-:W-:Y:S01]  /*26a0*/  BAR.SYNC.DEFER_BLOCKING 0x0 ;  /* 0x0000000000007b1d */ /* 0x000fe20000010000 */
[----:B0--3--:R-:W-:Y:S02]  /*26b0*/  IMAD.MOV.U32 R28, RZ, RZ, R26 ;  /* 0x000000ffff1c7224 */ /* 0x009fe400078e001a */
[----:B------:R-:W-:Y:S01]  /*26c0*/  IMAD.X R10, RZ, RZ, R10, P0 ;  /* 0x000000ffff0a7224 */ /* 0x000fe200000e060a */
[----:B------:R-:W-:Y:S01]  /*26d0*/  ISETP.GE.U32.AND P0, PT, R11, R6, PT ;  /* 0x000000060b00720c */ /* 0x000fe20003f06070 */
[----:B------:R-:W-:Y:S02]  /*26e0*/  IMAD.MOV.U32 R29, RZ, RZ, R2 ;  /* 0x000000ffff1d7224 */ /* 0x000fe400078e0002 */
[----:B------:R-:W-:Y:S01]  /*26f0*/  IMAD.MOV.U32 R30, RZ, RZ, R0 ;  /* 0x000000ffff1e7224 */ /* 0x000fe200078e0000 */
[----:B------:R-:W-:-:S13]  /*2700*/  ISETP.GE.AND.EX P0, PT, R10, R5, PT, P0 ;  /* 0x000000050a00720c */ /* 0x000fda0003f06300 */
[----:B------:R-:W-:Y:S01]  /*2710*/  @P0 CALL.REL.NOINC `(.L_x_325) ;  /* 0x0000001000000944 */ /* 0x000fe20003c00000 */
[----:B------:R-:W-:Y:S05]  /*2720*/  BRA `(.L_x_326) ;  /* 0xffffe35000007947 */ /* 0x000fea000383ffff */
.L_x_325:
[----:B------:R-:W-:Y:S05]  /*2730*/  EXIT ;  /* 0x000000000000794d */ /* 0x000fea0003800000 */
        .weak           $__internal_18_$__cuda_sm20_div_rn_f64_full
        .type           $__internal_18_$__cuda_sm20_div_rn_f64_full,@function
        .size           $__internal_18_$__cuda_sm20_div_rn_f64_full,($__internal_19_$__cuda_sm20_div_s64 - $__internal_18_$__cuda_sm20_div_rn_f64_full)
$__internal_18_$__cuda_sm20_div_rn_f64_full:
[C---:B------:R-:W-:Y:S01]  /*2740*/  FSETP.GEU.AND P0, PT, |R35|.reuse, 1.469367938527859385e-39, PT ;  /* 0x001000002300780b */ /* 0x040fe20003f0e200 */
[----:B------:R-:W-:Y:S01]  /*2750*/  IMAD.MOV.U32 R38, RZ, RZ, 0x1 ;  /* 0x00000001ff267424 */ /* 0x000fe200078e00ff */
[----:B------:R-:W-:Y:S01]  /*2760*/  LOP3.LUT R32, R35, 0x800fffff, RZ, 0xc0, !PT ;  /* 0x800fffff23207812 */ /* 0x000fe200078ec0ff */
[----:B------:R-:W-:Y:S01]  /*2770*/  IMAD.MOV.U32 R55, RZ, RZ, 0x1ca00000 ;  /* 0x1ca00000ff377424 */ /* 0x000fe200078e00ff */
[C---:B------:R-:W-:Y:S01]  /*2780*/  FSETP.GEU.AND P2, PT, |R37|.reuse, 1.469367938527859385e-39, PT ;  /* 0x001000002500780b */ /* 0x040fe20003f4e200 */
[----:B------:R-:W-:Y:S01]  /*2790*/  BSSY B2, `(.L_x_327) ;  /* 0x0000053000027945 */ /* 0x000fe20003800000 */
[----:B------:R-:W-:Y:S01]  /*27a0*/  LOP3.LUT R33, R32, 0x3ff00000, RZ, 0xfc, !PT ;  /* 0x3ff0000020217812 */ /* 0x000fe200078efcff */
[----:B------:R-:W-:Y:S01]  /*27b0*/  IMAD.MOV.U32 R32, RZ, RZ, R34 ;  /* 0x000000ffff207224 */ /* 0x000fe200078e0022 */
[----:B------:R-:W-:Y:S02]  /*27c0*/  LOP3.LUT R53, R37, 0x7ff00000, RZ, 0xc0, !PT ;  /* 0x7ff0000025357812 */ /* 0x000fe400078ec0ff */
[----:B------:R-:W-:-:S03]  /*27d0*/  LOP3.LUT R56, R35, 0x7ff00000, RZ, 0xc0, !PT ;  /* 0x7ff0000023387812 */ /* 0x000fc600078ec0ff */
[----:B------:R-:W0:Y:S01]  /*27e0*/  @!P0 DMUL R32, R34, 8.98846567431157953865e+307 ;  /* 0x7fe0000022208828 */ /* 0x000e220000000000 */
[----:B------:R-:W-:-:S03]  /*27f0*/  ISETP.GE.U32.AND P1, PT, R53, R56, PT ;  /* 0x000000383500720c */ /* 0x000fc60003f26070 */
[----:B------:R-:W-:Y:S01]  /*2800*/  @!P2 LOP3.LUT R42, R35, 0x7ff00000, RZ, 0xc0, !PT ;  /* 0x7ff00000232aa812 */ /* 0x000fe200078ec0ff */
[----:B------:R-:W-:Y:S01]  /*2810*/  @!P2 IMAD.MOV.U32 R44, RZ, RZ, RZ ;  /* 0x000000ffff2ca224 */ /* 0x000fe200078e00ff */
[----:B0-----:R-:W0:Y:S01]  /*2820*/  MUFU.RCP64H R39, R33 ;  /* 0x0000002100277308 */ /* 0x001e220000001800 */
[----:B------:R-:W-:Y:S02]  /*2830*/  SEL R43, R55, 0x63400000, !P1 ;  /* 0x63400000372b7807 */ /* 0x000fe40004800000 */
[----:B------:R-:W-:Y:S02]  /*2840*/  @!P2 ISETP.GE.U32.AND P3, PT, R53, R42, PT ;  /* 0x0000002a3500a20c */ /* 0x000fe40003f66070 */
[----:B------:R-:W-:Y:S02]  /*2850*/  @!P0 LOP3.LUT R56, R33, 0x7ff00000, RZ, 0xc0, !PT ;  /* 0x7ff0000021388812 */ /* 0x000fe400078ec0ff */
[----:B------:R-:W-:-:S04]  /*2860*/  @!P2 SEL R45, R55, 0x63400000, !P3 ;  /* 0x63400000372da807 */ /* 0x000fc80005800000 */
[----:B------:R-:W-:-:S04]  /*2870*/  @!P2 LOP3.LUT R45, R45, 0x80000000, R37, 0xf8, !PT ;  /* 0x800000002d2da812 */ /* 0x000fc800078ef825 */
[----:B------:R-:W-:Y:S01]  /*2880*/  @!P2 LOP3.LUT R45, R45, 0x100000, RZ, 0xfc, !PT ;  /* 0x001000002d2da812 */ /* 0x000fe200078efcff */
[----:B0-----:R-:W0:-:S06]  /*2890*/  DFMA R40, R38, -R32, 1 ;  /* 0x3ff000002628742b */ /* 0x001e0c0000000820 */
[----:B0-----:R-:W0:-:S06]  /*28a0*/  DFMA R40, R40, R40, R40 ;  /* 0x000000282828722b */ /* 0x001e0c0000000028 */
[----:B0-----:R0:W1:Y:S02]  /*28b0*/  DFMA R40, R38, R40, R38 ;  /* 0x000000282628722b */ /* 0x0010640000000026 */
[----:B0-----:R-:W-:Y:S01]  /*28c0*/  LOP3.LUT R39, R43, 0x800fffff, R37, 0xf8, !PT ;  /* 0x800fffff2b277812 */ /* 0x001fe200078ef825 */
[----:B------:R-:W-:-:S03]  /*28d0*/  IMAD.MOV.U32 R38, RZ, RZ, R36 ;  /* 0x000000ffff267224 */ /* 0x000fc600078e0024 */
[----:B-1----:R-:W0:-:S04]  /*28e0*/  DFMA R42, R40, -R32, 1 ;  /* 0x3ff00000282a742b */ /* 0x002e080000000820 */
[----:B------:R-:W-:-:S04]  /*28f0*/  @!P2 DFMA R38, R38, 2, -R44 ;  /* 0x400000002626a82b */ /* 0x000fc8000000082c */
[----:B0-----:R-:W0:-:S06]  /*2900*/  DFMA R40, R40, R42, R40 ;  /* 0x0000002a2828722b */ /* 0x001e0c0000000028 */
        /* <DEDUP_REMOVED lines=11> */
[C---:B------:R-:W-:Y:S01]  /*29c0*/  ISETP.GE.U32.AND P0, PT, R53.reuse, R40, PT ;  /* 0x000000283500720c */ /* 0x040fe20003f06070 */
[----:B------:R-:W-:-:S03]  /*29d0*/  IMAD.IADD R36, R53, 0x1, -R40 ;  /* 0x0000000135247824 */ /* 0x000fc600078e0a28 */
[----:B------:R-:W-:Y:S02]  /*29e0*/  SEL R55, R55, 0x63400000, !P0 ;  /* 0x6340000037377807 */ /* 0x000fe40004000000 */
[----:B------:R-:W-:-:S04]  /*29f0*/  IMNMX R36, R36, -0x46a00000, !PT ;  /* 0xb960000024247817 */ /* 0x000fc80007800200 */
        /* <DEDUP_REMOVED lines=23> */
.L_x_328:
[----:B-1----:R-:W0:-:S14]  /*2b70*/  DSETP.NAN.AND P0, PT, R36, R36, PT ;  /* 0x000000242400722a */ /* 0x002e1c0003f08000 */
[----:B0-----:R-:W-:Y:S05]  /*2b80*/  @P0 BRA `(.L_x_330) ;  /* 0x0000011000000947 */ /* 0x001fea0003800000 */
[----:B------:R-:W0:-:S14]  /*2b90*/  DSETP.NAN.AND P0, PT, R34, R34, PT ;  /* 0x000000222200722a */ /* 0x000e1c0003f08000 */
[----:B0-----:R-:W-:Y:S05]  /*2ba0*/  @P0 BRA `(.L_x_331) ;  /* 0x000000c000000947 */ /* 0x001fea0003800000 */
[----:B------:R-:W-:Y:S01]  /*2bb0*/  ISETP.NE.AND P0, PT, R42, R56, PT ;  /* 0x000000382a00720c */ /* 0x000fe20003f05270 */
[----:B------:R-:W-:Y:S02]  /*2bc0*/  IMAD.MOV.U32 R40, RZ, RZ, 0x0 ;  /* 0x00000000ff287424 */ /* 0x000fe400078e00ff */
[----:B------:R-:W-:-:S10]  /*2bd0*/  IMAD.MOV.U32 R41, RZ, RZ, -0x80000 ;  /* 0xfff80000ff297424 */ /* 0x000fd400078e00ff */
[----:B------:R-:W-:Y:S05]  /*2be0*/  @!P0 BRA `(.L_x_329) ;  /* 0x000000d000008947 */ /* 0x000fea0003800000 */
[----:B------:R-:W-:Y:S02]  /*2bf0*/  ISETP.NE.AND P0, PT, R42, 0x7ff00000, PT ;  /* 0x7ff000002a00780c */ /* 0x000fe40003f05270 */
[----:B------:R-:W-:Y:S02]  /*2c00*/  LOP3.LUT R41, R37, 0x80000000, R35, 0x48, !PT ;  /* 0x8000000025297812 */ /* 0x000fe400078e4823 */
[----:B------:R-:W-:-:S13]  /*2c10*/  ISETP.EQ.OR P0, PT, R56, RZ, !P0 ;  /* 0x000000ff3800720c */ /* 0x000fda0004702670 */
[----:B------:R-:W-:Y:S01]  /*2c20*/  @P0 LOP3.LUT R32, R41, 0x7ff00000, RZ, 0xfc, !PT ;  /* 0x7ff0000029200812 */ /* 0x000fe200078efcff */
[----:B------:R-:W-:Y:S02]  /*2c30*/  @!P0 IMAD.MOV.U32 R40, RZ, RZ, RZ ;  /* 0x000000ffff288224 */ /* 0x000fe400078e00ff */
[----:B------:R-:W-:Y:S01]  /*2c40*/  @P0 IMAD.MOV.U32 R40, RZ, RZ, RZ ;  /* 0x000000ffff280224 */ /* 0x000fe200078e00ff */
[----:B------:R-:W-:Y:S01]  /*2c50*/  @P0 MOV R41, R32 ;  /* 0x0000002000290202 */ /* 0x000fe20000000f00 */
[----:B------:R-:W-:Y:S05]  /*2c60*/  BRA `(.L_x_329) ;  /* 0x0000005000007947 */ /* 0x000fea0003800000 */
.L_x_331:
[----:B------:R-:W-:Y:S01]  /*2c70*/  LOP3.LUT R41, R35, 0x80000, RZ, 0xfc, !PT ;  /* 0x0008000023297812 */ /* 0x000fe200078efcff */
[----:B------:R-:W-:Y:S01]  /*2c80*/  IMAD.MOV.U32 R40, RZ, RZ, R34 ;  /* 0x000000ffff287224 */ /* 0x000fe200078e0022 */
[----:B------:R-:W-:Y:S05]  /*2c90*/  BRA `(.L_x_329) ;  /* 0x0000002000007947 */ /* 0x000fea0003800000 */
.L_x_330:
[----:B------:R-:W-:Y:S01]  /*2ca0*/  LOP3.LUT R41, R37, 0x80000, RZ, 0xfc, !PT ;  /* 0x0008000025297812 */ /* 0x000fe200078efcff */
[----:B------:R-:W-:Y:S02]  /*2cb0*/  IMAD.MOV.U32 R40, RZ, RZ, R36 ;  /* 0x000000ffff287224 */ /* 0x000fe400078e0024 */
.L_x_329:
[----:B------:R-:W-:Y:S05]  /*2cc0*/  BSYNC B2 ;  /* 0x0000000000027941 */ /* 0x000fea0003800000 */
.L_x_327:
[----:B------:R-:W-:Y:S02]  /*2cd0*/  IMAD.MOV.U32 R55, RZ, RZ, 0x0 ;  /* 0x00000000ff377424 */ /* 0x000fe400078e00ff */
[----:B------:R-:W-:-:S02]  /*2ce0*/  IMAD.MOV.U32 R36, RZ, RZ, R40 ;  /* 0x000000ffff247224 */ /* 0x000fc400078e0028 */
[----:B------:R-:W-:Y:S01]  /*2cf0*/  IMAD.MOV.U32 R37, RZ, RZ, R41 ;  /* 0x000000ffff257224 */ /* 0x000fe200078e0029 */
[----:B------:R-:W-:Y:S06]  /*2d00*/  RET.REL.NODEC R54 `(_ZN2at6native63_GLOBAL__N__7310b794_30_DistributionGeometricKernel_cu_fa6e70a443distribution_elementwise_grid_stride_kernelIdLi2EZNS0_9templates4cuda21uniform_and_transformIddPNS_17CUDAGeneratorImplEZZZNS4_16geometric_kernelIS7_EEvRNS_18TensorIteratorBaseEdT_ENKUlvE_clEvENKUlvE4_clEvEUldE_EEvSA_T1_T2_EUlP24curandStatePhilox4_32_10E_ZNS1_27distribution_nullary_kernelIdd7double2S7_SJ_SE_EEvSA_SG_RKT3_T4_EUlidE_EEvlNS_15PhiloxCudaStateESF_SG_) ;  /* 0xffffd2f036007950 */ /* 0x000fec0003c3ffff */
        .weak           $__internal_19_$__cuda_sm20_div_s64
        .type           $__internal_19_$__cuda_sm20_div_s64,@function
        .size           $__internal_19_$__cuda_sm20_div_s64,(.L_x_701 - $__internal_19_$__cuda_sm20_div_s64)
$__internal_19_$__cuda_sm20_div_s64:
        /* <DEDUP_REMOVED lines=69> */
[----:B------:R-:W-:-:S03]  /*3160*/  IMAD.MOV.U32 R2, RZ, RZ, R0 ;  /* 0x000000ffff027224 */ /* 0x000fc600078e0000 */
[----:B------:R-:W-:Y:S01]  /*3170*/  SEL R6, R3, R6, !P1 ;  /* 0x0000000603067207 */ /* 0x000fe20004800000 */
[----:B------:R-:W-:Y:S01]  /*3180*/  IMAD.MOV.U32 R3, RZ, RZ, 0x0 ;  /* 0x00000000ff037424 */ /* 0x000fe200078e00ff */
[----:B------:R-:W-:Y:S02]  /*3190*/  SEL R5, R5, 0xffffffff, P0 ;  /* 0xffffffff05057807 */ /* 0x000fe40000000000 */
[----:B------:R-:W-:Y:S01]  /*31a0*/  SEL R6, R6, 0xffffffff, P0 ;  /* 0xffffffff06067807 */ /* 0x000fe20000000000 */
[----:B------:R-:W-:Y:S06]  /*31b0*/  RET.REL.NODEC R2 `(_ZN2at6native63_GLOBAL__N__7310b794_30_DistributionGeometricKernel_cu_fa6e70a443distribution_elementwise_grid_stride_kernelIdLi2EZNS0_9templates4cuda21uniform_and_transformIddPNS_17CUDAGeneratorImplEZZZNS4_16geometric_kernelIS7_EEvRNS_18TensorIteratorBaseEdT_ENKUlvE_clEvENKUlvE4_clEvEUldE_EEvSA_T1_T2_EUlP24curandStatePhilox4_32_10E_ZNS1_27distribution_nullary_kernelIdd7double2S7_SJ_SE_EEvSA_SG_RKT3_T4_EUlidE_EEvlNS_15PhiloxCudaStateESF_SG_) ;  /* 0xffffce4002007950 */ /* 0x000fec0003c3ffff */
.L_x_332:
        /* <DEDUP_REMOVED lines=12> */
.L_x_701:


//--------------------- .text._ZN2at6native63_GLOBAL__N__7310b794_30_DistributionGeometricKernel_cu_fa6e70a443distribution_elementwise_grid_stride_kernelIfLi4EZNS0_9templates4cuda21uniform_and_transformIsfPNS_17CUDAGeneratorImplEZZZNS4_16geometric_kernelIS7_EEvRNS_18TensorIteratorBaseEdT_ENKUlvE_clEvENKUlvE3_clEvEUlfE_EEvSA_T1_T2_EUlP24curandStatePhilox4_32_10E0_ZNS1_27distribution_nullary_kernelIsf6float4S7_SJ_SE_EEvSA_SG_RKT3_T4_EUlifE0_EEvlNS_15PhiloxCudaStateESF_SG_ --------------------------
	.section	.text._ZN2at6native63_GLOBAL__N__7310b794_30_DistributionGeometricKernel_cu_fa6e70a443distribution_elementwise_grid_stride_kernelIfLi4EZNS0_9templates4cuda21uniform_and_transformIsfPNS_17CUDAGeneratorImplEZZZNS4_16geometric_kernelIS7_EEvRNS_18TensorIteratorBaseEdT_ENKUlvE_clEvENKUlvE3_clEvEUlfE_EEvSA_T1_T2_EUlP24curandStatePhilox4_32_10E0_ZNS1_27distribution_nullary_kernelIsf6float4S7_SJ_SE_EEvSA_SG_RKT3_T4_EUlifE0_EEvlNS_15PhiloxCudaStateESF_SG_,"ax",@progbits
	.sectioninfo	@"SHI_REGISTERS=40"
	.align	128
.text._ZN2at6native63_GLOBAL__N__7310b794_30_DistributionGeometricKernel_cu_fa6e70a443distribution_elementwise_grid_stride_kernelIfLi4EZNS0_9templates4cuda21uniform_and_transformIsfPNS_17CUDAGeneratorImplEZZZNS4_16geometric_kernelIS7_EEvRNS_18TensorIteratorBaseEdT_ENKUlvE_clEvENKUlvE3_clEvEUlfE_EEvSA_T1_T2_EUlP24curandStatePhilox4_32_10E0_ZNS1_27distribution_nullary_kernelIsf6float4S7_SJ_SE_EEvSA_SG_RKT3_T4_EUlifE0_EEvlNS_15PhiloxCudaStateESF_SG_:
        .type           _ZN2at6native63_GLOBAL__N__7310b794_30_DistributionGeometricKernel_cu_fa6e70a443distribution_elementwise_grid_stride_kernelIfLi4EZNS0_9templates4cuda21uniform_and_transformIsfPNS_17CUDAGeneratorImplEZZZNS4_16geometric_kernelIS7_EEvRNS_18TensorIteratorBaseEdT_ENKUlvE_clEvENKUlvE3_clEvEUlfE_EEvSA_T1_T2_EUlP24curandStatePhilox4_32_10E0_ZNS1_27distribution_nullary_kernelIsf6float4S7_SJ_SE_EEvSA_SG_RKT3_T4_EUlifE0_EEvlNS_15PhiloxCudaStateESF_SG_,@function
        .size           _ZN2at6native63_GLOBAL__N__7310b794_30_DistributionGeometricKernel_cu_fa6e70a443distribution_elementwise_grid_stride_kernelIfLi4EZNS0_9templates4cuda21uniform_and_transformIsfPNS_17CUDAGeneratorImplEZZZNS4_16geometric_kernelIS7_EEvRNS_18TensorIteratorBaseEdT_ENKUlvE_clEvENKUlvE3_clEvEUlfE_EEvSA_T1_T2_EUlP24curandStatePhilox4_32_10E0_ZNS1_27distribution_nullary_kernelIsf6float4S7_SJ_SE_EEvSA_SG_RKT3_T4_EUlifE0_EEvlNS_15PhiloxCudaStateESF_SG_,(.L_x_704 - _ZN2at6native63_GLOBAL__N__7310b794_30_DistributionGeometricKernel_cu_fa6e70a443distribution_elementwise_grid_stride_kernelIfLi4EZNS0_9templates4cuda21uniform_and_transformIsfPNS_17CUDAGeneratorImplEZZZNS4_16geometric_kernelIS7_EEvRNS_18TensorIteratorBaseEdT_ENKUlvE_clEvENKUlvE3_clEvEUlfE_EEvSA_T1_T2_EUlP24curandStatePhilox4_32_10E0_ZNS1_27distribution_nullary_kernelIsf6float4S7_SJ_SE_EEvSA_SG_RKT3_T4_EUlifE0_EEvlNS_15PhiloxCudaStateESF_SG_)
        .other          _ZN2at6native63_GLOBAL__N__7310b794_30_DistributionGeometricKernel_cu_fa6e70a443distribution_elementwise_grid_stride_kernelIfLi4EZNS0_9templates4cuda21uniform_and_transformIsfPNS_17CUDAGeneratorImplEZZZNS4_16geometric_kernelIS7_EEvRNS_18TensorIteratorBaseEdT_ENKUlvE_clEvENKUlvE3_clEvEUlfE_EEvSA_T1_T2_EUlP24curandStatePhilox4_32_10E0_ZNS1_27distribution_nullary_kernelIsf6float4S7_SJ_SE_EEvSA_SG_RKT3_T4_EUlifE0_EEvlNS_15PhiloxCudaStateESF_SG_,@"STO_CUDA_ENTRY STV_DEFAULT"
_ZN2at6native63_GLOBAL__N__7310b794_30_DistributionGeometricKernel_cu_fa6e70a443distribution_elementwise_grid_stride_kernelIfLi4EZNS0_9templates4cuda21uniform_and_transformIsfPNS_17CUDAGeneratorImplEZZZNS4_16geometric_kernelIS7_EEvRNS_18TensorIteratorBaseEdT_ENKUlvE_clEvENKUlvE3_clEvEUlfE_EEvSA_T1_T2_EUlP24curandStatePhilox4_32_10E0_ZNS1_27distribution_nullary_kernelIsf6float4S7_SJ_SE_EEvSA_SG_RKT3_T4_EUlifE0_EEvlNS_15PhiloxCudaStateESF_SG_:
        /* <DEDUP_REMOVED lines=92> */
[----:B------:R-:W-:Y:S05]  /*05c0*/  CALL.REL.NOINC `($__internal_20_$__cuda_sm20_div_s64) ;  /* 0x0000436000007944 */ /* 0x000fea0003c00000 */
[----:B------:R-:W-:Y:S05]  /*05d0*/  BRA `(.L_x_334) ;  /* 0x0000016000007947 */ /* 0x000fea0003800000 */
.L_x_333:
        /* <DEDUP_REMOVED lines=22> */
.L_x_334:
        /* <DEDUP_REMOVED lines=21> */
.L_x_351:
        /* <DEDUP_REMOVED lines=13> */
.L_x_336:
[----:B------:R-:W-:Y:S05]  /*0960*/  BSYNC B0 ;  /* 0x0000000000007941 */ /* 0x000fea0003800000 */
.L_x_335:
        /* <DEDUP_REMOVED lines=69> */
.L_x_338:
[----:B------:R-:W-:Y:S01]  /*0dc0*/  IMAD.MOV.U32 R22, RZ, RZ, R32 ;  /* 0x000000ffff167224 */ /* 0x000fe200078e0020 */
[----:B------:R-:W-:Y:S01]  /*0dd0*/  MOV R23, R29 ;  /* 0x0000001d00177202 */ /* 0x000fe20000000f00 */
[----:B------:R-:W-:Y:S01]  /*0de0*/  IMAD.MOV.U32 R35, RZ, RZ, R27 ;  /* 0x000000ffff237224 */ /* 0x000fe200078e001b */
[----:B------:R-:W-:Y:S02]  /*0df0*/  MOV R36, R20 ;  /* 0x0000001400247202 */ /* 0x000fe40000000f00 */
.L_x_337:
        /* <DEDUP_REMOVED lines=227> */
.L_x_341:
        /* <DEDUP_REMOVED lines=9> */
[----:B------:R-:W0:Y:S02]  /*1cc0*/  F2I.FTZ.CEIL.NTZ R37, R22 ;  /* 0x0000001600257305 */ /* 0x000e24000021b100 */
[----:B0-----:R0:W-:Y:S02]  /*1cd0*/  STG.E.U16 [R34.64], R37 ;  /* 0x0000002522007986 */ /* 0x0011e4000c101508 */
.L_x_340:
[----:B------:R-:W-:Y:S05]  /*1ce0*/  BSYNC B0 ;  /* 0x0000000000007941 */ /* 0x000fea0003800000 */
.L_x_339:
        /* <DEDUP_REMOVED lines=222> */
.L_x_344:
        /* <DEDUP_REMOVED lines=9> */
[----:B------:R-:W0:Y:S02]  /*2b60*/  F2I.FTZ.CEIL.NTZ R23, R22 ;  /* 0x0000001600177305 */ /* 0x000e24000021b100 */
[----:B0-----:R0:W-:Y:S02]  /*2b70*/  STG.E.U16 [R34.64], R23 ;  /* 0x0000001722007986 */ /* 0x0011e4000c101508 */
.L_x_343:
[----:B------:R-:W-:Y:S05]  /*2b80*/  BSYNC B0 ;  /* 0x0000000000007941 */ /* 0x000fea0003800000 */
.L_x_342:
        /* <DEDUP_REMOVED lines=220> */
.L_x_347:
        /* <DEDUP_REMOVED lines=9> */
[----:B------:R-:W0:Y:S04]  /*39e0*/  F2I.FTZ.CEIL.NTZ R29, R29 ;  /* 0x0000001d001d7305 */ /* 0x000e28000021b100 */
[----:B0-----:R0:W-:Y:S04]  /*39f0*/  STG.E.U16 [R22.64], R29 ;  /* 0x0000001d16007986 */ /* 0x0011e8000c101508 */
.L_x_346:
[----:B------:R-:W-:Y:S05]  /*3a00*/  BSYNC B0 ;  /* 0x0000000000007941 */ /* 0x000fea0003800000 */
.L_x_345:
        /* <DEDUP_REMOVED lines=219> */
.L_x_349:
        /* <DEDUP_REMOVED lines=11> */
.L_x_348:
        /* <DEDUP_REMOVED lines=11> */
.L_x_350:
[----:B------:R-:W-:Y:S05]  /*4920*/  EXIT ;  /* 0x000000000000794d */ /* 0x000fea0003800000 */
        .weak           $__internal_20_$__cuda_sm20_div_s64
        .type           $__internal_20_$__cuda_sm20_div_s64,@function
        .size           $__internal_20_$__cuda_sm20_div_s64,(.L_x_704 - $__internal_20_$__cuda_sm20_div_s64)
$__internal_20_$__cuda_sm20_div_s64:
        /* <DEDUP_REMOVED lines=73> */
[----:B------:R-:W-:Y:S06]  /*4dc0*/  RET.REL.NODEC R24 `(_ZN2at6native63_GLOBAL__N__7310b794_30_DistributionGeometricKernel_cu_fa6e70a443distribution_elementwise_grid_stride_kernelIfLi4EZNS0_9templates4cuda21uniform_and_transformIsfPNS_17CUDAGeneratorImplEZZZNS4_16geometric_kernelIS7_EEvRNS_18TensorIteratorBaseEdT_ENKUlvE_clEvENKUlvE3_clEvEUlfE_EEvSA_T1_T2_EUlP24curandStatePhilox4_32_10E0_ZNS1_27distribution_nullary_kernelIsf6float4S7_SJ_SE_EEvSA_SG_RKT3_T4_EUlifE0_EEvlNS_15PhiloxCudaStateESF_SG_) ;  /* 0xffffb23018007950 */ /* 0x000fec0003c3ffff */
.L_x_352:
        /* <DEDUP_REMOVED lines=11> */
.L_x_704:


//--------------------- .text._ZN2at6native63_GLOBAL__N__7310b794_30_DistributionGeometricKernel_cu_fa6e70a443distribution_elementwise_grid_stride_kernelIfLi4EZNS0_9templates4cuda21uniform_and_transformIsfPNS_17CUDAGeneratorImplEZZZNS4_16geometric_kernelIS7_EEvRNS_18TensorIteratorBaseEdT_ENKUlvE_clEvENKUlvE3_clEvEUlfE_EEvSA_T1_T2_EUlP24curandStatePhilox4_32_10E0_ZNS1_27distribution_nullary_kernelIsf6float4S7_SJ_SE_EEvSA_SG_RKT3_T4_EUlifE_EEvlNS_15PhiloxCudaStateESF_SG_ --------------------------
	.section	.text._ZN2at6native63_GLOBAL__N__7310b794_30_DistributionGeometricKernel_cu_fa6e70a443distribution_elementwise_grid_stride_kernelIfLi4EZNS0_9templates4cuda21uniform_and_transformIsfPNS_17CUDAGeneratorImplEZZZNS4_16geometric_kernelIS7_EEvRNS_18TensorIteratorBaseEdT_ENKUlvE_clEvENKUlvE3_clEvEUlfE_EEvSA_T1_T2_EUlP24curandStatePhilox4_32_10E0_ZNS1_27distribution_nullary_kernelIsf6float4S7_SJ_SE_EEvSA_SG_RKT3_T4_EUlifE_EEvlNS_15PhiloxCudaStateESF_SG_,"ax",@progbits
	.sectioninfo	@"SHI_REGISTERS=52"
	.align	128
.text._ZN2at6native63_GLOBAL__N__7310b794_30_DistributionGeometricKernel_cu_fa6e70a443distribution_elementwise_grid_stride_kernelIfLi4EZNS0_9templates4cuda21uniform_and_transformIsfPNS_17CUDAGeneratorImplEZZZNS4_16geometric_kernelIS7_EEvRNS_18TensorIteratorBaseEdT_ENKUlvE_clEvENKUlvE3_clEvEUlfE_EEvSA_T1_T2_EUlP24curandStatePhilox4_32_10E0_ZNS1_27distribution_nullary_kernelIsf6float4S7_SJ_SE_EEvSA_SG_RKT3_T4_EUlifE_EEvlNS_15PhiloxCudaStateESF_SG_:
        .type           _ZN2at6native63_GLOBAL__N__7310b794_30_DistributionGeometricKernel_cu_fa6e70a443distribution_elementwise_grid_stride_kernelIfLi4EZNS0_9templates4cuda21uniform_and_transformIsfPNS_17CUDAGeneratorImplEZZZNS4_16geometric_kernelIS7_EEvRNS_18TensorIteratorBaseEdT_ENKUlvE_clEvENKUlvE3_clEvEUlfE_EEvSA_T1_T2_EUlP24curandStatePhilox4_32_10E0_ZNS1_27distribution_nullary_kernelIsf6float4S7_SJ_SE_EEvSA_SG_RKT3_T4_EUlifE_EEvlNS_15PhiloxCudaStateESF_SG_,@function
        .size           _ZN2at6native63_GLOBAL__N__7310b794_30_DistributionGeometricKernel_cu_fa6e70a443distribution_elementwise_grid_stride_kernelIfLi4EZNS0_9templates4cuda21uniform_and_transformIsfPNS_17CUDAGeneratorImplEZZZNS4_16geometric_kernelIS7_EEvRNS_18TensorIteratorBaseEdT_ENKUlvE_clEvENKUlvE3_clEvEUlfE_EEvSA_T1_T2_EUlP24curandStatePhilox4_32_10E0_ZNS1_27distribution_nullary_kernelIsf6float4S7_SJ_SE_EEvSA_SG_RKT3_T4_EUlifE_EEvlNS_15PhiloxCudaStateESF_SG_,(.L_x_706 - _ZN2at6native63_GLOBAL__N__7310b794_30_DistributionGeometricKernel_cu_fa6e70a443distribution_elementwise_grid_stride_kernelIfLi4EZNS0_9templates4cuda21uniform_and_transformIsfPNS_17CUDAGeneratorImplEZZZNS4_16geometric_kernelIS7_EEvRNS_18TensorIteratorBaseEdT_ENKUlvE_clEvENKUlvE3_clEvEUlfE_EEvSA_T1_T2_EUlP24curandStatePhilox4_32_10E0_ZNS1_27distribution_nullary_kernelIsf6float4S7_SJ_SE_EEvSA_SG_RKT3_T4_EUlifE_EEvlNS_15PhiloxCudaStateESF_SG_)
        .other          _ZN2at6native63_GLOBAL__N__7310b794_30_DistributionGeometricKernel_cu_fa6e70a443distribution_elementwise_grid_stride_kernelIfLi4EZNS0_9templates4cuda21uniform_and_transformIsfPNS_17CUDAGeneratorImplEZZZNS4_16geometric_kernelIS7_EEvRNS_18TensorIteratorBaseEdT_ENKUlvE_clEvENKUlvE3_clEvEUlfE_EEvSA_T1_T2_EUlP24curandStatePhilox4_32_10E0_ZNS1_27distribution_nullary_kernelIsf6float4S7_SJ_SE_EEvSA_SG_RKT3_T4_EUlifE_EEvlNS_15PhiloxCudaStateESF_SG_,@"STO_CUDA_ENTRY STV_DEFAULT"
_ZN2at6native63_GLOBAL__N__7310b794_30_DistributionGeometricKernel_cu_fa6e70a443distribution_elementwise_grid_stride_kernelIfLi4EZNS0_9templates4cuda21uniform_and_transformIsfPNS_17CUDAGeneratorImplEZZZNS4_16geometric_kernelIS7_EEvRNS_18TensorIteratorBaseEdT_ENKUlvE_clEvENKUlvE3_clEvEUlfE_EEvSA_T1_T2_EUlP24curandStatePhilox4_32_10E0_ZNS1_27distribution_nullary_kernelIsf6float4S7_SJ_SE_EEvSA_SG_RKT3_T4_EUlifE_EEvlNS_15PhiloxCudaStateESF_SG_:
        /* <DEDUP_REMOVED lines=92> */
[----:B------:R-:W-:Y:S05]  /*05c0*/  CALL.REL.NOINC `($__internal_21_$__cuda_sm20_div_s64) ;  /* 0x00000da000007944 */ /* 0x000fea0003c00000 */
[----:B------:R-:W-:Y:S02]  /*05d0*/  IMAD.MOV.U32 R26, RZ, RZ, R28 ;  /* 0x000000ffff1a7224 */ /* 0x000fe400078e001c */
[----:B------:R-:W-:Y:S01]  /*05e0*/  IMAD.MOV.U32 R27, RZ, RZ, R29 ;  /* 0x000000ffff1b7224 */ /* 0x000fe200078e001d */
[----:B------:R-:W-:Y:S05]  /*05f0*/  BRA `(.L_x_354) ;  /* 0x0000016000007947 */ /* 0x000fea0003800000 */
.L_x_353:
        /* <DEDUP_REMOVED lines=22> */
.L_x_354:
        /* <DEDUP_REMOVED lines=24> */
.L_x_366:
        /* <DEDUP_REMOVED lines=13> */
.L_x_356:
[----:B------:R-:W-:Y:S05]  /*09b0*/  BSYNC B0 ;  /* 0x0000000000007941 */ /* 0x000fea0003800000 */
.L_x_355:
        /* <DEDUP_REMOVED lines=60> */
.L_x_358:
[----:B------:R-:W-:Y:S02]  /*0d80*/  IMAD.MOV.U32 R46, RZ, RZ, R23 ;  /* 0x000000ffff2e7224 */ /* 0x000fe400078e0017 */
[----:B------:R-:W-:Y:S02]  /*0d90*/  IMAD.MOV.U32 R27, RZ, RZ, R33 ;  /* 0x000000ffff1b7224 */ /* 0x000fe400078e0021 */
[----:B------:R-:W-:Y:S02]  /*0da0*/  IMAD.MOV.U32 R43, RZ, RZ, R28 ;  /* 0x000000ffff2b7224 */ /* 0x000fe400078e001c */
[----:B------:R-:W-:-:S03]  /*0db0*/  IMAD.MOV.U32 R26, RZ, RZ, R30 ;  /* 0x000000ffff1a7224 */ /* 0x000fc600078e001e */
.L_x_357:
        /* <DEDUP_REMOVED lines=34> */
[----:B------:R-:W0:Y:S04]  /*0fe0*/  F2I.FTZ.CEIL.NTZ R49, R49 ;  /* 0x0000003100317305 */ /* 0x000e28000021b100 */
[----:B0-----:R0:W-:Y:S04]  /*0ff0*/  STG.E.U16 [R26.64], R49 ;  /* 0x000000311a007986 */ /* 0x0011e8000c101508 */
.L_x_360:
[----:B0-23--:R-:W-:Y:S05]  /*1000*/  BSYNC B0 ;  /* 0x0000000000007941 */ /* 0x00dfea0003800000 */
.L_x_359:
        /* <DEDUP_REMOVED lines=12> */
[----:B------:R-:W0:Y:S04]  /*10d0*/  F2I.FTZ.CEIL.NTZ R45, R45 ;  /* 0x0000002d002d7305 */ /* 0x000e28000021b100 */
[----:B0-----:R0:W-:Y:S04]  /*10e0*/  STG.E.U16 [R26.64], R45 ;  /* 0x0000002d1a007986 */ /* 0x0011e8000c101508 */
.L_x_362:
[----:B------:R-:W-:Y:S05]  /*10f0*/  BSYNC B0 ;  /* 0x0000000000007941 */ /* 0x000fea0003800000 */
.L_x_361:
        /* <DEDUP_REMOVED lines=14> */
.L_x_364:
[----:B------:R-:W-:Y:S05]  /*11e0*/  BSYNC B0 ;  /* 0x0000000000007941 */ /* 0x000fea0003800000 */
.L_x_363:
        /* <DEDUP_REMOVED lines=13> */
.L_x_365:
        /* <DEDUP_REMOVED lines=11> */
        .weak           $__internal_21_$__cuda_sm20_div_s64
        .type           $__internal_21_$__cuda_sm20_div_s64,@function
        .size           $__internal_21_$__cuda_sm20_div_s64,(.L_x_706 - $__internal_21_$__cuda_sm20_div_s64)
$__internal_21_$__cuda_sm20_div_s64:
        /* <DEDUP_REMOVED lines=74> */
[----:B------:R-:W-:Y:S06]  /*1810*/  RET.REL.NODEC R26 `(_ZN2at6native63_GLOBAL__N__7310b794_30_DistributionGeometricKernel_cu_fa6e70a443distribution_elementwise_grid_stride_kernelIfLi4EZNS0_9templates4cuda21uniform_and_transformIsfPNS_17CUDAGeneratorImplEZZZNS4_16geometric_kernelIS7_EEvRNS_18TensorIteratorBaseEdT_ENKUlvE_clEvENKUlvE3_clEvEUlfE_EEvSA_T1_T2_EUlP24curandStatePhilox4_32_10E0_ZNS1_27distribution_nullary_kernelIsf6float4S7_SJ_SE_EEvSA_SG_RKT3_T4_EUlifE_EEvlNS_15PhiloxCudaStateESF_SG_) ;  /* 0xffffe7e01a007950 */ /* 0x000fec0003c3ffff */
.L_x_367:
        /* <DEDUP_REMOVED lines=14> */
.L_x_706:


//--------------------- .text._ZN2at6native63_GLOBAL__N__7310b794_30_DistributionGeometricKernel_cu_fa6e70a443distribution_elementwise_grid_stride_kernelIfLi4EZNS0_9templates4cuda21uniform_and_transformIsfPNS_17CUDAGeneratorImplEZZZNS4_16geometric_kernelIS7_EEvRNS_18TensorIteratorBaseEdT_ENKUlvE_clEvENKUlvE3_clEvEUlfE_EEvSA_T1_T2_EUlP24curandStatePhilox4_32_10E_ZNS1_27distribution_nullary_kernelIsf7double2S7_SJ_SE_EEvSA_SG_RKT3_T4_EUlifE0_EEvlNS_15PhiloxCudaStateESF_SG_ --------------------------
	.section	.text._ZN2at6native63_GLOBAL__N__7310b794_30_DistributionGeometricKernel_cu_fa6e70a443distribution_elementwise_grid_stride_kernelIfLi4EZNS0_9templates4cuda21uniform_and_transformIsfPNS_17CUDAGeneratorImplEZZZNS4_16geometric_kernelIS7_EEvRNS_18TensorIteratorBaseEdT_ENKUlvE_clEvENKUlvE3_clEvEUlfE_EEvSA_T1_T2_EUlP24curandStatePhilox4_32_10E_ZNS1_27distribution_nullary_kernelIsf7double2S7_SJ_SE_EEvSA_SG_RKT3_T4_EUlifE0_EEvlNS_15PhiloxCudaStateESF_SG_,"ax",@progbits
	.sectioninfo	@"SHI_REGISTERS=40"
	.align	128
.text._ZN2at6native63_GLOBAL__N__7310b794_30_DistributionGeometricKernel_cu_fa6e70a443distribution_elementwise_grid_stride_kernelIfLi4EZNS0_9templates4cuda21uniform_and_transformIsfPNS_17CUDAGeneratorImplEZZZNS4_16geometric_kernelIS7_EEvRNS_18TensorIteratorBaseEdT_ENKUlvE_clEvENKUlvE3_clEvEUlfE_EEvSA_T1_T2_EUlP24curandStatePhilox4_32_10E_ZNS1_27distribution_nullary_kernelIsf7double2S7_SJ_SE_EEvSA_SG_RKT3_T4_EUlifE0_EEvlNS_15PhiloxCudaStateESF_SG_:
        .type           _ZN2at6native63_GLOBAL__N__7310b794_30_DistributionGeometricKernel_cu_fa6e70a443distribution_elementwise_grid_stride_kernelIfLi4EZNS0_9templates4cuda21uniform_and_transformIsfPNS_17CUDAGeneratorImplEZZZNS4_16geometric_kernelIS7_EEvRNS_18TensorIteratorBaseEdT_ENKUlvE_clEvENKUlvE3_clEvEUlfE_EEvSA_T1_T2_EUlP24curandStatePhilox4_32_10E_ZNS1_27distribution_nullary_kernelIsf7double2S7_SJ_SE_EEvSA_SG_RKT3_T4_EUlifE0_EEvlNS_15PhiloxCudaStateESF_SG_,@function
        .size           _ZN2at6native63_GLOBAL__N__7310b794_30_DistributionGeometricKernel_cu_fa6e70a443distribution_elementwise_grid_stride_kernelIfLi4EZNS0_9templates4cuda21uniform_and_transformIsfPNS_17CUDAGeneratorImplEZZZNS4_16geometric_kernelIS7_EEvRNS_18TensorIteratorBaseEdT_ENKUlvE_clEvENKUlvE3_clEvEUlfE_EEvSA_T1_T2_EUlP24curandStatePhilox4_32_10E_ZNS1_27distribution_nullary_kernelIsf7double2S7_SJ_SE_EEvSA_SG_RKT3_T4_EUlifE0_EEvlNS_15PhiloxCudaStateESF_SG_,(.L_x_708 - _ZN2at6native63_GLOBAL__N__7310b794_30_DistributionGeometricKernel_cu_fa6e70a443distribution_elementwise_grid_stride_kernelIfLi4EZNS0_9templates4cuda21uniform_and_transformIsfPNS_17CUDAGeneratorImplEZZZNS4_16geometric_kernelIS7_EEvRNS_18TensorIteratorBaseEdT_ENKUlvE_clEvENKUlvE3_clEvEUlfE_EEvSA_T1_T2_EUlP24curandStatePhilox4_32_10E_ZNS1_27distribution_nullary_kernelIsf7double2S7_SJ_SE_EEvSA_SG_RKT3_T4_EUlifE0_EEvlNS_15PhiloxCudaStateESF_SG_)
        .other          _ZN2at6native63_GLOBAL__N__7310b794_30_DistributionGeometricKernel_cu_fa6e70a443distribution_elementwise_grid_stride_kernelIfLi4EZNS0_9templates4cuda21uniform_and_transformIsfPNS_17CUDAGeneratorImplEZZZNS4_16geometric_kernelIS7_EEvRNS_18TensorIteratorBaseEdT_ENKUlvE_clEvENKUlvE3_clEvEUlfE_EEvSA_T1_T2_EUlP24curandStatePhilox4_32_10E_ZNS1_27distribution_nullary_kernelIsf7double2S7_SJ_SE_EEvSA_SG_RKT3_T4_EUlifE0_EEvlNS_15PhiloxCudaStateESF_SG_,@"STO_CUDA_ENTRY STV_DEFAULT"
_ZN2at6native63_GLOBAL__N__7310b794_30_DistributionGeometricKernel_cu_fa6e70a443distribution_elementwise_grid_stride_kernelIfLi4EZNS0_9templates4cuda21uniform_and_transformIsfPNS_17CUDAGeneratorImplEZZZNS4_16geometric_kernelIS7_EEvRNS_18TensorIteratorBaseEdT_ENKUlvE_clEvENKUlvE3_clEvEUlfE_EEvSA_T1_T2_EUlP24curandStatePhilox4_32_10E_ZNS1_27distribution_nullary_kernelIsf7double2S7_SJ_SE_EEvSA_SG_RKT3_T4_EUlifE0_EEvlNS_15PhiloxCudaStateESF_SG_:
        /* <DEDUP_REMOVED lines=92> */
[----:B------:R-:W-:Y:S05]  /*05c0*/  CALL.REL.NOINC `($__internal_22_$__cuda_sm20_div_s64) ;  /* 0x000043b000007944 */ /* 0x000fea0003c00000 */
[----:B------:R-:W-:Y:S01]  /*05d0*/  MOV R16, R22 ;  /* 0x0000001600107202 */ /* 0x000fe20000000f00 */
[----:B------:R-:W-:Y:S01]  /*05e0*/  IMAD.MOV.U32 R17, RZ, RZ, R23 ;  /* 0x000000ffff117224 */ /* 0x000fe200078e0017 */
[----:B------:R-:W-:Y:S05]  /*05f0*/  BRA `(.L_x_369) ;  /* 0x0000016000007947 */ /* 0x000fea0003800000 */
.L_x_368:
        /* <DEDUP_REMOVED lines=22> */
.L_x_369:
        /* <DEDUP_REMOVED lines=31> */
[----:B------:R0:W1:Y:S08]  /*0950*/  F2I.FTZ.CEIL.NTZ R28, R16 ;  /* 0x00000010001c7305 */ /* 0x000070000021b100 */
[----:B------:R0:W2:Y:S02]  /*0960*/  F2I.FTZ.CEIL.NTZ R29, R17 ;  /* 0x00000011001d7305 */ /* 0x0000a4000021b100 */
.L_x_386:
        /* <DEDUP_REMOVED lines=13> */
.L_x_371:
[----:B------:R-:W-:Y:S05]  /*0a40*/  BSYNC B0 ;  /* 0x0000000000007941 */ /* 0x000fea0003800000 */
.L_x_370:
        /* <DEDUP_REMOVED lines=70> */
.L_x_373:
[----:B------:R-:W-:Y:S01]  /*0eb0*/  IMAD.MOV.U32 R22, RZ, RZ, R19 ;  /* 0x000000ffff167224 */ /* 0x000fe200078e0013 */
[----:B------:R-:W-:Y:S01]  /*0ec0*/  MOV R23, R18 ;  /* 0x0000001200177202 */ /* 0x000fe20000000f00 */
[----:B------:R-:W-:Y:S01]  /*0ed0*/  IMAD.MOV.U32 R33, RZ, RZ, R31 ;  /* 0x000000ffff217224 */ /* 0x000fe200078e001f */
[----:B------:R-:W-:-:S05]  /*0ee0*/  MOV R34, R16 ;  /* 0x0000001000227202 */ /* 0x000fca0000000f00 */
.L_x_372:
        /* <DEDUP_REMOVED lines=227> */
.L_x_376:
        /* <DEDUP_REMOVED lines=12> */
[----:B------:R-:W0:Y:S02]  /*1de0*/  F2I.FTZ.CEIL.NTZ R23, R23 ;  /* 0x0000001700177305 */ /* 0x000e24000021b100 */
[----:B0-----:R0:W-:Y:S02]  /*1df0*/  STG.E.U16 [R20.64], R23 ;  /* 0x0000001714007986 */ /* 0x0011e4000c101508 */
.L_x_375:
[----:B------:R-:W-:Y:S05]  /*1e00*/  BSYNC B0 ;  /* 0x0000000000007941 */ /* 0x000fea0003800000 */
.L_x_374:
        /* <DEDUP_REMOVED lines=221> */
.L_x_379:
        /* <DEDUP_REMOVED lines=12> */
[----:B------:R-:W0:Y:S02]  /*2ca0*/  F2I.FTZ.CEIL.NTZ R21, R21 ;  /* 0x0000001500157305 */ /* 0x000e24000021b100 */
[----:B0-----:R0:W-:Y:S02]  /*2cb0*/  STG.E.U16 [R18.64], R21 ;  /* 0x0000001512007986 */ /* 0x0011e4000c101508 */
.L_x_378:
[----:B------:R-:W-:Y:S05]  /*2cc0*/  BSYNC B0 ;  /* 0x0000000000007941 */ /* 0x000fea0003800000 */
.L_x_377:
        /* <DEDUP_REMOVED lines=220> */
.L_x_382:
[----:B------:R-:W-:-:S05]  /*3a90*/  IADD3 R18, P0, R21, c[0x0][0x320], RZ ;  /* 0x0000c80015127a10 */ /* 0x000fca0007f1e0ff */
[----:B------:R-:W-:-:S05]  /*3aa0*/  IMAD.X R19, RZ, RZ, c[0x0][0x324], P0 ;  /* 0x0000c900ff137624 */ /* 0x000fca00000e06ff */
[----:B-1----:R0:W-:Y:S03]  /*3ab0*/  STG.E.U16 [R18.64], R28 ;  /* 0x0000001c12007986 */ /* 0x0021e6000c101508 */
.L_x_381:
[----:B------:R-:W-:Y:S05]  /*3ac0*/  BSYNC B0 ;  /* 0x0000000000007941 */ /* 0x000fea0003800000 */
.L_x_380:
        /* <DEDUP_REMOVED lines=220> */
.L_x_384:
[----:B------:R-:W-:-:S04]  /*4890*/  IADD3 R18, P0, R21, c[0x0][0x320], RZ ;  /* 0x0000c80015127a10 */ /* 0x000fc80007f1e0ff */
[----:B------:R-:W-:-:S05]  /*48a0*/  IADD3.X R19, RZ, c[0x0][0x324], RZ, P0, !PT ;  /* 0x0000c900ff137a10 */ /* 0x000fca00007fe4ff */
[----:B--2---:R0:W-:Y:S04]  /*48b0*/  STG.E.U16 [R18.64], R29 ;  /* 0x0000001d12007986 */ /* 0x0041e8000c101508 */
.L_x_383:
        /* <DEDUP_REMOVED lines=11> */
.L_x_385:
[----:B------:R-:W-:Y:S05]  /*4970*/  EXIT ;  /* 0x000000000000794d */ /* 0x000fea0003800000 */
        .weak           $__internal_22_$__cuda_sm20_div_s64
        .type           $__internal_22_$__cuda_sm20_div_s64,@function
        .size           $__internal_22_$__cuda_sm20_div_s64,(.L_x_708 - $__internal_22_$__cuda_sm20_div_s64)
$__internal_22_$__cuda_sm20_div_s64:
        /* <DEDUP_REMOVED lines=74> */
[----:B------:R-:W-:Y:S06]  /*4e20*/  RET.REL.NODEC R16 `(_ZN2at6native63_GLOBAL__N__7310b794_30_DistributionGeometricKernel_cu_fa6e70a443distribution_elementwise_grid_stride_kernelIfLi4EZNS0_9templates4cuda21uniform_and_transformIsfPNS_17CUDAGeneratorImplEZZZNS4_16geometric_kernelIS7_EEvRNS_18TensorIteratorBaseEdT_ENKUlvE_clEvENKUlvE3_clEvEUlfE_EEvSA_T1_T2_EUlP24curandStatePhilox4_32_10E_ZNS1_27distribution_nullary_kernelIsf7double2S7_SJ_SE_EEvSA_SG_RKT3_T4_EUlifE0_EEvlNS_15PhiloxCudaStateESF_SG_) ;  /* 0xffffb1d010007950 */ /* 0x000fec0003c3ffff */
.L_x_387:
        /* <DEDUP_REMOVED lines=13> */
.L_x_708:


//--------------------- .text._ZN2at6native63_GLOBAL__N__7310b794_30_DistributionGeometricKernel_cu_fa6e70a443distribution_elementwise_grid_stride_kernelIfLi4EZNS0_9templates4cuda21uniform_and_transformIsfPNS_17CUDAGeneratorImplEZZZNS4_16geometric_kernelIS7_EEvRNS_18TensorIteratorBaseEdT_ENKUlvE_clEvENKUlvE3_clEvEUlfE_EEvSA_T1_T2_EUlP24curandStatePhilox4_32_10E_ZNS1_27distribution_nullary_kernelIsf7double2S7_SJ_SE_EEvSA_SG_RKT3_T4_EUlifE_EEvlNS_15PhiloxCudaStateESF_SG_ --------------------------
	.section	.text._ZN2at6native63_GLOBAL__N__7310b794_30_DistributionGeometricKernel_cu_fa6e70a443distribution_elementwise_grid_stride_kernelIfLi4EZNS0_9templates4cuda21uniform_and_transformIsfPNS_17CUDAGeneratorImplEZZZNS4_16geometric_kernelIS7_EEvRNS_18TensorIteratorBaseEdT_ENKUlvE_clEvENKUlvE3_clEvEUlfE_EEvSA_T1_T2_EUlP24curandStatePhilox4_32_10E_ZNS1_27distribution_nullary_kernelIsf7double2S7_SJ_SE_EEvSA_SG_RKT3_T4_EUlifE_EEvlNS_15PhiloxCudaStateESF_SG_,"ax",@progbits
	.sectioninfo	@"SHI_REGISTERS=48"
	.align	128
.text._ZN2at6native63_GLOBAL__N__7310b794_30_DistributionGeometricKernel_cu_fa6e70a443distribution_elementwise_grid_stride_kernelIfLi4EZNS0_9templates4cuda21uniform_and_transformIsfPNS_17CUDAGeneratorImplEZZZNS4_16geometric_kernelIS7_EEvRNS_18TensorIteratorBaseEdT_ENKUlvE_clEvENKUlvE3_clEvEUlfE_EEvSA_T1_T2_EUlP24curandStatePhilox4_32_10E_ZNS1_27distribution_nullary_kernelIsf7double2S7_SJ_SE_EEvSA_SG_RKT3_T4_EUlifE_EEvlNS_15PhiloxCudaStateESF_SG_:
        .type           _ZN2at6native63_GLOBAL__N__7310b794_30_DistributionGeometricKernel_cu_fa6e70a443distribution_elementwise_grid_stride_kernelIfLi4EZNS0_9templates4cuda21uniform_and_transformIsfPNS_17CUDAGeneratorImplEZZZNS4_16geometric_kernelIS7_EEvRNS_18TensorIteratorBaseEdT_ENKUlvE_clEvENKUlvE3_clEvEUlfE_EEvSA_T1_T2_EUlP24curandStatePhilox4_32_10E_ZNS1_27distribution_nullary_kernelIsf7double2S7_SJ_SE_EEvSA_SG_RKT3_T4_EUlifE_EEvlNS_15PhiloxCudaStateESF_SG_,@function
        .size           _ZN2at6native63_GLOBAL__N__7310b794_30_DistributionGeometricKernel_cu_fa6e70a443distribution_elementwise_grid_stride_kernelIfLi4EZNS0_9templates4cuda21uniform_and_transformIsfPNS_17CUDAGeneratorImplEZZZNS4_16geometric_kernelIS7_EEvRNS_18TensorIteratorBaseEdT_ENKUlvE_clEvENKUlvE3_clEvEUlfE_EEvSA_T1_T2_EUlP24curandStatePhilox4_32_10E_ZNS1_27distribution_nullary_kernelIsf7double2S7_SJ_SE_EEvSA_SG_RKT3_T4_EUlifE_EEvlNS_15PhiloxCudaStateESF_SG_,(.L_x_710 - _ZN2at6native63_GLOBAL__N__7310b794_30_DistributionGeometricKernel_cu_fa6e70a443distribution_elementwise_grid_stride_kernelIfLi4EZNS0_9templates4cuda21uniform_and_transformIsfPNS_17CUDAGeneratorImplEZZZNS4_16geometric_kernelIS7_EEvRNS_18TensorIteratorBaseEdT_ENKUlvE_clEvENKUlvE3_clEvEUlfE_EEvSA_T1_T2_EUlP24curandStatePhilox4_32_10E_ZNS1_27distribution_nullary_kernelIsf7double2S7_SJ_SE_EEvSA_SG_RKT3_T4_EUlifE_EEvlNS_15PhiloxCudaStateESF_SG_)
        .other          _ZN2at6native63_GLOBAL__N__7310b794_30_DistributionGeometricKernel_cu_fa6e70a443distribution_elementwise_grid_stride_kernelIfLi4EZNS0_9templates4cuda21uniform_and_transformIsfPNS_17CUDAGeneratorImplEZZZNS4_16geometric_kernelIS7_EEvRNS_18TensorIteratorBaseEdT_ENKUlvE_clEvENKUlvE3_clEvEUlfE_EEvSA_T1_T2_EUlP24curandStatePhilox4_32_10E_ZNS1_27distribution_nullary_kernelIsf7double2S7_SJ_SE_EEvSA_SG_RKT3_T4_EUlifE_EEvlNS_15PhiloxCudaStateESF_SG_,@"STO_CUDA_ENTRY STV_DEFAULT"
_ZN2at6native63_GLOBAL__N__7310b794_30_DistributionGeometricKernel_cu_fa6e70a443distribution_elementwise_grid_stride_kernelIfLi4EZNS0_9templates4cuda21uniform_and_transformIsfPNS_17CUDAGeneratorImplEZZZNS4_16geometric_kernelIS7_EEvRNS_18TensorIteratorBaseEdT_ENKUlvE_clEvENKUlvE3_clEvEUlfE_EEvSA_T1_T2_EUlP24curandStatePhilox4_32_10E_ZNS1_27distribution_nullary_kernelIsf7double2S7_SJ_SE_EEvSA_SG_RKT3_T4_EUlifE_EEvlNS_15PhiloxCudaStateESF_SG_:
        /* <DEDUP_REMOVED lines=92> */
[----:B------:R-:W-:Y:S05]  /*05c0*/  CALL.REL.NOINC `($__internal_23_$__cuda_sm20_div_s64) ;  /* 0x00000d7000007944 */ /* 0x000fea0003c00000 */
[----:B------:R-:W-:Y:S05]  /*05d0*/  BRA `(.L_x_389) ;  /* 0x0000016000007947 */ /* 0x000fea0003800000 */
.L_x_388:
        /* <DEDUP_REMOVED lines=22> */
.L_x_389:
        /* <DEDUP_REMOVED lines=33> */
[----:B------:R0:W1:Y:S08]  /*0950*/  F2I.FTZ.CEIL.NTZ R7, R2 ;  /* 0x0000000200077305 */ /* 0x000070000021b100 */
[----:B------:R-:W2:Y:S02]  /*0960*/  F2I.FTZ.CEIL.NTZ R6, R6 ;  /* 0x0000000600067305 */ /* 0x000ea4000021b100 */
.L_x_398:
        /* <DEDUP_REMOVED lines=13> */
.L_x_391:
[----:B------:R-:W-:Y:S05]  /*0a40*/  BSYNC B0 ;  /* 0x0000000000007941 */ /* 0x000fea0003800000 */
.L_x_390:
        /* <DEDUP_REMOVED lines=58> */
[----:B------:R-:W-:Y:S02]  /*0df0*/  IMAD.MOV.U32 R45, RZ, RZ, R43 ;  /* 0x000000ffff2d7224 */ /* 0x000fe400078e002b */
[----:B------:R-:W-:Y:S02]  /*0e00*/  IMAD.MOV.U32 R26, RZ, RZ, R44 ;  /* 0x000000ffff1a7224 */ /* 0x000fe400078e002c */
[----:B------:R-:W-:Y:S02]  /*0e10*/  IMAD.MOV.U32 R25, RZ, RZ, R42 ;  /* 0x000000ffff197224 */ /* 0x000fe400078e002a */
[----:B------:R-:W-:Y:S01]  /*0e20*/  IMAD.MOV.U32 R22, RZ, RZ, R27 ;  /* 0x000000ffff167224 */ /* 0x000fe200078e001b */
[----:B------:R-:W-:Y:S05]  /*0e30*/  BRA `(.L_x_392) ;  /* 0x0000004000007947 */ /* 0x000fea0003800000 */
.L_x_393:
[----:B------:R-:W-:Y:S01]  /*0e40*/  IMAD.MOV.U32 R45, RZ, RZ, R42 ;  /* 0x000000ffff2d7224 */ /* 0x000fe200078e002a */
[----:B------:R-:W-:Y:S01]  /*0e50*/  MOV R26, R27 ;  /* 0x0000001b001a7202 */ /* 0x000fe20000000f00 */
[----:B------:R-:W-:Y:S02]  /*0e60*/  IMAD.MOV.U32 R25, RZ, RZ, R2 ;  /* 0x000000ffff197224 */ /* 0x000fe400078e0002 */
[----:B------:R-:W-:-:S04]  /*0e70*/  IMAD.MOV.U32 R22, RZ, RZ, R20 ;  /* 0x000000ffff167224 */ /* 0x000fc800078e0014 */
.L_x_392:
        /* <DEDUP_REMOVED lines=28> */
[----:B------:R-:W0:Y:S03]  /*1040*/  F2I.FTZ.CEIL.NTZ R27, R26 ;  /* 0x0000001a001b7305 */ /* 0x000e26000021b100 */
[----:B------:R-:W-:-:S04]  /*1050*/  IADD3 R24, P0, R25, c[0x0][0x188], RZ ;  /* 0x0000620019187a10 */ /* 0x000fc80007f1e0ff */
[----:B------:R-:W-:-:S05]  /*1060*/  LEA.HI.X.SX32 R25, R25, c[0x0][0x18c], 0x1, P0 ;  /* 0x0000630019197a11 */ /* 0x000fca00000f0eff */
[----:B0-----:R0:W-:Y:S04]  /*1070*/  STG.E.U16 [R24.64], R27 ;  /* 0x0000001b18007986 */ /* 0x0011e8000c101508 */
.L_x_395:
[----:B------:R-:W-:Y:S05]  /*1080*/  BSYNC B0 ;  /* 0x0000000000007941 */ /* 0x000fea0003800000 */
.L_x_394:
        /* <DEDUP_REMOVED lines=12> */
[----:B------:R-:W0:Y:S04]  /*1150*/  F2I.FTZ.CEIL.NTZ R27, R27 ;  /* 0x0000001b001b7305 */ /* 0x000e28000021b100 */
[----:B0-----:R0:W-:Y:S04]  /*1160*/  STG.E.U16 [R24.64], R27 ;  /* 0x0000001b18007986 */ /* 0x0011e8000c101508 */
.L_x_397:
[----:B------:R-:W-:Y:S05]  /*1170*/  BSYNC B0 ;  /* 0x0000000000007941 */ /* 0x000fea0003800000 */
.L_x_396:
        /* <DEDUP_REMOVED lines=17> */
[----:B-1----:R0:W-:Y:S01]  /*1290*/  @!P0 STG.E.U16 [R24.64], R7 ;  /* 0x0000000718008986 */ /* 0x0021e2000c101508 */
[----:B------:R-:W-:Y:S01]  /*12a0*/  LEA R15, P0, R42, R15, 0x2 ;  /* 0x0000000f2a0f7211 */ /* 0x000fe200078010ff */
[----:B------:R-:W-:Y:S01]  /*12b0*/  IMAD.MOV.U32 R42, RZ, RZ, R0 ;  /* 0x000000ffff2a7224 */ /* 0x000fe200078e0000 */
[----:B------:R-:W-:-:S03]  /*12c0*/  @!P1 LEA.HI.X.SX32 R23, R23, c[0x0][0x18c], 0x1, P3 ;  /* 0x0000630017179a11 */ /* 0x000fc600018f0eff */
[----:B------:R-:W-:Y:S01]  /*12d0*/  IMAD.X R16, RZ, RZ, R16, P0 ;  /* 0x000000ffff107224 */ /* 0x000fe200000e0610 */
[----:B------:R-:W-:Y:S01]  /*12e0*/  ISETP.GE.U32.AND P0, PT, R15, R10, PT ;  /* 0x0000000a0f00720c */ /* 0x000fe20003f06070 */
[----:B--2---:R0:W-:Y:S04]  /*12f0*/  @!P1 STG.E.U16 [R22.64], R6 ;  /* 0x0000000616009986 */ /* 0x0041e8000c101508 */
[----:B------:R-:W-:Y:S01]  /*1300*/  BAR.SYNC.DEFER_BLOCKING 0x0 ;  /* 0x0000000000007b1d */ /* 0x000fe20000010000 */
[----:B------:R-:W-:-:S13]  /*1310*/  ISETP.GE.AND.EX P0, PT, R16, R9, PT, P0 ;  /* 0x000000091000720c */ /* 0x000fda0003f06300 */
[----:B0-----:R-:W-:Y:S05]  /*1320*/  @!P0 BRA `(.L_x_398) ;  /* 0xfffff64000008947 */ /* 0x001fea000383ffff */
[----:B------:R-:W-:Y:S05]  /*1330*/  EXIT ;  /* 0x000000000000794d */ /* 0x000fea0003800000 */
        .weak           $__internal_23_$__cuda_sm20_div_s64
        .type           $__internal_23_$__cuda_sm20_div_s64,@function
        .size           $__internal_23_$__cuda_sm20_div_s64,(.L_x_710 - $__internal_23_$__cuda_sm20_div_s64)
$__internal_23_$__cuda_sm20_div_s64:
        /* <DEDUP_REMOVED lines=73> */
[----:B------:R-:W-:Y:S06]  /*17d0*/  RET.REL.NODEC R6 `(_ZN2at6native63_GLOBAL__N__7310b794_30_DistributionGeometricKernel_cu_fa6e70a443distribution_elementwise_grid_stride_kernelIfLi4EZNS0_9templates4cuda21uniform_and_transformIsfPNS_17CUDAGeneratorImplEZZZNS4_16geometric_kernelIS7_EEvRNS_18TensorIteratorBaseEdT_ENKUlvE_clEvENKUlvE3_clEvEUlfE_EEvSA_T1_T2_EUlP24curandStatePhilox4_32_10E_ZNS1_27distribution_nullary_kernelIsf7double2S7_SJ_SE_EEvSA_SG_RKT3_T4_EUlifE_EEvlNS_15PhiloxCudaStateESF_SG_) ;  /* 0xffffe82006007950 */ /* 0x000fec0003c3ffff */
.L_x_399:
        /* <DEDUP_REMOVED lines=10> */
.L_x_710:


//--------------------- .text._ZN2at6native63_GLOBAL__N__7310b794_30_DistributionGeometricKernel_cu_fa6e70a443distribution_elementwise_grid_stride_kernelIfLi4EZNS0_9templates4cuda21uniform_and_transformIlfPNS_17CUDAGeneratorImplEZZZNS4_16geometric_kernelIS7_EEvRNS_18TensorIteratorBaseEdT_ENKUlvE_clEvENKUlvE2_clEvEUlfE_EEvSA_T1_T2_EUlP24curandStatePhilox4_32_10E0_ZNS1_27distribution_nullary_kernelIlf6float4S7_SJ_SE_EEvSA_SG_RKT3_T4_EUlifE0_EEvlNS_15PhiloxCudaStateESF_SG_ --------------------------
	.section	.text._ZN2at6native63_GLOBAL__N__7310b794_30_DistributionGeometricKernel_cu_fa6e70a443distribution_elementwise_grid_stride_kernelIfLi4EZNS0_9templates4cuda21uniform_and_transformIlfPNS_17CUDAGeneratorImplEZZZNS4_16geometric_kernelIS7_EEvRNS_18TensorIteratorBaseEdT_ENKUlvE_clEvENKUlvE2_clEvEUlfE_EEvSA_T1_T2_EUlP24curandStatePhilox4_32_10E0_ZNS1_27distribution_nullary_kernelIlf6float4S7_SJ_SE_EEvSA_SG_RKT3_T4_EUlifE0_EEvlNS_15PhiloxCudaStateESF_SG_,"ax",@progbits
	.sectioninfo	@"SHI_REGISTERS=40"
	.align	128
.text._ZN2at6native63_GLOBAL__N__7310b794_30_DistributionGeometricKernel_cu_fa6e70a443distribution_elementwise_grid_stride_kernelIfLi4EZNS0_9templates4cuda21uniform_and_transformIlfPNS_17CUDAGeneratorImplEZZZNS4_16geometric_kernelIS7_EEvRNS_18TensorIteratorBaseEdT_ENKUlvE_clEvENKUlvE2_clEvEUlfE_EEvSA_T1_T2_EUlP24curandStatePhilox4_32_10E0_ZNS1_27distribution_nullary_kernelIlf6float4S7_SJ_SE_EEvSA_SG_RKT3_T4_EUlifE0_EEvlNS_15PhiloxCudaStateESF_SG_:
        .type           _ZN2at6native63_GLOBAL__N__7310b794_30_DistributionGeometricKernel_cu_fa6e70a443distribution_elementwise_grid_stride_kernelIfLi4EZNS0_9templates4cuda21uniform_and_transformIlfPNS_17CUDAGeneratorImplEZZZNS4_16geometric_kernelIS7_EEvRNS_18TensorIteratorBaseEdT_ENKUlvE_clEvENKUlvE2_clEvEUlfE_EEvSA_T1_T2_EUlP24curandStatePhilox4_32_10E0_ZNS1_27distribution_nullary_kernelIlf6float4S7_SJ_SE_EEvSA_SG_RKT3_T4_EUlifE0_EEvlNS_15PhiloxCudaStateESF_SG_,@function
        .size           _ZN2at6native63_GLOBAL__N__7310b794_30_DistributionGeometricKernel_cu_fa6e70a443distribution_elementwise_grid_stride_kernelIfLi4EZNS0_9templates4cuda21uniform_and_transformIlfPNS_17CUDAGeneratorImplEZZZNS4_16geometric_kernelIS7_EEvRNS_18TensorIteratorBaseEdT_ENKUlvE_clEvENKUlvE2_clEvEUlfE_EEvSA_T1_T2_EUlP24curandStatePhilox4_32_10E0_ZNS1_27distribution_nullary_kernelIlf6float4S7_SJ_SE_EEvSA_SG_RKT3_T4_EUlifE0_EEvlNS_15PhiloxCudaStateESF_SG_,(.L_x_712 - _ZN2at6native63_GLOBAL__N__7310b794_30_DistributionGeometricKernel_cu_fa6e70a443distribution_elementwise_grid_stride_kernelIfLi4EZNS0_9templates4cuda21uniform_and_transformIlfPNS_17CUDAGeneratorImplEZZZNS4_16geometric_kernelIS7_EEvRNS_18TensorIteratorBaseEdT_ENKUlvE_clEvENKUlvE2_clEvEUlfE_EEvSA_T1_T2_EUlP24curandStatePhilox4_32_10E0_ZNS1_27distribution_nullary_kernelIlf6float4S7_SJ_SE_EEvSA_SG_RKT3_T4_EUlifE0_EEvlNS_15PhiloxCudaStateESF_SG_)
        .other          _ZN2at6native63_GLOBAL__N__7310b794_30_DistributionGeometricKernel_cu_fa6e70a443distribution_elementwise_grid_stride_kernelIfLi4EZNS0_9templates4cuda21uniform_and_transformIlfPNS_17CUDAGeneratorImplEZZZNS4_16geometric_kernelIS7_EEvRNS_18TensorIteratorBaseEdT_ENKUlvE_clEvENKUlvE2_clEvEUlfE_EEvSA_T1_T2_EUlP24curandStatePhilox4_32_10E0_ZNS1_27distribution_nullary_kernelIlf6float4S7_SJ_SE_EEvSA_SG_RKT3_T4_EUlifE0_EEvlNS_15PhiloxCudaStateESF_SG_,@"STO_CUDA_ENTRY STV_DEFAULT"
_ZN2at6native63_GLOBAL__N__7310b794_30_DistributionGeometricKernel_cu_fa6e70a443distribution_elementwise_grid_stride_kernelIfLi4EZNS0_9templates4cuda21uniform_and_transformIlfPNS_17CUDAGeneratorImplEZZZNS4_16geometric_kernelIS7_EEvRNS_18TensorIteratorBaseEdT_ENKUlvE_clEvENKUlvE2_clEvEUlfE_EEvSA_T1_T2_EUlP24curandStatePhilox4_32_10E0_ZNS1_27distribution_nullary_kernelIlf6float4S7_SJ_SE_EEvSA_SG_RKT3_T4_EUlifE0_EEvlNS_15PhiloxCudaStateESF_SG_:
        /* <DEDUP_REMOVED lines=92> */
[----:B------:R-:W-:Y:S05]  /*05c0*/  CALL.REL.NOINC `($__internal_24_$__cuda_sm20_div_s64) ;  /* 0x0000436000007944 */ /* 0x000fea0003c00000 */
[----:B------:R-:W-:Y:S05]  /*05d0*/  BRA `(.L_x_401) ;  /* 0x0000016000007947 */ /* 0x000fea0003800000 */
.L_x_400:
        /* <DEDUP_REMOVED lines=22> */
.L_x_401:
        /* <DEDUP_REMOVED lines=21> */
.L_x_418:
        /* <DEDUP_REMOVED lines=13> */
.L_x_403:
[----:B------:R-:W-:Y:S05]  /*0960*/  BSYNC B0 ;  /* 0x0000000000007941 */ /* 0x000fea0003800000 */
.L_x_402:
        /* <DEDUP_REMOVED lines=69> */
.L_x_405:
[----:B------:R-:W-:Y:S01]  /*0dc0*/  IMAD.MOV.U32 R22, RZ, RZ, R32 ;  /* 0x000000ffff167224 */ /* 0x000fe200078e0020 */
[----:B------:R-:W-:Y:S01]  /*0dd0*/  MOV R23, R29 ;  /* 0x0000001d00177202 */ /* 0x000fe20000000f00 */
[----:B------:R-:W-:Y:S01]  /*0de0*/  IMAD.MOV.U32 R35, RZ, RZ, R27 ;  /* 0x000000ffff237224 */ /* 0x000fe200078e001b */
[----:B------:R-:W-:Y:S02]  /*0df0*/  MOV R36, R20 ;  /* 0x0000001400247202 */ /* 0x000fe40000000f00 */
.L_x_404:
        /* <DEDUP_REMOVED lines=227> */
.L_x_408:
        /* <DEDUP_REMOVED lines=9> */
[----:B------:R-:W0:Y:S02]  /*1cc0*/  F2I.FTZ.S64.CEIL R22, R22 ;  /* 0x0000001600167311 */ /* 0x000e240000219900 */
[----:B0-----:R0:W-:Y:S02]  /*1cd0*/  STG.E.64 [R34.64], R22 ;  /* 0x0000001622007986 */ /* 0x0011e4000c101b08 */
.L_x_407:
[----:B------:R-:W-:Y:S05]  /*1ce0*/  BSYNC B0 ;  /* 0x0000000000007941 */ /* 0x000fea0003800000 */
.L_x_406:
        /* <DEDUP_REMOVED lines=222> */
.L_x_411:
        /* <DEDUP_REMOVED lines=11> */
.L_x_410:
[----:B------:R-:W-:Y:S05]  /*2b80*/  BSYNC B0 ;  /* 0x0000000000007941 */ /* 0x000fea0003800000 */
.L_x_409:
        /* <DEDUP_REMOVED lines=220> */
.L_x_414:
[----:B------:R-:W-:Y:S01]  /*3950*/  FADD.FTZ R29, -R25, 1 ;  /* 0x3f800000191d7421 */ /* 0x000fe20000010100 */
[----:B------:R-:W0:Y:S01]  /*3960*/  MUFU.LG2 R30, R30 ;  /* 0x0000001e001e7308 */ /* 0x000e220000000c00 */
[----:B------:R-:W-:-:S04]  /*3970*/  IADD3 R34, P0, R32, c[0x0][0x320], RZ ;  /* 0x0000c80020227a10 */ /* 0x000fc80007f1e0ff */
[----:B------:R-:W-:-:S03]  /*3980*/  IADD3.X R35, RZ, c[0x0][0x324], RZ, P0, !PT ;  /* 0x0000c900ff237a10 */ /* 0x000fc600007fe4ff */
[----:B------:R-:W1:Y:S01]  /*3990*/  MUFU.LG2 R29, R29 ;  /* 0x0000001d001d7308 */ /* 0x000e620000000c00 */
[----:B0-----:R-:W-:Y:S02]  /*39a0*/  FMUL.FTZ R22, R30, 0.69314718246459960938 ;  /* 0x3f3172181e167820 */ /* 0x001fe40000410000 */
[----:B-1----:R-:W-:-:S05]  /*39b0*/  FMUL.FTZ R36, R29, 0.69314718246459960938 ;  /* 0x3f3172181d247820 */ /* 0x002fca0000410000 */
[----:B------:R-:W0:Y:S02]  /*39c0*/  MUFU.RCP R23, R36 ;  /* 0x0000002400177308 */ /* 0x000e240000001000 */
[----:B0-----:R-:W-:-:S06]  /*39d0*/  FMUL.FTZ R22, R22, R23 ;  /* 0x0000001716167220 */ /* 0x001fcc0000410000 */
[----:B------:R-:W0:Y:S02]  /*39e0*/  F2I.FTZ.S64.CEIL R22, R22 ;  /* 0x0000001600167311 */ /* 0x000e240000219900 */
[----:B0-----:R0:W-:Y:S02]  /*39f0*/  STG.E.64 [R34.64], R22 ;  /* 0x0000001622007986 */ /* 0x0011e4000c101b08 */
.L_x_413:
[----:B------:R-:W-:Y:S05]  /*3a00*/  BSYNC B0 ;  /* 0x0000000000007941 */ /* 0x000fea0003800000 */
.L_x_412:
        /* <DEDUP_REMOVED lines=219> */
.L_x_416:
        /* <DEDUP_REMOVED lines=11> */
.L_x_415:
[----:B------:R-:W-:Y:S01]  /*4870*/  LEA R12, P0, R33, R12, 0x2 ;  /* 0x0000000c210c7211 */ /* 0x000fe200078010ff */
[----:B------:R-:W-:Y:S01]  /*4880*/  WARPSYNC 0xffffffff ;  /* 0xffffffff00007948 */ /* 0x000fe20003800000 */
[----:B------:R-:W-:Y:S01]  /*4890*/  BAR.SYNC.DEFER_BLOCKING 0x0 ;  /* 0x0000000000007b1d */ /* 0x000fe20000010000 */
[----:B0-----:R-:W-:Y:S01]  /*48a0*/  MOV R34, R20 ;  /* 0x0000001400227202 */ /* 0x001fe20000000f00 */
[----:B------:R-:W-:Y:S01]  /*48b0*/  IMAD.MOV.U32 R32, RZ, RZ, R28 ;  /* 0x000000ffff207224 */ /* 0x000fe200078e001c */
[----:B------:R-:W-:Y:S01]  /*48c0*/  MOV R33, R27 ;  /* 0x0000001b00217202 */ /* 0x000fe20000000f00 */
[----:B------:R-:W-:Y:S01]  /*48d0*/  IMAD.X R13, RZ, RZ, R13, P0 ;  /* 0x000000ffff0d7224 */ /* 0x000fe200000e060d */
[----:B------:R-:W-:-:S04]  /*48e0*/  ISETP.GE.U32.AND P0, PT, R12, R17, PT ;  /* 0x000000110c00720c */ /* 0x000fc80003f06070 */
[----:B------:R-:W-:-:S13]  /*48f0*/  ISETP.GE.AND.EX P0, PT, R13, R24, PT, P0 ;  /* 0x000000180d00720c */ /* 0x000fda0003f06300 */
[----:B------:R-:W-:Y:S01]  /*4900*/  @P0 CALL.REL.NOINC `(.L_x_417) ;  /* 0x0000001000000944 */ /* 0x000fe20003c00000 */
[----:B------:R-:W-:Y:S05]  /*4910*/  BRA `(.L_x_418) ;  /* 0xffffbf7000007947 */ /* 0x000fea000383ffff */
.L_x_417:
[----:B------:R-:W-:Y:S05]  /*4920*/  EXIT ;  /* 0x000000000000794d */ /* 0x000fea0003800000 */
        .weak           $__internal_24_$__cuda_sm20_div_s64
        .type           $__internal_24_$__cuda_sm20_div_s64,@function
        .size           $__internal_24_$__cuda_sm20_div_s64,(.L_x_712 - $__internal_24_$__cuda_sm20_div_s64)
$__internal_24_$__cuda_sm20_div_s64:
        /* <DEDUP_REMOVED lines=73> */
[----:B------:R-:W-:Y:S06]  /*4dc0*/  RET.REL.NODEC R24 `(_ZN2at6native63_GLOBAL__N__7310b794_30_DistributionGeometricKernel_cu_fa6e70a443distribution_elementwise_grid_stride_kernelIfLi4EZNS0_9templates4cuda21uniform_and_transformIlfPNS_17CUDAGeneratorImplEZZZNS4_16geometric_kernelIS7_EEvRNS_18TensorIteratorBaseEdT_ENKUlvE_clEvENKUlvE2_clEvEUlfE_EEvSA_T1_T2_EUlP24curandStatePhilox4_32_10E0_ZNS1_27distribution_nullary_kernelIlf6float4S7_SJ_SE_EEvSA_SG_RKT3_T4_EUlifE0_EEvlNS_15PhiloxCudaStateESF_SG_) ;  /* 0xffffb23018007950 */ /* 0x000fec0003c3ffff */
.L_x_419:
        /* <DEDUP_REMOVED lines=11> */
.L_x_712:


//--------------------- .text._ZN2at6native63_GLOBAL__N__7310b794_30_DistributionGeometricKernel_cu_fa6e70a443distribution_elementwise_grid_stride_kernelIfLi4EZNS0_9templates4cuda21uniform_and_transformIlfPNS_17CUDAGeneratorImplEZZZNS4_16geometric_kernelIS7_EEvRNS_18TensorIteratorBaseEdT_ENKUlvE_clEvENKUlvE2_clEvEUlfE_EEvSA_T1_T2_EUlP24curandStatePhilox4_32_10E0_ZNS1_27distribution_nullary_kernelIlf6float4S7_SJ_SE_EEvSA_SG_RKT3_T4_EUlifE_EEvlNS_15PhiloxCudaStateESF_SG_ --------------------------
	.section	.text._ZN2at6native63_GLOBAL__N__7310b794_30_DistributionGeometricKernel_cu_fa6e70a443distribution_elementwise_grid_stride_kernelIfLi4EZNS0_9templates4cuda21uniform_and_transformIlfPNS_17CUDAGeneratorImplEZZZNS4_16geometric_kernelIS7_EEvRNS_18TensorIteratorBaseEdT_ENKUlvE_clEvENKUlvE2_clEvEUlfE_EEvSA_T1_T2_EUlP24curandStatePhilox4_32_10E0_ZNS1_27distribution_nullary_kernelIlf6float4S7_SJ_SE_EEvSA_SG_RKT3_T4_EUlifE_EEvlNS_15PhiloxCudaStateESF_SG_,"ax",@progbits
	.sectioninfo	@"SHI_REGISTERS=53"
	.align	128
.text._ZN2at6native63_GLOBAL__N__7310b794_30_DistributionGeometricKernel_cu_fa6e70a443distribution_elementwise_grid_stride_kernelIfLi4EZNS0_9templates4cuda21uniform_and_transformIlfPNS_17CUDAGeneratorImplEZZZNS4_16geometric_kernelIS7_EEvRNS_18TensorIteratorBaseEdT_ENKUlvE_clEvENKUlvE2_clEvEUlfE_EEvSA_T1_T2_EUlP24curandStatePhilox4_32_10E0_ZNS1_27distribution_nullary_kernelIlf6float4S7_SJ_SE_EEvSA_SG_RKT3_T4_EUlifE_EEvlNS_15PhiloxCudaStateESF_SG_:
        .type           _ZN2at6native63_GLOBAL__N__7310b794_30_DistributionGeometricKernel_cu_fa6e70a443distribution_elementwise_grid_stride_kernelIfLi4EZNS0_9templates4cuda21uniform_and_transformIlfPNS_17CUDAGeneratorImplEZZZNS4_16geometric_kernelIS7_EEvRNS_18TensorIteratorBaseEdT_ENKUlvE_clEvENKUlvE2_clEvEUlfE_EEvSA_T1_T2_EUlP24curandStatePhilox4_32_10E0_ZNS1_27distribution_nullary_kernelIlf6float4S7_SJ_SE_EEvSA_SG_RKT3_T4_EUlifE_EEvlNS_15PhiloxCudaStateESF_SG_,@function
        .size           _ZN2at6native63_GLOBAL__N__7310b794_30_DistributionGeometricKernel_cu_fa6e70a443distribution_elementwise_grid_stride_kernelIfLi4EZNS0_9templates4cuda21uniform_and_transformIlfPNS_17CUDAGeneratorImplEZZZNS4_16geometric_kernelIS7_EEvRNS_18TensorIteratorBaseEdT_ENKUlvE_clEvENKUlvE2_clEvEUlfE_EEvSA_T1_T2_EUlP24curandStatePhilox4_32_10E0_ZNS1_27distribution_nullary_kernelIlf6float4S7_SJ_SE_EEvSA_SG_RKT3_T4_EUlifE_EEvlNS_15PhiloxCudaStateESF_SG_,(.L_x_714 - _ZN2at6native63_GLOBAL__N__7310b794_30_DistributionGeometricKernel_cu_fa6e70a443distribution_elementwise_grid_stride_kernelIfLi4EZNS0_9templates4cuda21uniform_and_transformIlfPNS_17CUDAGeneratorImplEZZZNS4_16geometric_kernelIS7_EEvRNS_18TensorIteratorBaseEdT_ENKUlvE_clEvENKUlvE2_clEvEUlfE_EEvSA_T1_T2_EUlP24curandStatePhilox4_32_10E0_ZNS1_27distribution_nullary_kernelIlf6float4S7_SJ_SE_EEvSA_SG_RKT3_T4_EUlifE_EEvlNS_15PhiloxCudaStateESF_SG_)
        .other          _ZN2at6native63_GLOBAL__N__7310b794_30_DistributionGeometricKernel_cu_fa6e70a443distribution_elementwise_grid_stride_kernelIfLi4EZNS0_9templates4cuda21uniform_and_transformIlfPNS_17CUDAGeneratorImplEZZZNS4_16geometric_kernelIS7_EEvRNS_18TensorIteratorBaseEdT_ENKUlvE_clEvENKUlvE2_clEvEUlfE_EEvSA_T1_T2_EUlP24curandStatePhilox4_32_10E0_ZNS1_27distribution_nullary_kernelIlf6float4S7_SJ_SE_EEvSA_SG_RKT3_T4_EUlifE_EEvlNS_15PhiloxCudaStateESF_SG_,@"STO_CUDA_ENTRY STV_DEFAULT"
_ZN2at6native63_GLOBAL__N__7310b794_30_DistributionGeometricKernel_cu_fa6e70a443distribution_elementwise_grid_stride_kernelIfLi4EZNS0_9templates4cuda21uniform_and_transformIlfPNS_17CUDAGeneratorImplEZZZNS4_16geometric_kernelIS7_EEvRNS_18TensorIteratorBaseEdT_ENKUlvE_clEvENKUlvE2_clEvEUlfE_EEvSA_T1_T2_EUlP24curandStatePhilox4_32_10E0_ZNS1_27distribution_nullary_kernelIlf6float4S7_SJ_SE_EEvSA_SG_RKT3_T4_EUlifE_EEvlNS_15PhiloxCudaStateESF_SG_:
        /* <DEDUP_REMOVED lines=92> */
[----:B------:R-:W-:Y:S05]  /*05c0*/  CALL.REL.NOINC `($__internal_25_$__cuda_sm20_div_s64) ;  /* 0x00000da000007944 */ /* 0x000fea0003c00000 */
[----:B------:R-:W-:Y:S02]  /*05d0*/  IMAD.MOV.U32 R26, RZ, RZ, R28 ;  /* 0x000000ffff1a7224 */ /* 0x000fe400078e001c */
[----:B------:R-:W-:Y:S01]  /*05e0*/  IMAD.MOV.U32 R27, RZ, RZ, R29 ;  /* 0x000000ffff1b7224 */ /* 0x000fe200078e001d */
[----:B------:R-:W-:Y:S05]  /*05f0*/  BRA `(.L_x_421) ;  /* 0x0000016000007947 */ /* 0x000fea0003800000 */
.L_x_420:
        /* <DEDUP_REMOVED lines=22> */
.L_x_421:
        /* <DEDUP_REMOVED lines=24> */
.L_x_433:
        /* <DEDUP_REMOVED lines=13> */
.L_x_423:
[----:B------:R-:W-:Y:S05]  /*09b0*/  BSYNC B0 ;  /* 0x0000000000007941 */ /* 0x000fea0003800000 */
.L_x_422:
        /* <DEDUP_REMOVED lines=11> */
[----:B------:R-:W-:Y:S01]  /*0a70*/  IMAD R43, R42, -0x2daee0ad, RZ ;  /* 0xd2511f532a2b7824 */ /* 0x000fe200078e02ff */
[----:B------:R-:W-:Y:S01]  /*0a80*/  LOP3.LUT R31, R29, R32, R4, 0x96, !PT ;  /* 0x000000201d1f7212 */ /* 0x000fe200078e9604 */
[----:B------:R-:W-:-:S04]  /*0a90*/  IMAD.WIDE.U32 R26, R26, -0x326172a9, RZ ;  /* 0xcd9e8d571a1a7825 */ /* 0x000fc800078e00ff */
        /* <DEDUP_REMOVED lines=25> */
[----:B------:R-:W-:Y:S02]  /*0c30*/  MOV R27, R23 ;  /* 0x00000017001b7202 */ /* 0x000fe40000000f00 */
        /* <DEDUP_REMOVED lines=20> */
.L_x_425:
[----:B------:R-:W-:Y:S02]  /*0d80*/  IMAD.MOV.U32 R47, RZ, RZ, R23 ;  /* 0x000000ffff2f7224 */ /* 0x000fe400078e0017 */
[----:B------:R-:W-:Y:S02]  /*0d90*/  IMAD.MOV.U32 R27, RZ, RZ, R43 ;  /* 0x000000ffff1b7224 */ /* 0x000fe400078e002b */
[----:B------:R-:W-:Y:S02]  /*0da0*/  IMAD.MOV.U32 R28, RZ, RZ, R32 ;  /* 0x000000ffff1c7224 */ /* 0x000fe400078e0020 */
[----:B------:R-:W-:-:S02]  /*0db0*/  IMAD.MOV.U32 R26, RZ, RZ, R30 ;  /* 0x000000ffff1a7224 */ /* 0x000fc400078e001e */
.L_x_424:
        /* <DEDUP_REMOVED lines=8> */
[----:B------:R-:W1:Y:S01]  /*0e40*/  I2F.U32 R38, R26 ;  /* 0x0000001a00267306 */ /* 0x000e620000201000 */
[-C--:B------:R-:W-:Y:S02]  /*0e50*/  LEA R44, P2, R23, R18.reuse, 0x1 ;  /* 0x00000012172c7211 */ /* 0x080fe400078408ff */
[----:B------:R-:W-:Y:S01]  /*0e60*/  ISETP.GE.U32.AND P0, PT, R45, c[0x0][0x160], PT ;  /* 0x000058002d007a0c */ /* 0x000fe20003f06070 */
[--C-:B------:R-:W-:Y:S01]  /*0e70*/  IMAD.X R29, RZ, RZ, R17.reuse, P1 ;  /* 0x000000ffff1d7224 */ /* 0x100fe200008e0611 */
[----:B------:R-:W-:Y:S01]  /*0e80*/  IADD3 R34, P4, R43, R18, RZ ;  /* 0x000000122b227210 */ /* 0x000fe20007f9e0ff */
[----:B------:R-:W-:Y:S01]  /*0e90*/  IMAD.MOV.U32 R43, RZ, RZ, 0x2f800000 ;  /* 0x2f800000ff2b7424 */ /* 0x000fe200078e00ff */
[----:B------:R-:W-:Y:S01]  /*0ea0*/  ISETP.GE.U32.AND P1, PT, R44, c[0x0][0x160], PT ;  /* 0x000058002c007a0c */ /* 0x000fe20003f26070 */
[----:B------:R2:W3:Y:S01]  /*0eb0*/  I2F.U32 R48, R27 ;  /* 0x0000001b00307306 */ /* 0x0004e20000201000 */
[----:B------:R-:W-:Y:S01]  /*0ec0*/  ISETP.GE.AND.EX P0, PT, R29, c[0x0][0x164], PT, P0 ;  /* 0x000059001d007a0c */ /* 0x000fe20003f06300 */
[----:B------:R-:W-:Y:S01]  /*0ed0*/  IMAD.X R29, RZ, RZ, R17, P2 ;  /* 0x000000ffff1d7224 */ /* 0x000fe200010e0611 */
[----:B------:R-:W-:-:S04]  /*0ee0*/  ISETP.GE.U32.AND P2, PT, R34, c[0x0][0x160], PT ;  /* 0x0000580022007a0c */ /* 0x000fc80003f46070 */
[----:B------:R-:W-:Y:S01]  /*0ef0*/  ISETP.GE.AND.EX P1, PT, R29, c[0x0][0x164], PT, P1 ;  /* 0x000059001d007a0c */ /* 0x000fe20003f26310 */
[----:B--2---:R-:W-:-:S05]  /*0f00*/  IMAD.X R27, RZ, RZ, R17, P4 ;  /* 0x000000ffff1b7224 */ /* 0x004fca00020e0611 */
[----:B------:R-:W-:Y:S01]  /*0f10*/  ISETP.GE.AND.EX P2, PT, R27, c[0x0][0x164], PT, P2 ;  /* 0x000059001b007a0c */ /* 0x000fe20003f46320 */
[----:B------:R-:W-:Y:S07]  /*0f20*/  @P3 BRA `(.L_x_427) ;  /* 0x000000d000003947 */ /* 0x000fee0003800000 */
[----:B01----:R-:W0:Y:S08]  /*0f30*/  I2F.U32 R26, R47 ;  /* 0x0000002f001a7306 */ /* 0x003e300000201000 */
[----:B------:R-:W1:Y:S01]  /*0f40*/  MUFU.LG2 R27, R41 ;  /* 0x00000029001b7308 */ /* 0x000e620000000c00 */
[----:B0-----:R-:W-:-:S07]  /*0f50*/  FFMA.FTZ R49, R26, R43, 1.1641532182693481445e-10 ;  /* 0x2f0000001a317423 */ /* 0x001fce000001002b */
[----:B------:R-:W0:Y:S01]  /*0f60*/  MUFU.LG2 R49, R49 ;  /* 0x0000003100317308 */ /* 0x000e220000000c00 */
[----:B-1----:R-:W-:-:S07]  /*0f70*/  FMUL.FTZ R50, R27, 0.69314718246459960938 ;  /* 0x3f3172181b327820 */ /* 0x002fce0000410000 */
[----:B------:R-:W1:Y:S01]  /*0f80*/  MUFU.RCP R27, R50 ;  /* 0x00000032001b7308 */ /* 0x000e620000001000 */
[----:B0-----:R-:W-:-:S04]  /*0f90*/  FMUL.FTZ R26, R49, 0.69314718246459960938 ;  /* 0x3f317218311a7820 */ /* 0x001fc80000410000 */
[----:B-1----:R-:W-:Y:S02]  /*0fa0*/  FMUL.FTZ R28, R26, R27 ;  /* 0x0000001b1a1c7220 */ /* 0x002fe40000410000 */
[----:B------:R-:W-:-:S04]  /*0fb0*/  IMAD R27, R18, c[0x0][0x190], RZ ;  /* 0x00006400121b7a24 */ /* 0x000fc800078e02ff */
[----:B------:R-:W0:Y:S01]  /*0fc0*/  F2I.FTZ.S64.CEIL R28, R28 ;  /* 0x0000001c001c7311 */ /* 0x000e220000219900 */
[----:B------:R-:W-:-:S04]  /*0fd0*/  IADD3 R26, P3, R27, c[0x0][0x188], RZ ;  /* 0x000062001b1a7a10 */ /* 0x000fc80007f7e0ff */
[----:B------:R-:W-:-:S05]  /*0fe0*/  LEA.HI.X.SX32 R27, R27, c[0x0][0x18c], 0x1, P3 ;  /* 0x000063001b1b7a11 */ /* 0x000fca00018f0eff */
[----:B0-----:R0:W-:Y:S04]  /*0ff0*/  STG.E.64 [R26.64], R28 ;  /* 0x0000001c1a007986 */ /* 0x0011e8000c101b08 */
.L_x_427:
[----:B01----:R-:W-:Y:S05]  /*1000*/  BSYNC B0 ;  /* 0x0000000000007941 */ /* 0x003fea0003800000 */
.L_x_426:
[----:B------:R-:W-:Y:S01]  /*1010*/  BSSY B0, `(.L_x_428) ;  /* 0x000000e000007945 */ /* 0x000fe20003800000 */
[----:B---3--:R-:W-:Y:S01]  /*1020*/  FFMA.FTZ R48, R48, R43, 1.1641532182693481445e-10 ;  /* 0x2f00000030307423 */ /* 0x008fe2000001002b */
        /* <DEDUP_REMOVED lines=10> */
[----:B------:R-:W0:Y:S04]  /*10d0*/  F2I.FTZ.S64.CEIL R28, R28 ;  /* 0x0000001c001c7311 */ /* 0x000e280000219900 */
[----:B0-----:R0:W-:Y:S04]  /*10e0*/  STG.E.64 [R26.64], R28 ;  /* 0x0000001c1a007986 */ /* 0x0011e8000c101b08 */
.L_x_429:
[----:B------:R-:W-:Y:S05]  /*10f0*/  BSYNC B0 ;  /* 0x0000000000007941 */ /* 0x000fea0003800000 */
.L_x_428:
        /* <DEDUP_REMOVED lines=14> */
.L_x_431:
[----:B------:R-:W-:Y:S05]  /*11e0*/  BSYNC B0 ;  /* 0x0000000000007941 */ /* 0x000fea0003800000 */
.L_x_430:
        /* <DEDUP_REMOVED lines=13> */
.L_x_432:
        /* <DEDUP_REMOVED lines=11> */
        .weak           $__internal_25_$__cuda_sm20_div_s64
        .type           $__internal_25_$__cuda_sm20_div_s64,@function
        .size           $__internal_25_$__cuda_sm20_div_s64,(.L_x_714 - $__internal_25_$__cuda_sm20_div_s64)
$__internal_25_$__cuda_sm20_div_s64:
        /* <DEDUP_REMOVED lines=74> */
[----:B------:R-:W-:Y:S06]  /*1810*/  RET.REL.NODEC R26 `(_ZN2at6native63_GLOBAL__N__7310b794_30_DistributionGeometricKernel_cu_fa6e70a443distribution_elementwise_grid_stride_kernelIfLi4EZNS0_9templates4cuda21uniform_and_transformIlfPNS_17CUDAGeneratorImplEZZZNS4_16geometric_kernelIS7_EEvRNS_18TensorIteratorBaseEdT_ENKUlvE_clEvENKUlvE2_clEvEUlfE_EEvSA_T1_T2_EUlP24curandStatePhilox4_32_10E0_ZNS1_27distribution_nullary_kernelIlf6float4S7_SJ_SE_EEvSA_SG_RKT3_T4_EUlifE_EEvlNS_15PhiloxCudaStateESF_SG_) ;  /* 0xffffe7e01a007950 */ /* 0x000fec0003c3ffff */
.L_x_434:
        /* <DEDUP_REMOVED lines=14> */
.L_x_714:


//--------------------- .text._ZN2at6native63_GLOBAL__N__7310b794_30_DistributionGeometricKernel_cu_fa6e70a443distribution_elementwise_grid_stride_kernelIfLi4EZNS0_9templates4cuda21uniform_and_transformIlfPNS_17CUDAGeneratorImplEZZZNS4_16geometric_kernelIS7_EEvRNS_18TensorIteratorBaseEdT_ENKUlvE_clEvENKUlvE2_clEvEUlfE_EEvSA_T1_T2_EUlP24curandStatePhilox4_32_10E_ZNS1_27distribution_nullary_kernelIlf7double2S7_SJ_SE_EEvSA_SG_RKT3_T4_EUlifE0_EEvlNS_15PhiloxCudaStateESF_SG_ --------------------------
	.section	.text._ZN2at6native63_GLOBAL__N__7310b794_30_DistributionGeometricKernel_cu_fa6e70a443distribution_elementwise_grid_stride_kernelIfLi4EZNS0_9templates4cuda21uniform_and_transformIlfPNS_17CUDAGeneratorImplEZZZNS4_16geometric_kernelIS7_EEvRNS_18TensorIteratorBaseEdT_ENKUlvE_clEvENKUlvE2_clEvEUlfE_EEvSA_T1_T2_EUlP24curandStatePhilox4_32_10E_ZNS1_27distribution_nullary_kernelIlf7double2S7_SJ_SE_EEvSA_SG_RKT3_T4_EUlifE0_EEvlNS_15PhiloxCudaStateESF_SG_,"ax",@progbits
	.sectioninfo	@"SHI_REGISTERS=40"
	.align	128
.text._ZN2at6native63_GLOBAL__N__7310b794_30_DistributionGeometricKernel_cu_fa6e70a443distribution_elementwise_grid_stride_kernelIfLi4EZNS0_9templates4cuda21uniform_and_transformIlfPNS_17CUDAGeneratorImplEZZZNS4_16geometric_kernelIS7_EEvRNS_18TensorIteratorBaseEdT_ENKUlvE_clEvENKUlvE2_clEvEUlfE_EEvSA_T1_T2_EUlP24curandStatePhilox4_32_10E_ZNS1_27distribution_nullary_kernelIlf7double2S7_SJ_SE_EEvSA_SG_RKT3_T4_EUlifE0_EEvlNS_15PhiloxCudaStateESF_SG_:
        .type           _ZN2at6native63_GLOBAL__N__7310b794_30_DistributionGeometricKernel_cu_fa6e70a443distribution_elementwise_grid_stride_kernelIfLi4EZNS0_9templates4cuda21uniform_and_transformIlfPNS_17CUDAGeneratorImplEZZZNS4_16geometric_kernelIS7_EEvRNS_18TensorIteratorBaseEdT_ENKUlvE_clEvENKUlvE2_clEvEUlfE_EEvSA_T1_T2_EUlP24curandStatePhilox4_32_10E_ZNS1_27distribution_nullary_kernelIlf7double2S7_SJ_SE_EEvSA_SG_RKT3_T4_EUlifE0_EEvlNS_15PhiloxCudaStateESF_SG_,@function
        .size           _ZN2at6native63_GLOBAL__N__7310b794_30_DistributionGeometricKernel_cu_fa6e70a443distribution_elementwise_grid_stride_kernelIfLi4EZNS0_9templates4cuda21uniform_and_transformIlfPNS_17CUDAGeneratorImplEZZZNS4_16geometric_kernelIS7_EEvRNS_18TensorIteratorBaseEdT_ENKUlvE_clEvENKUlvE2_clEvEUlfE_EEvSA_T1_T2_EUlP24curandStatePhilox4_32_10E_ZNS1_27distribution_nullary_kernelIlf7double2S7_SJ_SE_EEvSA_SG_RKT3_T4_EUlifE0_EEvlNS_15PhiloxCudaStateESF_SG_,(.L_x_716 - _ZN2at6native63_GLOBAL__N__7310b794_30_DistributionGeometricKernel_cu_fa6e70a443distribution_elementwise_grid_stride_kernelIfLi4EZNS0_9templates4cuda21uniform_and_transformIlfPNS_17CUDAGeneratorImplEZZZNS4_16geometric_kernelIS7_EEvRNS_18TensorIteratorBaseEdT_ENKUlvE_clEvENKUlvE2_clEvEUlfE_EEvSA_T1_T2_EUlP24curandStatePhilox4_32_10E_ZNS1_27distribution_nullary_kernelIlf7double2S7_SJ_SE_EEvSA_SG_RKT3_T4_EUlifE0_EEvlNS_15PhiloxCudaStateESF_SG_)
        .other          _ZN2at6native63_GLOBAL__N__7310b794_30_DistributionGeometricKernel_cu_fa6e70a443distribution_elementwise_grid_stride_kernelIfLi4EZNS0_9templates4cuda21uniform_and_transformIlfPNS_17CUDAGeneratorImplEZZZNS4_16geometric_kernelIS7_EEvRNS_18TensorIteratorBaseEdT_ENKUlvE_clEvENKUlvE2_clEvEUlfE_EEvSA_T1_T2_EUlP24curandStatePhilox4_32_10E_ZNS1_27distribution_nullary_kernelIlf7double2S7_SJ_SE_EEvSA_SG_RKT3_T4_EUlifE0_EEvlNS_15PhiloxCudaStateESF_SG_,@"STO_CUDA_ENTRY STV_DEFAULT"
_ZN2at6native63_GLOBAL__N__7310b794_30_DistributionGeometricKernel_cu_fa6e70a443distribution_elementwise_grid_stride_kernelIfLi4EZNS0_9templates4cuda21uniform_and_transformIlfPNS_17CUDAGeneratorImplEZZZNS4_16geometric_kernelIS7_EEvRNS_18TensorIteratorBaseEdT_ENKUlvE_clEvENKUlvE2_clEvEUlfE_EEvSA_T1_T2_EUlP24curandStatePhilox4_32_10E_ZNS1_27distribution_nullary_kernelIlf7double2S7_SJ_SE_EEvSA_SG_RKT3_T4_EUlifE0_EEvlNS_15PhiloxCudaStateESF_SG_:
        /* <DEDUP_REMOVED lines=92> */
[----:B------:R-:W-:Y:S05]  /*05c0*/  CALL.REL.NOINC `($__internal_26_$__cuda_sm20_div_s64) ;  /* 0x000043b000007944 */ /* 0x000fea0003c00000 */
[----:B------:R-:W-:Y:S01]  /*05d0*/  MOV R16, R22 ;  /* 0x0000001600107202 */ /* 0x000fe20000000f00 */
[----:B------:R-:W-:Y:S01]  /*05e0*/  IMAD.MOV.U32 R17, RZ, RZ, R23 ;  /* 0x000000ffff117224 */ /* 0x000fe200078e0017 */
[----:B------:R-:W-:Y:S05]  /*05f0*/  BRA `(.L_x_436) ;  /* 0x0000016000007947 */ /* 0x000fea0003800000 */
.L_x_435:
        /* <DEDUP_REMOVED lines=22> */
.L_x_436:
        /* <DEDUP_REMOVED lines=31> */
.L_x_453:
        /* <DEDUP_REMOVED lines=13> */
.L_x_438:
[----:B------:R-:W-:Y:S05]  /*0a20*/  BSYNC B0 ;  /* 0x0000000000007941 */ /* 0x000fea0003800000 */
.L_x_437:
        /* <DEDUP_REMOVED lines=70> */
.L_x_440:
[----:B------:R-:W-:Y:S01]  /*0e90*/  IMAD.MOV.U32 R22, RZ, RZ, R19 ;  /* 0x000000ffff167224 */ /* 0x000fe200078e0013 */
[----:B------:R-:W-:Y:S01]  /*0ea0*/  MOV R23, R18 ;  /* 0x0000001200177202 */ /* 0x000fe20000000f00 */
[----:B------:R-:W-:Y:S01]  /*0eb0*/  IMAD.MOV.U32 R33, RZ, RZ, R31 ;  /* 0x000000ffff217224 */ /* 0x000fe200078e001f */
[----:B------:R-:W-:-:S05]  /*0ec0*/  MOV R34, R16 ;  /* 0x0000001000227202 */ /* 0x000fca0000000f00 */
.L_x_439:
        /* <DEDUP_REMOVED lines=8> */
[----:B0-----:R0:W1:-:S09]  /*0f50*/  DFMA R18, R18, R20, 5.5511151231257827021e-17 ;  /* 0x3c9000001212742b */ /* 0x0010520000000014 */
[----:B------:R-:W-:Y:S05]  /*0f60*/  @P0 BRA `(.L_x_442) ;  /* 0x00000e7000000947 */ /* 0x000fea0003800000 */
[----:B------:R-:W-:Y:S01]  /*0f70*/  IMAD.WIDE.U32 R34, R23, 0x200000, RZ ;  /* 0x0020000017227825 */ /* 0x000fe200078e00ff */
[----:B------:R-:W-:-:S03]  /*0f80*/  ISETP.NE.AND P0, PT, RZ, c[0x0][0x188], PT ;  /* 0x00006200ff007a0c */ /* 0x000fc60003f05270 */
[----:B------:R-:W-:Y:S01]  /*0f90*/  IMAD.MOV.U32 R33, RZ, RZ, RZ ;  /* 0x000000ffff217224 */ /* 0x000fe200078e00ff */
[----:B------:R-:W-:-:S06]  /*0fa0*/  LOP3.LUT R34, R34, R22, RZ, 0x3c, !PT ;  /* 0x0000001622227212 */ /* 0x000fcc00078e3cff */
[----:B------:R-:W2:Y:S02]  /*0fb0*/  I2F.F64.U64 R34, R34 ;  /* 0x0000002200227312 */ /* 0x000ea40000301800 */
[----:B0-2---:R0:W2:Y:S01]  /*0fc0*/  DFMA R20, R34, R20, 5.5511151231257827021e-17 ;  /* 0x3c9000002214742b */ /* 0x0050a20000000014 */
        /* <DEDUP_REMOVED lines=211> */
.L_x_443:
[----:B0-2---:R-:W0:Y:S01]  /*1d00*/  F2F.F32.F64 R34, R20 ;  /* 0x0000001400227310 */ /* 0x005e220000301000 */
[----:B------:R-:W-:Y:S01]  /*1d10*/  FADD.FTZ R35, -R27, 1 ;  /* 0x3f8000001b237421 */ /* 0x000fe20000010100 */
[----:B------:R-:W0:-:S06]  /*1d20*/  DSETP.GEU.AND P0, PT, |R20|, c[0x2][0x0], PT ;  /* 0x008000001400762a */ /* 0x000e0c0003f0e200 */
[----:B------:R-:W2:Y:S08]  /*1d30*/  MUFU.LG2 R35, R35 ;  /* 0x0000002300237308 */ /* 0x000eb00000000c00 */
[----:B0-----:R-:W-:Y:S01]  /*1d40*/  @!P0 FMUL R34, R34, 1.175494350822287508e-38 ;  /* 0x0080000022228820 */ /* 0x001fe20000400000 */
[----:B------:R-:W-:-:S05]  /*1d50*/  IADD3 R20, P0, R33, c[0x0][0x320], RZ ;  /* 0x0000c80021147a10 */ /* 0x000fca0007f1e0ff */
[----:B------:R-:W0:Y:S01]  /*1d60*/  MUFU.LG2 R34, R34 ;  /* 0x0000002200227308 */ /* 0x000e220000000c00 */
[----:B------:R-:W-:Y:S02]  /*1d70*/  IMAD.X R21, RZ, RZ, c[0x0][0x324], P0 ;  /* 0x0000c900ff157624 */ /* 0x000fe400000e06ff */
[----:B--2---:R-:W-:-:S05]  /*1d80*/  FMUL.FTZ R35, R35, 0.69314718246459960938 ;  /* 0x3f31721823237820 */ /* 0x004fca0000410000 */
[----:B------:R-:W2:Y:S01]  /*1d90*/  MUFU.RCP R23, R35 ;  /* 0x0000002300177308 */ /* 0x000ea20000001000 */
[----:B0-----:R-:W-:-:S04]  /*1da0*/  FMUL.FTZ R22, R34, 0.69314718246459960938 ;  /* 0x3f31721822167820 */ /* 0x001fc80000410000 */
[----:B--2---:R-:W-:-:S06]  /*1db0*/  FMUL.FTZ R22, R22, R23 ;  /* 0x0000001716167220 */ /* 0x004fcc0000410000 */
[----:B------:R-:W0:Y:S02]  /*1dc0*/  F2I.FTZ.S64.CEIL R22, R22 ;  /* 0x0000001600167311 */ /* 0x000e240000219900 */
[----:B0-----:R0:W-:Y:S02]  /*1dd0*/  STG.E.64 [R20.64], R22 ;  /* 0x0000001614007986 */ /* 0x0011e4000c101b08 */
.L_x_442:
[----:B------:R-:W-:Y:S05]  /*1de0*/  BSYNC B0 ;  /* 0x0000000000007941 */ /* 0x000fea0003800000 */
.L_x_441:
        /* <DEDUP_REMOVED lines=221> */
.L_x_446:
        /* <DEDUP_REMOVED lines=12> */
[----:B------:R-:W0:Y:S02]  /*2c80*/  F2I.FTZ.S64.CEIL R20, R20 ;  /* 0x0000001400147311 */ /* 0x000e240000219900 */
[----:B0-----:R0:W-:Y:S02]  /*2c90*/  STG.E.64 [R18.64], R20 ;  /* 0x0000001412007986 */ /* 0x0011e4000c101b08 */
.L_x_445:
[----:B------:R-:W-:Y:S05]  /*2ca0*/  BSYNC B0 ;  /* 0x0000000000007941 */ /* 0x000fea0003800000 */
.L_x_444:
[----:B------:R-:W-:Y:S01]  /*2cb0*/  LEA R33, P1, R23, R12, 0x1 ;  /* 0x0000000c17217211 */ /* 0x000fe200078208ff */
[----:B------:R-:W-:Y:S03]  /*2cc0*/  BSSY B0, `(.L_x_447) ;  /* 0x00000df000007945 */ /* 0x000fe60003800000 */
[----:B------:R-:W-:Y:S01]  /*2cd0*/  ISETP.GE.U32.AND P0, PT, R33, c[0x0][0x160], PT ;  /* 0x0000580021007a0c */ /* 0x000fe20003f06070 */
[----:B01----:R-:W-:-:S05]  /*2ce0*/  IMAD.X R18, RZ, RZ, R13, P1 ;  /* 0x000000ffff127224 */ /* 0x003fca00008e060d */
        /* <DEDUP_REMOVED lines=215> */
[----:B------:R-:W-:-:S04]  /*3a60*/  @P0 IMAD R21, R18, c[0x0][0x318], R21 ;  /* 0x0000c60012150a24 */ /* 0x000fc800078e0215 */
.L_x_449:
[----:B------:R-:W0:Y:S01]  /*3a70*/  F2I.FTZ.S64.CEIL R18, R28 ;  /* 0x0000001c00127311 */ /* 0x000e220000219900 */
[----:B------:R-:W-:-:S05]  /*3a80*/  IADD3 R20, P0, R21, c[0x0][0x320], RZ ;  /* 0x0000c80015147a10 */ /* 0x000fca0007f1e0ff */
[----:B------:R-:W-:-:S05]  /*3a90*/  IMAD.X R21, RZ, RZ, c[0x0][0x324], P0 ;  /* 0x0000c900ff157624 */ /* 0x000fca00000e06ff */
[----:B0-----:R0:W-:Y:S03]  /*3aa0*/  STG.E.64 [R20.64], R18 ;  /* 0x0000001214007986 */ /* 0x0011e6000c101b08 */
.L_x_448:
[----:B------:R-:W-:Y:S05]  /*3ab0*/  BSYNC B0 ;  /* 0x0000000000007941 */ /* 0x000fea0003800000 */
.L_x_447:
        /* <DEDUP_REMOVED lines=219> */
[----:B------:R-:W-:-:S04]  /*4870*/  @P0 IMAD R21, R18, c[0x0][0x318], R21 ;  /* 0x0000c60012150a24 */ /* 0x000fc800078e0215 */
.L_x_451:
[----:B------:R-:W0:Y:S01]  /*4880*/  F2I.FTZ.S64.CEIL R18, R29 ;  /* 0x0000001d00127311 */ /* 0x000e220000219900 */
[----:B------:R-:W-:-:S04]  /*4890*/  IADD3 R20, P0, R21, c[0x0][0x320], RZ ;  /* 0x0000c80015147a10 */ /* 0x000fc80007f1e0ff */
[----:B------:R-:W-:-:S05]  /*48a0*/  IADD3.X R21, RZ, c[0x0][0x324], RZ, P0, !PT ;  /* 0x0000c900ff157a10 */ /* 0x000fca00007fe4ff */
[----:B0-----:R0:W-:Y:S04]  /*48b0*/  STG.E.64 [R20.64], R18 ;  /* 0x0000001214007986 */ /* 0x0011e8000c101b08 */
.L_x_450:
[----:B------:R-:W-:Y:S01]  /*48c0*/  LEA R12, P0, R23, R12, 0x2 ;  /* 0x0000000c170c7211 */ /* 0x000fe200078010ff */
[----:B------:R-:W-:Y:S01]  /*48d0*/  WARPSYNC 0xffffffff ;  /* 0xffffffff00007948 */ /* 0x000fe20003800000 */
[----:B------:R-:W-:Y:S01]  /*48e0*/  BAR.SYNC.DEFER_BLOCKING 0x0 ;  /* 0x0000000000007b1d */ /* 0x000fe20000010000 */
[----:B0-----:R-:W-:Y:S01]  /*48f0*/  IMAD.MOV.U32 R21, RZ, RZ, R16 ;  /* 0x000000ffff157224 */ /* 0x001fe200078e0010 */
[----:B------:R-:W-:Y:S02]  /*4900*/  IADD3.X R13, RZ, R13, RZ, P0, !PT ;  /* 0x0000000dff0d7210 */ /* 0x000fe400007fe4ff */
[----:B------:R-:W-:Y:S02]  /*4910*/  ISETP.GE.U32.AND P0, PT, R12, R25, PT ;  /* 0x000000190c00720c */ /* 0x000fe40003f06070 */
[----:B------:R-:W-:Y:S02]  /*4920*/  MOV R20, R31 ;  /* 0x0000001f00147202 */ /* 0x000fe40000000f00 */
[----:B------:R-:W-:-:S02]  /*4930*/  ISETP.GE.AND.EX P0, PT, R13, R26, PT, P0 ;  /* 0x0000001a0d00720c */ /* 0x000fc40003f06300 */
[----:B------:R-:W-:-:S11]  /*4940*/  MOV R19, R32 ;  /* 0x0000002000137202 */ /* 0x000fd60000000f00 */
[----:B------:R-:W-:Y:S01]  /*4950*/  @P0 CALL.REL.NOINC `(.L_x_452) ;  /* 0x0000001000000944 */ /* 0x000fe20003c00000 */
[----:B------:R-:W-:Y:S05]  /*4960*/  BRA `(.L_x_453) ;  /* 0xffffbfe000007947 */ /* 0x000fea000383ffff */
.L_x_452:
[----:B------:R-:W-:Y:S05]  /*4970*/  EXIT ;  /* 0x000000000000794d */ /* 0x000fea0003800000 */
        .weak           $__internal_26_$__cuda_sm20_div_s64
        .type           $__internal_26_$__cuda_sm20_div_s64,@function
        .size           $__internal_26_$__cuda_sm20_div_s64,(.L_x_716 - $__internal_26_$__cuda_sm20_div_s64)
$__internal_26_$__cuda_sm20_div_s64:
        /* <DEDUP_REMOVED lines=74> */
[----:B------:R-:W-:Y:S06]  /*4e20*/  RET.REL.NODEC R16 `(_ZN2at6native63_GLOBAL__N__7310b794_30_DistributionGeometricKernel_cu_fa6e70a443distribution_elementwise_grid_stride_kernelIfLi4EZNS0_9templates4cuda21uniform_and_transformIlfPNS_17CUDAGeneratorImplEZZZNS4_16geometric_kernelIS7_EEvRNS_18TensorIteratorBaseEdT_ENKUlvE_clEvENKUlvE2_clEvEUlfE_EEvSA_T1_T2_EUlP24curandStatePhilox4_32_10E_ZNS1_27distribution_nullary_kernelIlf7double2S7_SJ_SE_EEvSA_SG_RKT3_T4_EUlifE0_EEvlNS_15PhiloxCudaStateESF_SG_) ;  /* 0xffffb1d010007950 */ /* 0x000fec0003c3ffff */
.L_x_454:
        /* <DEDUP_REMOVED lines=13> */
.L_x_716:


//--------------------- .text._ZN2at6native63_GLOBAL__N__7310b794_30_DistributionGeometricKernel_cu_fa6e70a443distribution_elementwise_grid_stride_kernelIfLi4EZNS0_9templates4cuda21uniform_and_transformIlfPNS_17CUDAGeneratorImplEZZZNS4_16geometric_kernelIS7_EEvRNS_18TensorIteratorBaseEdT_ENKUlvE_clEvENKUlvE2_clEvEUlfE_EEvSA_T1_T2_EUlP24curandStatePhilox4_32_10E_ZNS1_27distribution_nullary_kernelIlf7double2S7_SJ_SE_EEvSA_SG_RKT3_T4_EUlifE_EEvlNS_15PhiloxCudaStateESF_SG_ --------------------------
	.section	.text._ZN2at6native63_GLOBAL__N__7310b794_30_DistributionGeometricKernel_cu_fa6e70a443distribution_elementwise_grid_stride_kernelIfLi4EZNS0_9templates4cuda21uniform_and_transformIlfPNS_17CUDAGeneratorImplEZZZNS4_16geometric_kernelIS7_EEvRNS_18TensorIteratorBaseEdT_ENKUlvE_clEvENKUlvE2_clEvEUlfE_EEvSA_T1_T2_EUlP24curandStatePhilox4_32_10E_ZNS1_27distribution_nullary_kernelIlf7double2S7_SJ_SE_EEvSA_SG_RKT3_T4_EUlifE_EEvlNS_15PhiloxCudaStateESF_SG_,"ax",@progbits
	.sectioninfo	@"SHI_REGISTERS=48"
	.align	128
.text._ZN2at6native63_GLOBAL__N__7310b794_30_DistributionGeometricKernel_cu_fa6e70a443distribution_elementwise_grid_stride_kernelIfLi4EZNS0_9templates4cuda21uniform_and_transformIlfPNS_17CUDAGeneratorImplEZZZNS4_16geometric_kernelIS7_EEvRNS_18TensorIteratorBaseEdT_ENKUlvE_clEvENKUlvE2_clEvEUlfE_EEvSA_T1_T2_EUlP24curandStatePhilox4_32_10E_ZNS1_27distribution_nullary_kernelIlf7double2S7_SJ_SE_EEvSA_SG_RKT3_T4_EUlifE_EEvlNS_15PhiloxCudaStateESF_SG_:
        .type           _ZN2at6native63_GLOBAL__N__7310b794_30_DistributionGeometricKernel_cu_fa6e70a443distribution_elementwise_grid_stride_kernelIfLi4EZNS0_9templates4cuda21uniform_and_transformIlfPNS_17CUDAGeneratorImplEZZZNS4_16geometric_kernelIS7_EEvRNS_18TensorIteratorBaseEdT_ENKUlvE_clEvENKUlvE2_clEvEUlfE_EEvSA_T1_T2_EUlP24curandStatePhilox4_32_10E_ZNS1_27distribution_nullary_kernelIlf7double2S7_SJ_SE_EEvSA_SG_RKT3_T4_EUlifE_EEvlNS_15PhiloxCudaStateESF_SG_,@function
        .size           _ZN2at6native63_GLOBAL__N__7310b794_30_DistributionGeometricKernel_cu_fa6e70a443distribution_elementwise_grid_stride_kernelIfLi4EZNS0_9templates4cuda21uniform_and_transformIlfPNS_17CUDAGeneratorImplEZZZNS4_16geometric_kernelIS7_EEvRNS_18TensorIteratorBaseEdT_ENKUlvE_clEvENKUlvE2_clEvEUlfE_EEvSA_T1_T2_EUlP24curandStatePhilox4_32_10E_ZNS1_27distribution_nullary_kernelIlf7double2S7_SJ_SE_EEvSA_SG_RKT3_T4_EUlifE_EEvlNS_15PhiloxCudaStateESF_SG_,(.L_x_718 - _ZN2at6native63_GLOBAL__N__7310b794_30_DistributionGeometricKernel_cu_fa6e70a443distribution_elementwise_grid_stride_kernelIfLi4EZNS0_9templates4cuda21uniform_and_transformIlfPNS_17CUDAGeneratorImplEZZZNS4_16geometric_kernelIS7_EEvRNS_18TensorIteratorBaseEdT_ENKUlvE_clEvENKUlvE2_clEvEUlfE_EEvSA_T1_T2_EUlP24curandStatePhilox4_32_10E_ZNS1_27distribution_nullary_kernelIlf7double2S7_SJ_SE_EEvSA_SG_RKT3_T4_EUlifE_EEvlNS_15PhiloxCudaStateESF_SG_)
        .other          _ZN2at6native63_GLOBAL__N__7310b794_30_DistributionGeometricKernel_cu_fa6e70a443distribution_elementwise_grid_stride_kernelIfLi4EZNS0_9templates4cuda21uniform_and_transformIlfPNS_17CUDAGeneratorImplEZZZNS4_16geometric_kernelIS7_EEvRNS_18TensorIteratorBaseEdT_ENKUlvE_clEvENKUlvE2_clEvEUlfE_EEvSA_T1_T2_EUlP24curandStatePhilox4_32_10E_ZNS1_27distribution_nullary_kernelIlf7double2S7_SJ_SE_EEvSA_SG_RKT3_T4_EUlifE_EEvlNS_15PhiloxCudaStateESF_SG_,@"STO_CUDA_ENTRY STV_DEFAULT"
_ZN2at6native63_GLOBAL__N__7310b794_30_DistributionGeometricKernel_cu_fa6e70a443distribution_elementwise_grid_stride_kernelIfLi4EZNS0_9templates4cuda21uniform_and_transformIlfPNS_17CUDAGeneratorImplEZZZNS4_16geometric_kernelIS7_EEvRNS_18TensorIteratorBaseEdT_ENKUlvE_clEvENKUlvE2_clEvEUlfE_EEvSA_T1_T2_EUlP24curandStatePhilox4_32_10E_ZNS1_27distribution_nullary_kernelIlf7double2S7_SJ_SE_EEvSA_SG_RKT3_T4_EUlifE_EEvlNS_15PhiloxCudaStateESF_SG_:
        /* <DEDUP_REMOVED lines=91> */
[----:B------:R-:W-:Y:S05]  /*05b0*/  CALL.REL.NOINC `($__internal_27_$__cuda_sm20_div_s64) ;  /* 0x00000d6000007944 */ /* 0x000fea0003c00000 */
[----:B------:R-:W-:Y:S05]  /*05c0*/  BRA `(.L_x_456) ;  /* 0x0000016000007947 */ /* 0x000fea0003800000 */
.L_x_455:
        /* <DEDUP_REMOVED lines=22> */
.L_x_456:
        /* <DEDUP_REMOVED lines=17> */
[--C-:B------:R-:W-:Y:S01]  /*0840*/  SHF.R.U32.HI R37, RZ, 0x2, R23.reuse ;  /* 0x00000002ff257819 */ /* 0x100fe20000011617 */
[----:B------:R-:W-:Y:S01]  /*0850*/  IMAD R24, R24, -0x326172a9, RZ ;  /* 0xcd9e8d5718187824 */ /* 0x000fe200078e02ff */
[C---:B------:R-:W-:Y:S02]  /*0860*/  SHF.R.U64 R38, R22.reuse, 0x2, R23 ;  /* 0x0000000216267819 */ /* 0x040fe40000001217 */
[----:B------:R-:W-:Y:S01]  /*0870*/  LOP3.LUT R39, R22, 0x3, RZ, 0xc0, !PT ;  /* 0x0000000316277812 */ /* 0x000fe200078ec0ff */
        /* <DEDUP_REMOVED lines=12> */
.L_x_465:
[----:B------:R-:W-:Y:S01]  /*0940*/  IADD3 R38, R38, 0x1, RZ ;  /* 0x0000000126267810 */ /* 0x000fe20007ffe0ff */
[----:B------:R-:W-:Y:S03]  /*0950*/  BSSY B0, `(.L_x_457) ;  /* 0x000000c000007945 */ /* 0x000fe60003800000 */
[C---:B------:R-:W-:Y:S01]  /*0960*/  ISETP.NE.AND P0, PT, R38.reuse, RZ, PT ;  /* 0x000000ff2600720c */ /* 0x040fe20003f05270 */
[----:B------:R-:W-:-:S12]  /*0970*/  IMAD.HI.U32 R19, R38, -0x2daee0ad, RZ ;  /* 0xd2511f5326137827 */ /* 0x000fd800078e00ff */
[----:B------:R-:W-:Y:S05]  /*0980*/  @P0 BRA `(.L_x_458) ;  /* 0x0000008000000947 */ /* 0x000fea0003800000 */
        /* <DEDUP_REMOVED lines=8> */
.L_x_458:
[----:B------:R-:W-:Y:S05]  /*0a10*/  BSYNC B0 ;  /* 0x0000000000007941 */ /* 0x000fea0003800000 */
.L_x_457:
        /* <DEDUP_REMOVED lines=12> */
[----:B------:R-:W-:Y:S02]  /*0ae0*/  IADD3 R23, R44, 0x3c6ef372, RZ ;  /* 0x3c6ef3722c177810 */ /* 0x000fe40007ffe0ff */
        /* <DEDUP_REMOVED lines=49> */
.L_x_460:
[----:B------:R-:W-:Y:S01]  /*0e00*/  IMAD.MOV.U32 R27, RZ, RZ, R42 ;  /* 0x000000ffff1b7224 */ /* 0x000fe200078e002a */
[----:B------:R-:W-:Y:S01]  /*0e10*/  MOV R22, R23 ;  /* 0x0000001700167202 */ /* 0x000fe20000000f00 */
[----:B------:R-:W-:Y:S02]  /*0e20*/  IMAD.MOV.U32 R25, RZ, RZ, R40 ;  /* 0x000000ffff197224 */ /* 0x000fe400078e0028 */
[----:B------:R-:W-:-:S04]  /*0e30*/  IMAD.MOV.U32 R20, RZ, RZ, R18 ;  /* 0x000000ffff147224 */ /* 0x000fc800078e0012 */
.L_x_459:
        /* <DEDUP_REMOVED lines=14> */
[----:B0-----:R0:W1:Y:S01]  /*0f20*/  DFMA R20, R20, R24, 5.5511151231257827021e-17 ;  /* 0x3c9000001414742b */ /* 0x0010620000000018 */
[----:B------:R-:W-:Y:S06]  /*0f30*/  @P0 BRA `(.L_x_462) ;  /* 0x0000010000000947 */ /* 0x000fec0003800000 */
[----:B------:R-:W-:-:S05]  /*0f40*/  IMAD.WIDE.U32 R22, R22, 0x200000, RZ ;  /* 0x0020000016167825 */ /* 0x000fca00078e00ff */
[----:B------:R-:W-:-:S06]  /*0f50*/  LOP3.LUT R22, R22, R27, RZ, 0x3c, !PT ;  /* 0x0000001b16167212 */ /* 0x000fcc00078e3cff */
[----:B------:R-:W2:Y:S02]  /*0f60*/  I2F.F64.U64 R22, R22 ;  /* 0x0000001600167312 */ /* 0x000ea40000301800 */
[----:B0-2---:R0:W2:-:S06]  /*0f70*/  DFMA R24, R22, R24, 5.5511151231257827021e-17 ;  /* 0x3c9000001618742b */ /* 0x00508c0000000018 */
[----:B0-----:R-:W-:Y:S01]  /*0f80*/  MUFU.RCP R23, R34 ;  /* 0x0000002200177308 */ /* 0x001fe20000001000 */
[----:B--2---:R-:W0:-:S07]  /*0f90*/  DSETP.GEU.AND P0, PT, |R24|, c[0x2][0x0], PT ;  /* 0x008000001800762a */ /* 0x004e0e0003f0e200 */
[----:B------:R-:W0:Y:S07]  /*0fa0*/  F2F.F32.F64 R27, R24 ;  /* 0x00000018001b7310 */ /* 0x000e2e0000301000 */
[----:B0-----:R-:W-:-:S06]  /*0fb0*/  @!P0 FMUL R27, R27, 1.175494350822287508e-38 ;  /* 0x008000001b1b8820 */ /* 0x001fcc0000400000 */
[----:B------:R-:W0:Y:S02]  /*0fc0*/  MUFU.LG2 R27, R27 ;  /* 0x0000001b001b7308 */ /* 0x000e240000000c00 */
[----:B0-----:R-:W-:-:S04]  /*0fd0*/  FMUL.FTZ R42, R27, 0.69314718246459960938 ;  /* 0x3f3172181b2a7820 */ /* 0x001fc80000410000 */
[----:B------:R-:W-:Y:S02]  /*0fe0*/  FMUL.FTZ R24, R42, R23 ;  /* 0x000000172a187220 */ /* 0x000fe40000410000 */
[----:B------:R-:W-:-:S04]  /*0ff0*/  IMAD R42, R16, c[0x0][0x190], RZ ;  /* 0x00006400102a7a24 */ /* 0x000fc800078e02ff */
[----:B------:R-:W0:Y:S01]  /*1000*/  F2I.FTZ.S64.CEIL R24, R24 ;  /* 0x0000001800187311 */ /* 0x000e220000219900 */
[----:B------:R-:W-:-:S04]  /*1010*/  IADD3 R22, P0, R42, c[0x0][0x188], RZ ;  /* 0x000062002a167a10 */ /* 0x000fc80007f1e0ff */
[----:B------:R-:W-:-:S05]  /*1020*/  LEA.HI.X.SX32 R23, R42, c[0x0][0x18c], 0x1, P0 ;  /* 0x000063002a177a11 */ /* 0x000fca00000f0eff */
[----:B0-----:R0:W-:Y:S04]  /*1030*/  STG.E.64 [R22.64], R24 ;  /* 0x0000001816007986 */ /* 0x0011e8000c101b08 */
.L_x_462:
[----:B------:R-:W-:Y:S05]  /*1040*/  BSYNC B0 ;  /* 0x0000000000007941 */ /* 0x000fea0003800000 */
.L_x_461:
[----:B------:R-:W-:Y:S01]  /*1050*/  BSSY B0, `(.L_x_463) ;  /* 0x000000e000007945 */ /* 0x000fe20003800000 */
[----:B------:R-:W-:Y:S05]  /*1060*/  @P1 BRA `(.L_x_464) ;  /* 0x000000c000001947 */ /* 0x000fea0003800000 */
[----:B-1----:R-:W1:Y:S01]  /*1070*/  F2F.F32.F64 R27, R20 ;  /* 0x00000014001b7310 */ /* 0x002e620000301000 */
[----:B------:R-:W1:Y:S01]  /*1080*/  DSETP.GEU.AND P0, PT, |R20|, c[0x2][0x0], PT ;  /* 0x008000001400762a */ /* 0x000e620003f0e200 */
[----:B------:R-:W-:-:S06]  /*1090*/  IMAD R26, R26, c[0x0][0x190], RZ ;  /* 0x000064001a1a7a24 */ /* 0x000fcc00078e02ff */
[----:B0-----:R-:W-:Y:S07]  /*10a0*/  MUFU.RCP R23, R34 ;  /* 0x0000002200177308 */ /* 0x001fee0000001000 */
[----:B-1----:R-:W-:Y:S01]  /*10b0*/  @!P0 FMUL R27, R27, 1.175494350822287508e-38 ;  /* 0x008000001b1b8820 */ /* 0x002fe20000400000 */
[----:B------:R-:W-:-:S04]  /*10c0*/  IADD3 R24, P0, R26, c[0x0][0x188], RZ ;  /* 0x000062001a187a10 */ /* 0x000fc80007f1e0ff */
[----:B------:R-:W-:Y:S01]  /*10d0*/  LEA.HI.X.SX32 R25, R26, c[0x0][0x18c], 0x1, P0 ;  /* 0x000063001a197a11 */ /* 0x000fe200000f0eff */
[----:B------:R-:W0:Y:S02]  /*10e0*/  MUFU.LG2 R27, R27 ;  /* 0x0000001b001b7308 */ /* 0x000e240000000c00 */
[----:B0-----:R-:W-:-:S04]  /*10f0*/  FMUL.FTZ R22, R27, 0.69314718246459960938 ;  /* 0x3f3172181b167820 */ /* 0x001fc80000410000 */
[----:B------:R-:W-:-:S06]  /*1100*/  FMUL.FTZ R22, R22, R23 ;  /* 0x0000001716167220 */ /* 0x000fcc0000410000 */
[----:B------:R-:W0:Y:S02]  /*1110*/  F2I.FTZ.S64.CEIL R22, R22 ;  /* 0x0000001600167311 */ /* 0x000e240000219900 */
[----:B0-----:R0:W-:Y:S02]  /*1120*/  STG.E.64 [R24.64], R22 ;  /* 0x0000001618007986 */ /* 0x0011e4000c101b08 */
.L_x_464:
[----:B------:R-:W-:Y:S05]  /*1130*/  BSYNC B0 ;  /* 0x0000000000007941 */ /* 0x000fea0003800000 */
.L_x_463:
[CC--:B------:R-:W-:Y:S01]  /*1140*/  LEA R19, P1, R43.reuse, R16.reuse, 0x1 ;  /* 0x000000102b137211 */ /* 0x0c0fe200078208ff */
[----:B------:R-:W-:Y:S01]  /*1150*/  IMAD R27, R43, 0x3, RZ ;  /* 0x000000032b1b7824 */ /* 0x000fe200078e02ff */
[----:B------:R-:W-:Y:S01]  /*1160*/  WARPSYNC 0xffffffff ;  /* 0xffffffff00007948 */ /* 0x000fe20003800000 */
[----:B------:R-:W-:Y:S01]  /*1170*/  IMAD.MOV.U32 R42, RZ, RZ, R41 ;  /* 0x000000ffff2a7224 */ /* 0x000fe200078e0029 */
[----:B------:R-:W-:Y:S02]  /*1180*/  ISETP.GE.U32.AND P0, PT, R19, c[0x0][0x160], PT ;  /* 0x0000580013007a0c */ /* 0x000fe40003f06070 */
[----:B-1----:R-:W-:Y:S02]  /*1190*/  IADD3.X R21, RZ, R17, RZ, P1, !PT ;  /* 0x00000011ff157210 */ /* 0x002fe40000ffe4ff */
[----:B------:R-:W-:-:S02]  /*11a0*/  IADD3 R27, P2, R27, R16, RZ ;  /* 0x000000101b1b7210 */ /* 0x000fc40007f5e0ff */
[----:B------:R-:W-:Y:S02]  /*11b0*/  ISETP.GE.AND.EX P0, PT, R21, c[0x0][0x164], PT, P0 ;  /* 0x0000590015007a0c */ /* 0x000fe40003f06300 */
[----:B------:R-:W-:Y:S01]  /*11c0*/  ISETP.GE.U32.AND P1, PT, R27, c[0x0][0x160], PT ;  /* 0x000058001b007a0c */ /* 0x000fe20003f26070 */
[----:B------:R-:W-:-:S05]  /*11d0*/  IMAD.X R20, RZ, RZ, R17, P2 ;  /* 0x000000ffff147224 */ /* 0x000fca00010e0611 */
[----:B------:R-:W-:-:S05]  /*11e0*/  ISETP.GE.AND.EX P1, PT, R20, c[0x0][0x164], PT, P1 ;  /* 0x0000590014007a0c */ /* 0x000fca0003f26310 */
[----:B------:R-:W1:Y:S01]  /*11f0*/  @!P0 F2I.FTZ.S64.CEIL R20, R35 ;  /* 0x0000002300148311 */ /* 0x000e620000219900 */
[----:B------:R-:W-:-:S05]  /*1200*/  @!P0 IMAD R19, R19, c[0x0][0x190], RZ ;  /* 0x0000640013138a24 */ /* 0x000fca00078e02ff */
[----:B0-----:R-:W-:Y:S02]  /*1210*/  @!P0 IADD3 R24, P2, R19, c[0x0][0x188], RZ ;  /* 0x0000620013188a10 */ /* 0x001fe40007f5e0ff */
[----:B------:R-:W0:Y:S01]  /*1220*/  @!P1 F2I.FTZ.S64.CEIL R22, R36 ;  /* 0x0000002400169311 */ /* 0x000e220000219900 */
[----:B------:R-:W-:Y:S01]  /*1230*/  @!P1 IMAD R27, R27, c[0x0][0x190], RZ ;  /* 0x000064001b1b9a24 */ /* 0x000fe200078e02ff */
[----:B------:R-:W-:-:S04]  /*1240*/  @!P0 LEA.HI.X.SX32 R25, R19, c[0x0][0x18c], 0x1, P2 ;  /* 0x0000630013198a11 */ /* 0x000fc800010f0eff */
[----:B------:R-:W-:Y:S01]  /*1250*/  @!P1 IADD3 R26, P3, R27, c[0x0][0x188], RZ ;  /* 0x000062001b1a9a10 */ /* 0x000fe20007f7e0ff */
[----:B-1----:R1:W-:Y:S01]  /*1260*/  @!P0 STG.E.64 [R24.64], R20 ;  /* 0x0000001418008986 */ /* 0x0023e2000c101b08 */
[----:B------:R-:W-:Y:S01]  /*1270*/  LEA R16, P0, R43, R16, 0x2 ;  /* 0x000000102b107211 */ /* 0x000fe200078010ff */
[----:B------:R-:W-:Y:S01]  /*1280*/  IMAD.MOV.U32 R43, RZ, RZ, R40 ;  /* 0x000000ffff2b7224 */ /* 0x000fe200078e0028 */
[----:B------:R-:W-:-:S03]  /*1290*/  @!P1 LEA.HI.X.SX32 R27, R27, c[0x0][0x18c], 0x1, P3 ;  /* 0x000063001b1b9a11 */ /* 0x000fc600018f0eff */
[----:B------:R-:W-:Y:S01]  /*12a0*/  IMAD.X R17, RZ, RZ, R17, P0 ;  /* 0x000000ffff117224 */ /* 0x000fe200000e0611 */
[----:B------:R-:W-:Y:S01]  /*12b0*/  ISETP.GE.U32.AND P0, PT, R16, R33, PT ;  /* 0x000000211000720c */ /* 0x000fe20003f06070 */
[----:B0-----:R0:W-:Y:S04]  /*12c0*/  @!P1 STG.E.64 [R26.64], R22 ;  /* 0x000000161a009986 */ /* 0x0011e8000c101b08 */
[----:B------:R-:W-:Y:S01]  /*12d0*/  BAR.SYNC.DEFER_BLOCKING 0x0 ;  /* 0x0000000000007b1d */ /* 0x000fe20000010000 */
[----:B------:R-:W-:Y:S01]  /*12e0*/  ISETP.GE.AND.EX P0, PT, R17, R32, PT, P0 ;  /* 0x000000201100720c */ /* 0x000fe20003f06300 */
[----:B-1----:R-:W-:-:S12]  /*12f0*/  IMAD.MOV.U32 R24, RZ, RZ, R18 ;  /* 0x000000ffff187224 */ /* 0x002fd800078e0012 */
[----:B0-----:R-:W-:Y:S05]  /*1300*/  @!P0 BRA `(.L_x_465) ;  /* 0xfffff63000008947 */ /* 0x001fea000383ffff */
[----:B------:R-:W-:Y:S05]  /*1310*/  EXIT ;  /* 0x000000000000794d */ /* 0x000fea0003800000 */
        .weak           $__internal_27_$__cuda_sm20_div_s64
        .type           $__internal_27_$__cuda_sm20_div_s64,@function
        .size           $__internal_27_$__cuda_sm20_div_s64,(.L_x_718 - $__internal_27_$__cuda_sm20_div_s64)
$__internal_27_$__cuda_sm20_div_s64:
        /* <DEDUP_REMOVED lines=25> */
[----:B------:R-:W-:-:S04]  /*14b0*/  IMAD.X R20, RZ, RZ, ~R20, P0 ;  /* 0x000000ffff147224 */ /* 0x000fc800000e0e14 */
[----:B------:R-:W-:-:S04]  /*14c0*/  IMAD.WIDE.U32 R18, P0, R19, R20, R18 ;  /* 0x0000001413127225 */ /* 0x000fc80007800012 */
[----:B------:R-:W-:-:S04]  /*14d0*/  IMAD.HI.U32 R32, R25, R20, RZ ;  /* 0x0000001419207227 */ /* 0x000fc800078e00ff */
[----:B------:R-:W-:-:S04]  /*14e0*/  IMAD.HI.U32 R18, P2, R25, R27, R18 ;  /* 0x0000001b19127227 */ /* 0x000fc80007840012 */
[----:B------:R-:W-:Y:S02]  /*14f0*/  IMAD R19, R25, R20, RZ ;  /* 0x0000001419137224 */ /* 0x000fe400078e02ff */
[----:B------:R-:W-:-:S03]  /*1500*/  IMAD.X R27, RZ, RZ, ~UR7, P4 ;  /* 0x80000007ff1b7e24 */ /* 0x000fc6000a0e06ff */
        /* <DEDUP_REMOVED lines=27> */
[----:B------:R-:W-:Y:S01]  /*16c0*/  SEL R20, R18, R27, P0 ;  /* 0x0000001b12147207 */ /* 0x000fe20000000000 */
[----:B------:R-:W-:Y:S01]  /*16d0*/  IMAD.MOV.U32 R27, RZ, RZ, 0x0 ;  /* 0x00000000ff1b7424 */ /* 0x000fe200078e00ff */
        /* <DEDUP_REMOVED lines=13> */
[----:B------:R-:W-:Y:S06]  /*17b0*/  RET.REL.NODEC R26 `(_ZN2at6native63_GLOBAL__N__7310b794_30_DistributionGeometricKernel_cu_fa6e70a443distribution_elementwise_grid_stride_kernelIfLi4EZNS0_9templates4cuda21uniform_and_transformIlfPNS_17CUDAGeneratorImplEZZZNS4_16geometric_kernelIS7_EEvRNS_18TensorIteratorBaseEdT_ENKUlvE_clEvENKUlvE2_clEvEUlfE_EEvSA_T1_T2_EUlP24curandStatePhilox4_32_10E_ZNS1_27distribution_nullary_kernelIlf7double2S7_SJ_SE_EEvSA_SG_RKT3_T4_EUlifE_EEvlNS_15PhiloxCudaStateESF_SG_) ;  /* 0xffffe8401a007950 */ /* 0x000fec0003c3ffff */
.L_x_466:
        /* <DEDUP_REMOVED lines=12> */
.L_x_718:


//--------------------- .text._ZN2at6native63_GLOBAL__N__7310b794_30_DistributionGeometricKernel_cu_fa6e70a443distribution_elementwise_grid_stride_kernelIfLi4EZNS0_9templates4cuda21uniform_and_transformIifPNS_17CUDAGeneratorImplEZZZNS4_16geometric_kernelIS7_EEvRNS_18TensorIteratorBaseEdT_ENKUlvE_clEvENKUlvE1_clEvEUlfE_EEvSA_T1_T2_EUlP24curandStatePhilox4_32_10E0_ZNS1_27distribution_nullary_kernelIif6float4S7_SJ_SE_EEvSA_SG_RKT3_T4_EUlifE0_EEvlNS_15PhiloxCudaStateESF_SG_ --------------------------
	.section	.text._ZN2at6native63_GLOBAL__N__7310b794_30_DistributionGeometricKernel_cu_fa6e70a443distribution_elementwise_grid_stride_kernelIfLi4EZNS0_9templates4cuda21uniform_and_transformIifPNS_17CUDAGeneratorImplEZZZNS4_16geometric_kernelIS7_EEvRNS_18TensorIteratorBaseEdT_ENKUlvE_clEvENKUlvE1_clEvEUlfE_EEvSA_T1_T2_EUlP24curandStatePhilox4_32_10E0_ZNS1_27distribution_nullary_kernelIif6float4S7_SJ_SE_EEvSA_SG_RKT3_T4_EUlifE0_EEvlNS_15PhiloxCudaStateESF_SG_,"ax",@progbits
	.sectioninfo	@"SHI_REGISTERS=40"
	.align	128
.text._ZN2at6native63_GLOBAL__N__7310b794_30_DistributionGeometricKernel_cu_fa6e70a443distribution_elementwise_grid_stride_kernelIfLi4EZNS0_9templates4cuda21uniform_and_transformIifPNS_17CUDAGeneratorImplEZZZNS4_16geometric_kernelIS7_EEvRNS_18TensorIteratorBaseEdT_ENKUlvE_clEvENKUlvE1_clEvEUlfE_EEvSA_T1_T2_EUlP24curandStatePhilox4_32_10E0_ZNS1_27distribution_nullary_kernelIif6float4S7_SJ_SE_EEvSA_SG_RKT3_T4_EUlifE0_EEvlNS_15PhiloxCudaStateESF_SG_:
        .type           _ZN2at6native63_GLOBAL__N__7310b794_30_DistributionGeometricKernel_cu_fa6e70a443distribution_elementwise_grid_stride_kernelIfLi4EZNS0_9templates4cuda21uniform_and_transformIifPNS_17CUDAGeneratorImplEZZZNS4_16geometric_kernelIS7_EEvRNS_18TensorIteratorBaseEdT_ENKUlvE_clEvENKUlvE1_clEvEUlfE_EEvSA_T1_T2_EUlP24curandStatePhilox4_32_10E0_ZNS1_27distribution_nullary_kernelIif6float4S7_SJ_SE_EEvSA_SG_RKT3_T4_EUlifE0_EEvlNS_15PhiloxCudaStateESF_SG_,@function
        .size           _ZN2at6native63_GLOBAL__N__7310b794_30_DistributionGeometricKernel_cu_fa6e70a443distribution_elementwise_grid_stride_kernelIfLi4EZNS0_9templates4cuda21uniform_and_transformIifPNS_17CUDAGeneratorImplEZZZNS4_16geometric_kernelIS7_EEvRNS_18TensorIteratorBaseEdT_ENKUlvE_clEvENKUlvE1_clEvEUlfE_EEvSA_T1_T2_EUlP24curandStatePhilox4_32_10E0_ZNS1_27distribution_nullary_kernelIif6float4S7_SJ_SE_EEvSA_SG_RKT3_T4_EUlifE0_EEvlNS_15PhiloxCudaStateESF_SG_,(.L_x_720 - _ZN2at6native63_GLOBAL__N__7310b794_30_DistributionGeometricKernel_cu_fa6e70a443distribution_elementwise_grid_stride_kernelIfLi4EZNS0_9templates4cuda21uniform_and_transformIifPNS_17CUDAGeneratorImplEZZZNS4_16geometric_kernelIS7_EEvRNS_18TensorIteratorBaseEdT_ENKUlvE_clEvENKUlvE1_clEvEUlfE_EEvSA_T1_T2_EUlP24curandStatePhilox4_32_10E0_ZNS1_27distribution_nullary_kernelIif6float4S7_SJ_SE_EEvSA_SG_RKT3_T4_EUlifE0_EEvlNS_15PhiloxCudaStateESF_SG_)
        .other          _ZN2at6native63_GLOBAL__N__7310b794_30_DistributionGeometricKernel_cu_fa6e70a443distribution_elementwise_grid_stride_kernelIfLi4EZNS0_9templates4cuda21uniform_and_transformIifPNS_17CUDAGeneratorImplEZZZNS4_16geometric_kernelIS7_EEvRNS_18TensorIteratorBaseEdT_ENKUlvE_clEvENKUlvE1_clEvEUlfE_EEvSA_T1_T2_EUlP24curandStatePhilox4_32_10E0_ZNS1_27distribution_nullary_kernelIif6float4S7_SJ_SE_EEvSA_SG_RKT3_T4_EUlifE0_EEvlNS_15PhiloxCudaStateESF_SG_,@"STO_CUDA_ENTRY STV_DEFAULT"
_ZN2at6native63_GLOBAL__N__7310b794_30_DistributionGeometricKernel_cu_fa6e70a443distribution_elementwise_grid_stride_kernelIfLi4EZNS0_9templates4cuda21uniform_and_transformIifPNS_17CUDAGeneratorImplEZZZNS4_16geometric_kernelIS7_EEvRNS_18TensorIteratorBaseEdT_ENKUlvE_clEvENKUlvE1_clEvEUlfE_EEvSA_T1_T2_EUlP24curandStatePhilox4_32_10E0_ZNS1_27distribution_nullary_kernelIif6float4S7_SJ_SE_EEvSA_SG_RKT3_T4_EUlifE0_EEvlNS_15PhiloxCudaStateESF_SG_:
        /* <DEDUP_REMOVED lines=92> */
[----:B------:R-:W-:Y:S05]  /*05c0*/  CALL.REL.NOINC `($__internal_28_$__cuda_sm20_div_s64) ;  /* 0x0000436000007944 */ /* 0x000fea0003c00000 */
[----:B------:R-:W-:Y:S05]  /*05d0*/  BRA `(.L_x_468) ;  /* 0x0000016000007947 */ /* 0x000fea0003800000 */
.L_x_467:
        /* <DEDUP_REMOVED lines=22> */
.L_x_468:
        /* <DEDUP_REMOVED lines=21> */
.L_x_485:
        /* <DEDUP_REMOVED lines=13> */
.L_x_470:
[----:B------:R-:W-:Y:S05]  /*0960*/  BSYNC B0 ;  /* 0x0000000000007941 */ /* 0x000fea0003800000 */
.L_x_469:
        /* <DEDUP_REMOVED lines=69> */
.L_x_472:
[----:B------:R-:W-:Y:S01]  /*0dc0*/  IMAD.MOV.U32 R22, RZ, RZ, R32 ;  /* 0x000000ffff167224 */ /* 0x000fe200078e0020 */
[----:B------:R-:W-:Y:S01]  /*0dd0*/  MOV R23, R29 ;  /* 0x0000001d00177202 */ /* 0x000fe20000000f00 */
[----:B------:R-:W-:Y:S01]  /*0de0*/  IMAD.MOV.U32 R35, RZ, RZ, R27 ;  /* 0x000000ffff237224 */ /* 0x000fe200078e001b */
[----:B------:R-:W-:Y:S02]  /*0df0*/  MOV R36, R20 ;  /* 0x0000001400247202 */ /* 0x000fe40000000f00 */
.L_x_471:
        /* <DEDUP_REMOVED lines=227> */
.L_x_475:
        /* <DEDUP_REMOVED lines=10> */
[----:B0-----:R0:W-:Y:S02]  /*1cd0*/  STG.E [R34.64], R37 ;  /* 0x0000002522007986 */ /* 0x0011e4000c101908 */
.L_x_474:
[----:B------:R-:W-:Y:S05]  /*1ce0*/  BSYNC B0 ;  /* 0x0000000000007941 */ /* 0x000fea0003800000 */
.L_x_473:
        /* <DEDUP_REMOVED lines=222> */
.L_x_478:
        /* <DEDUP_REMOVED lines=10> */
[----:B0-----:R0:W-:Y:S02]  /*2b70*/  STG.E [R34.64], R23 ;  /* 0x0000001722007986 */ /* 0x0011e4000c101908 */
.L_x_477:
[----:B------:R-:W-:Y:S05]  /*2b80*/  BSYNC B0 ;  /* 0x0000000000007941 */ /* 0x000fea0003800000 */
.L_x_476:
        /* <DEDUP_REMOVED lines=220> */
.L_x_481:
        /* <DEDUP_REMOVED lines=10> */
[----:B0-----:R0:W-:Y:S04]  /*39f0*/  STG.E [R22.64], R29 ;  /* 0x0000001d16007986 */ /* 0x0011e8000c101908 */
.L_x_480:
[----:B------:R-:W-:Y:S05]  /*3a00*/  BSYNC B0 ;  /* 0x0000000000007941 */ /* 0x000fea0003800000 */
.L_x_479:
        /* <DEDUP_REMOVED lines=219> */
.L_x_483:
        /* <DEDUP_REMOVED lines=11> */
.L_x_482:
        /* <DEDUP_REMOVED lines=11> */
.L_x_484:
[----:B------:R-:W-:Y:S05]  /*4920*/  EXIT ;  /* 0x000000000000794d */ /* 0x000fea0003800000 */
        .weak           $__internal_28_$__cuda_sm20_div_s64
        .type           $__internal_28_$__cuda_sm20_div_s64,@function
        .size           $__internal_28_$__cuda_sm20_div_s64,(.L_x_720 - $__internal_28_$__cuda_sm20_div_s64)
$__internal_28_$__cuda_sm20_div_s64:
        /* <DEDUP_REMOVED lines=73> */
[----:B------:R-:W-:Y:S06]  /*4dc0*/  RET.REL.NODEC R24 `(_ZN2at6native63_GLOBAL__N__7310b794_30_DistributionGeometricKernel_cu_fa6e70a443distribution_elementwise_grid_stride_kernelIfLi4EZNS0_9templates4cuda21uniform_and_transformIifPNS_17CUDAGeneratorImplEZZZNS4_16geometric_kernelIS7_EEvRNS_18TensorIteratorBaseEdT_ENKUlvE_clEvENKUlvE1_clEvEUlfE_EEvSA_T1_T2_EUlP24curandStatePhilox4_32_10E0_ZNS1_27distribution_nullary_kernelIif6float4S7_SJ_SE_EEvSA_SG_RKT3_T4_EUlifE0_EEvlNS_15PhiloxCudaStateESF_SG_) ;  /* 0xffffb23018007950 */ /* 0x000fec0003c3ffff */
.L_x_486:
        /* <DEDUP_REMOVED lines=11> */
.L_x_720:


//--------------------- .text._ZN2at6native63_GLOBAL__N__7310b794_30_DistributionGeometricKernel_cu_fa6e70a443distribution_elementwise_grid_stride_kernelIfLi4EZNS0_9templates4cuda21uniform_and_transformIifPNS_17CUDAGeneratorImplEZZZNS4_16geometric_kernelIS7_EEvRNS_18TensorIteratorBaseEdT_ENKUlvE_clEvENKUlvE1_clEvEUlfE_EEvSA_T1_T2_EUlP24curandStatePhilox4_32_10E0_ZNS1_27distribution_nullary_kernelIif6float4S7_SJ_SE_EEvSA_SG_RKT3_T4_EUlifE_EEvlNS_15PhiloxCudaStateESF_SG_ --------------------------
	.section	.text._ZN2at6native63_GLOBAL__N__7310b794_30_DistributionGeometricKernel_cu_fa6e70a443distribution_elementwise_grid_stride_kernelIfLi4EZNS0_9templates4cuda21uniform_and_transformIifPNS_17CUDAGeneratorImplEZZZNS4_16geometric_kernelIS7_EEvRNS_18TensorIteratorBaseEdT_ENKUlvE_clEvENKUlvE1_clEvEUlfE_EEvSA_T1_T2_EUlP24curandStatePhilox4_32_10E0_ZNS1_27distribution_nullary_kernelIif6float4S7_SJ_SE_EEvSA_SG_RKT3_T4_EUlifE_EEvlNS_15PhiloxCudaStateESF_SG_,"ax",@progbits
	.sectioninfo	@"SHI_REGISTERS=52"
	.align	128
.text._ZN2at6native63_GLOBAL__N__7310b794_30_DistributionGeometricKernel_cu_fa6e70a443distribution_elementwise_grid_stride_kernelIfLi4EZNS0_9templates4cuda21uniform_and_transformIifPNS_17CUDAGeneratorImplEZZZNS4_16geometric_kernelIS7_EEvRNS_18TensorIteratorBaseEdT_ENKUlvE_clEvENKUlvE1_clEvEUlfE_EEvSA_T1_T2_EUlP24curandStatePhilox4_32_10E0_ZNS1_27distribution_nullary_kernelIif6float4S7_SJ_SE_EEvSA_SG_RKT3_T4_EUlifE_EEvlNS_15PhiloxCudaStateESF_SG_:
        .type           _ZN2at6native63_GLOBAL__N__7310b794_30_DistributionGeometricKernel_cu_fa6e70a443distribution_elementwise_grid_stride_kernelIfLi4EZNS0_9templates4cuda21uniform_and_transformIifPNS_17CUDAGeneratorImplEZZZNS4_16geometric_kernelIS7_EEvRNS_18TensorIteratorBaseEdT_ENKUlvE_clEvENKUlvE1_clEvEUlfE_EEvSA_T1_T2_EUlP24curandStatePhilox4_32_10E0_ZNS1_27distribution_nullary_kernelIif6float4S7_SJ_SE_EEvSA_SG_RKT3_T4_EUlifE_EEvlNS_15PhiloxCudaStateESF_SG_,@function
        .size           _ZN2at6native63_GLOBAL__N__7310b794_30_DistributionGeometricKernel_cu_fa6e70a443distribution_elementwise_grid_stride_kernelIfLi4EZNS0_9templates4cuda21uniform_and_transformIifPNS_17CUDAGeneratorImplEZZZNS4_16geometric_kernelIS7_EEvRNS_18TensorIteratorBaseEdT_ENKUlvE_clEvENKUlvE1_clEvEUlfE_EEvSA_T1_T2_EUlP24curandStatePhilox4_32_10E0_ZNS1_27distribution_nullary_kernelIif6float4S7_SJ_SE_EEvSA_SG_RKT3_T4_EUlifE_EEvlNS_15PhiloxCudaStateESF_SG_,(.L_x_722 - _ZN2at6native63_GLOBAL__N__7310b794_30_DistributionGeometricKernel_cu_fa6e70a443distribution_elementwise_grid_stride_kernelIfLi4EZNS0_9templates4cuda21uniform_and_transformIifPNS_17CUDAGeneratorImplEZZZNS4_16geometric_kernelIS7_EEvRNS_18TensorIteratorBaseEdT_ENKUlvE_clEvENKUlvE1_clEvEUlfE_EEvSA_T1_T2_EUlP24curandStatePhilox4_32_10E0_ZNS1_27distribution_nullary_kernelIif6float4S7_SJ_SE_EEvSA_SG_RKT3_T4_EUlifE_EEvlNS_15PhiloxCudaStateESF_SG_)
        .other          _ZN2at6native63_GLOBAL__N__7310b794_30_DistributionGeometricKernel_cu_fa6e70a443distribution_elementwise_grid_stride_kernelIfLi4EZNS0_9templates4cuda21uniform_and_transformIifPNS_17CUDAGeneratorImplEZZZNS4_16geometric_kernelIS7_EEvRNS_18TensorIteratorBaseEdT_ENKUlvE_clEvENKUlvE1_clEvEUlfE_EEvSA_T1_T2_EUlP24curandStatePhilox4_32_10E0_ZNS1_27distribution_nullary_kernelIif6float4S7_SJ_SE_EEvSA_SG_RKT3_T4_EUlifE_EEvlNS_15PhiloxCudaStateESF_SG_,@"STO_CUDA_ENTRY STV_DEFAULT"
_ZN2at6native63_GLOBAL__N__7310b794_30_DistributionGeometricKernel_cu_fa6e70a443distribution_elementwise_grid_stride_kernelIfLi4EZNS0_9templates4cuda21uniform_and_transformIifPNS_17CUDAGeneratorImplEZZZNS4_16geometric_kernelIS7_EEvRNS_18TensorIteratorBaseEdT_ENKUlvE_clEvENKUlvE1_clEvEUlfE_EEvSA_T1_T2_EUlP24curandStatePhilox4_32_10E0_ZNS1_27distribution_nullary_kernelIif6float4S7_SJ_SE_EEvSA_SG_RKT3_T4_EUlifE_EEvlNS_15PhiloxCudaStateESF_SG_:
        /* <DEDUP_REMOVED lines=92> */
[----:B------:R-:W-:Y:S05]  /*05c0*/  CALL.REL.NOINC `($__internal_29_$__cuda_sm20_div_s64) ;  /* 0x00000da000007944 */ /* 0x000fea0003c00000 */
[----:B------:R-:W-:Y:S02]  /*05d0*/  IMAD.MOV.U32 R26, RZ, RZ, R28 ;  /* 0x000000ffff1a7224 */ /* 0x000fe400078e001c */
[----:B------:R-:W-:Y:S01]  /*05e0*/  IMAD.MOV.U32 R27, RZ, RZ, R29 ;  /* 0x000000ffff1b7224 */ /* 0x000fe200078e001d */
[----:B------:R-:W-:Y:S05]  /*05f0*/  BRA `(.L_x_488) ;  /* 0x0000016000007947 */ /* 0x000fea0003800000 */
.L_x_487:
        /* <DEDUP_REMOVED lines=22> */
.L_x_488:
        /* <DEDUP_REMOVED lines=24> */
.L_x_500:
        /* <DEDUP_REMOVED lines=13> */
.L_x_490:
[----:B------:R-:W-:Y:S05]  /*09b0*/  BSYNC B0 ;  /* 0x0000000000007941 */ /* 0x000fea0003800000 */
.L_x_489:
        /* <DEDUP_REMOVED lines=60> */
.L_x_492:
[----:B------:R-:W-:Y:S02]  /*0d80*/  IMAD.MOV.U32 R46, RZ, RZ, R23 ;  /* 0x000000ffff2e7224 */ /* 0x000fe400078e0017 */
[----:B------:R-:W-:Y:S02]  /*0d90*/  IMAD.MOV.U32 R27, RZ, RZ, R33 ;  /* 0x000000ffff1b7224 */ /* 0x000fe400078e0021 */
[----:B------:R-:W-:Y:S02]  /*0da0*/  IMAD.MOV.U32 R43, RZ, RZ, R28 ;  /* 0x000000ffff2b7224 */ /* 0x000fe400078e001c */
[----:B------:R-:W-:-:S03]  /*0db0*/  IMAD.MOV.U32 R26, RZ, RZ, R30 ;  /* 0x000000ffff1a7224 */ /* 0x000fc600078e001e */
.L_x_491:
        /* <DEDUP_REMOVED lines=35> */
[----:B0-----:R0:W-:Y:S04]  /*0ff0*/  STG.E [R26.64], R49 ;  /* 0x000000311a007986 */ /* 0x0011e8000c101908 */
.L_x_494:
[----:B0-23--:R-:W-:Y:S05]  /*1000*/  BSYNC B0 ;  /* 0x0000000000007941 */ /* 0x00dfea0003800000 */
.L_x_493:
        /* <DEDUP_REMOVED lines=13> */
[----:B0-----:R0:W-:Y:S04]  /*10e0*/  STG.E [R26.64], R45 ;  /* 0x0000002d1a007986 */ /* 0x0011e8000c101908 */
.L_x_496:
[----:B------:R-:W-:Y:S05]  /*10f0*/  BSYNC B0 ;  /* 0x0000000000007941 */ /* 0x000fea0003800000 */
.L_x_495:
        /* <DEDUP_REMOVED lines=14> */
.L_x_498:
[----:B------:R-:W-:Y:S05]  /*11e0*/  BSYNC B0 ;  /* 0x0000000000007941 */ /* 0x000fea0003800000 */
.L_x_497:
        /* <DEDUP_REMOVED lines=13> */
.L_x_499:
        /* <DEDUP_REMOVED lines=11> */
        .weak           $__internal_29_$__cuda_sm20_div_s64
        .type           $__internal_29_$__cuda_sm20_div_s64,@function
        .size           $__internal_29_$__cuda_sm20_div_s64,(.L_x_722 - $__internal_29_$__cuda_sm20_div_s64)
$__internal_29_$__cuda_sm20_div_s64:
        /* <DEDUP_REMOVED lines=74> */
[----:B------:R-:W-:Y:S06]  /*1810*/  RET.REL.NODEC R26 `(_ZN2at6native63_GLOBAL__N__7310b794_30_DistributionGeometricKernel_cu_fa6e70a443distribution_elementwise_grid_stride_kernelIfLi4EZNS0_9templates4cuda21uniform_and_transformIifPNS_17CUDAGeneratorImplEZZZNS4_16geometric_kernelIS7_EEvRNS_18TensorIteratorBaseEdT_ENKUlvE_clEvENKUlvE1_clEvEUlfE_EEvSA_T1_T2_EUlP24curandStatePhilox4_32_10E0_ZNS1_27distribution_nullary_kernelIif6float4S7_SJ_SE_EEvSA_SG_RKT3_T4_EUlifE_EEvlNS_15PhiloxCudaStateESF_SG_) ;  /* 0xffffe7e01a007950 */ /* 0x000fec0003c3ffff */
.L_x_501:
        /* <DEDUP_REMOVED lines=14> */
.L_x_722:


//--------------------- .text._ZN2at6native63_GLOBAL__N__7310b794_30_DistributionGeometricKernel_cu_fa6e70a443distribution_elementwise_grid_stride_kernelIfLi4EZNS0_9templates4cuda21uniform_and_transformIifPNS_17CUDAGeneratorImplEZZZNS4_16geometric_kernelIS7_EEvRNS_18TensorIteratorBaseEdT_ENKUlvE_clEvENKUlvE1_clEvEUlfE_EEvSA_T1_T2_EUlP24curandStatePhilox4_32_10E_ZNS1_27distribution_nullary_kernelIif7double2S7_SJ_SE_EEvSA_SG_RKT3_T4_EUlifE0_EEvlNS_15PhiloxCudaStateESF_SG_ --------------------------
	.section	.text._ZN2at6native63_GLOBAL__N__7310b794_30_DistributionGeometricKernel_cu_fa6e70a443distribution_elementwise_grid_stride_kernelIfLi4EZNS0_9templates4cuda21uniform_and_transformIifPNS_17CUDAGeneratorImplEZZZNS4_16geometric_kernelIS7_EEvRNS_18TensorIteratorBaseEdT_ENKUlvE_clEvENKUlvE1_clEvEUlfE_EEvSA_T1_T2_EUlP24curandStatePhilox4_32_10E_ZNS1_27distribution_nullary_kernelIif7double2S7_SJ_SE_EEvSA_SG_RKT3_T4_EUlifE0_EEvlNS_15PhiloxCudaStateESF_SG_,"ax",@progbits
	.sectioninfo	@"SHI_REGISTERS=40"
	.align	128
.text._ZN2at6native63_GLOBAL__N__7310b794_30_DistributionGeometricKernel_cu_fa6e70a443distribution_elementwise_grid_stride_kernelIfLi4EZNS0_9templates4cuda21uniform_and_transformIifPNS_17CUDAGeneratorImplEZZZNS4_16geometric_kernelIS7_EEvRNS_18TensorIteratorBaseEdT_ENKUlvE_clEvENKUlvE1_clEvEUlfE_EEvSA_T1_T2_EUlP24curandStatePhilox4_32_10E_ZNS1_27distribution_nullary_kernelIif7double2S7_SJ_SE_EEvSA_SG_RKT3_T4_EUlifE0_EEvlNS_15PhiloxCudaStateESF_SG_:
        .type           _ZN2at6native63_GLOBAL__N__7310b794_30_DistributionGeometricKernel_cu_fa6e70a443distribution_elementwise_grid_stride_kernelIfLi4EZNS0_9templates4cuda21uniform_and_transformIifPNS_17CUDAGeneratorImplEZZZNS4_16geometric_kernelIS7_EEvRNS_18TensorIteratorBaseEdT_ENKUlvE_clEvENKUlvE1_clEvEUlfE_EEvSA_T1_T2_EUlP24curandStatePhilox4_32_10E_ZNS1_27distribution_nullary_kernelIif7double2S7_SJ_SE_EEvSA_SG_RKT3_T4_EUlifE0_EEvlNS_15PhiloxCudaStateESF_SG_,@function
        .size           _ZN2at6native63_GLOBAL__N__7310b794_30_DistributionGeometricKernel_cu_fa6e70a443distribution_elementwise_grid_stride_kernelIfLi4EZNS0_9templates4cuda21uniform_and_transformIifPNS_17CUDAGeneratorImplEZZZNS4_16geometric_kernelIS7_EEvRNS_18TensorIteratorBaseEdT_ENKUlvE_clEvENKUlvE1_clEvEUlfE_EEvSA_T1_T2_EUlP24curandStatePhilox4_32_10E_ZNS1_27distribution_nullary_kernelIif7double2S7_SJ_SE_EEvSA_SG_RKT3_T4_EUlifE0_EEvlNS_15PhiloxCudaStateESF_SG_,(.L_x_724 - _ZN2at6native63_GLOBAL__N__7310b794_30_DistributionGeometricKernel_cu_fa6e70a443distribution_elementwise_grid_stride_kernelIfLi4EZNS0_9templates4cuda21uniform_and_transformIifPNS_17CUDAGeneratorImplEZZZNS4_16geometric_kernelIS7_EEvRNS_18TensorIteratorBaseEdT_ENKUlvE_clEvENKUlvE1_clEvEUlfE_EEvSA_T1_T2_EUlP24curandStatePhilox4_32_10E_ZNS1_27distribution_nullary_kernelIif7double2S7_SJ_SE_EEvSA_SG_RKT3_T4_EUlifE0_EEvlNS_15PhiloxCudaStateESF_SG_)
        .other          _ZN2at6native63_GLOBAL__N__7310b794_30_DistributionGeometricKernel_cu_fa6e70a443distribution_elementwise_grid_stride_kernelIfLi4EZNS0_9templates4cuda21uniform_and_transformIifPNS_17CUDAGeneratorImplEZZZNS4_16geometric_kernelIS7_EEvRNS_18TensorIteratorBaseEdT_ENKUlvE_clEvENKUlvE1_clEvEUlfE_EEvSA_T1_T2_EUlP24curandStatePhilox4_32_10E_ZNS1_27distribution_nullary_kernelIif7double2S7_SJ_SE_EEvSA_SG_RKT3_T4_EUlifE0_EEvlNS_15PhiloxCudaStateESF_SG_,@"STO_CUDA_ENTRY STV_DEFAULT"
_ZN2at6native63_GLOBAL__N__7310b794_30_DistributionGeometricKernel_cu_fa6e70a443distribution_elementwise_grid_stride_kernelIfLi4EZNS0_9templates4cuda21uniform_and_transformIifPNS_17CUDAGeneratorImplEZZZNS4_16geometric_kernelIS7_EEvRNS_18TensorIteratorBaseEdT_ENKUlvE_clEvENKUlvE1_clEvEUlfE_EEvSA_T1_T2_EUlP24curandStatePhilox4_32_10E_ZNS1_27distribution_nullary_kernelIif7double2S7_SJ_SE_EEvSA_SG_RKT3_T4_EUlifE0_EEvlNS_15PhiloxCudaStateESF_SG_:
        /* <DEDUP_REMOVED lines=92> */
[----:B------:R-:W-:Y:S05]  /*05c0*/  CALL.REL.NOINC `($__internal_30_$__cuda_sm20_div_s64) ;  /* 0x000043b000007944 */ /* 0x000fea0003c00000 */
[----:B------:R-:W-:Y:S01]  /*05d0*/  MOV R16, R22 ;  /* 0x0000001600107202 */ /* 0x000fe20000000f00 */
[----:B------:R-:W-:Y:S01]  /*05e0*/  IMAD.MOV.U32 R17, RZ, RZ, R23 ;  /* 0x000000ffff117224 */ /* 0x000fe200078e0017 */
[----:B------:R-:W-:Y:S05]  /*05f0*/  BRA `(.L_x_503) ;  /* 0x0000016000007947 */ /* 0x000fea0003800000 */
.L_x_502:
        /* <DEDUP_REMOVED lines=22> */
.L_x_503:
        /* <DEDUP_REMOVED lines=33> */
.L_x_520:
        /* <DEDUP_REMOVED lines=13> */
.L_x_505:
[----:B------:R-:W-:Y:S05]  /*0a40*/  BSYNC B0 ;  /* 0x0000000000007941 */ /* 0x000fea0003800000 */
.L_x_504:
        /* <DEDUP_REMOVED lines=70> */
.L_x_507:
[----:B------:R-:W-:Y:S01]  /*0eb0*/  IMAD.MOV.U32 R22, RZ, RZ, R19 ;  /* 0x000000ffff167224 */ /* 0x000fe200078e0013 */
[----:B------:R-:W-:Y:S01]  /*0ec0*/  MOV R23, R18 ;  /* 0x0000001200177202 */ /* 0x000fe20000000f00 */
[----:B------:R-:W-:Y:S01]  /*0ed0*/  IMAD.MOV.U32 R33, RZ, RZ, R31 ;  /* 0x000000ffff217224 */ /* 0x000fe200078e001f */
[----:B------:R-:W-:-:S05]  /*0ee0*/  MOV R34, R16 ;  /* 0x0000001000227202 */ /* 0x000fca0000000f00 */
.L_x_506:
        /* <DEDUP_REMOVED lines=227> */
.L_x_510:
        /* <DEDUP_REMOVED lines=13> */
[----:B0-----:R0:W-:Y:S02]  /*1df0*/  STG.E [R20.64], R23 ;  /* 0x0000001714007986 */ /* 0x0011e4000c101908 */
.L_x_509:
[----:B------:R-:W-:Y:S05]  /*1e00*/  BSYNC B0 ;  /* 0x0000000000007941 */ /* 0x000fea0003800000 */
.L_x_508:
        /* <DEDUP_REMOVED lines=221> */
.L_x_513:
        /* <DEDUP_REMOVED lines=13> */
[----:B0-----:R0:W-:Y:S02]  /*2cb0*/  STG.E [R18.64], R21 ;  /* 0x0000001512007986 */ /* 0x0011e4000c101908 */
.L_x_512:
[----:B------:R-:W-:Y:S05]  /*2cc0*/  BSYNC B0 ;  /* 0x0000000000007941 */ /* 0x000fea0003800000 */
.L_x_511:
        /* <DEDUP_REMOVED lines=220> */
.L_x_516:
[----:B------:R-:W-:-:S05]  /*3a90*/  IADD3 R18, P0, R21, c[0x0][0x320], RZ ;  /* 0x0000c80015127a10 */ /* 0x000fca0007f1e0ff */
[----:B------:R-:W-:-:S05]  /*3aa0*/  IMAD.X R19, RZ, RZ, c[0x0][0x324], P0 ;  /* 0x0000c900ff137624 */ /* 0x000fca00000e06ff */
[----:B-1----:R0:W-:Y:S03]  /*3ab0*/  STG.E [R18.64], R28 ;  /* 0x0000001c12007986 */ /* 0x0021e6000c101908 */
.L_x_515:
[----:B------:R-:W-:Y:S05]  /*3ac0*/  BSYNC B0 ;  /* 0x0000000000007941 */ /* 0x000fea0003800000 */
.L_x_514:
        /* <DEDUP_REMOVED lines=220> */
.L_x_518:
[----:B------:R-:W-:-:S04]  /*4890*/  IADD3 R18, P0, R21, c[0x0][0x320], RZ ;  /* 0x0000c80015127a10 */ /* 0x000fc80007f1e0ff */
[----:B------:R-:W-:-:S05]  /*48a0*/  IADD3.X R19, RZ, c[0x0][0x324], RZ, P0, !PT ;  /* 0x0000c900ff137a10 */ /* 0x000fca00007fe4ff */
[----:B--2---:R0:W-:Y:S04]  /*48b0*/  STG.E [R18.64], R29 ;  /* 0x0000001d12007986 */ /* 0x0041e8000c101908 */
.L_x_517:
        /* <DEDUP_REMOVED lines=11> */
.L_x_519:
[----:B------:R-:W-:Y:S05]  /*4970*/  EXIT ;  /* 0x000000000000794d */ /* 0x000fea0003800000 */
        .weak           $__internal_30_$__cuda_sm20_div_s64
        .type           $__internal_30_$__cuda_sm20_div_s64,@function
        .size           $__internal_30_$__cuda_sm20_div_s64,(.L_x_724 - $__internal_30_$__cuda_sm20_div_s64)
$__internal_30_$__cuda_sm20_div_s64:
        /* <DEDUP_REMOVED lines=74> */
[----:B------:R-:W-:Y:S06]  /*4e20*/  RET.REL.NODEC R16 `(_ZN2at6native63_GLOBAL__N__7310b794_30_DistributionGeometricKernel_cu_fa6e70a443distribution_elementwise_grid_stride_kernelIfLi4EZNS0_9templates4cuda21uniform_and_transformIifPNS_17CUDAGeneratorImplEZZZNS4_16geometric_kernelIS7_EEvRNS_18TensorIteratorBaseEdT_ENKUlvE_clEvENKUlvE1_clEvEUlfE_EEvSA_T1_T2_EUlP24curandStatePhilox4_32_10E_ZNS1_27distribution_nullary_kernelIif7double2S7_SJ_SE_EEvSA_SG_RKT3_T4_EUlifE0_EEvlNS_15PhiloxCudaStateESF_SG_) ;  /* 0xffffb1d010007950 */ /* 0x000fec0003c3ffff */
.L_x_521:
        /* <DEDUP_REMOVED lines=13> */
.L_x_724:


//--------------------- .text._ZN2at6native63_GLOBAL__N__7310b794_30_DistributionGeometricKernel_cu_fa6e70a443distribution_elementwise_grid_stride_kernelIfLi4EZNS0_9templates4cuda21uniform_and_transformIifPNS_17CUDAGeneratorImplEZZZNS4_16geometric_kernelIS7_EEvRNS_18TensorIteratorBaseEdT_ENKUlvE_clEvENKUlvE1_clEvEUlfE_EEvSA_T1_T2_EUlP24curandStatePhilox4_32_10E_ZNS1_27distribution_nullary_kernelIif7double2S7_SJ_SE_EEvSA_SG_RKT3_T4_EUlifE_EEvlNS_15PhiloxCudaStateESF_SG_ --------------------------
	.section	.text._ZN2at6native63_GLOBAL__N__7310b794_30_DistributionGeometricKernel_cu_fa6e70a443distribution_elementwise_grid_stride_kernelIfLi4EZNS0_9templates4cuda21uniform_and_transformIifPNS_17CUDAGeneratorImplEZZZNS4_16geometric_kernelIS7_EEvRNS_18TensorIteratorBaseEdT_ENKUlvE_clEvENKUlvE1_clEvEUlfE_EEvSA_T1_T2_EUlP24curandStatePhilox4_32_10E_ZNS1_27distribution_nullary_kernelIif7double2S7_SJ_SE_EEvSA_SG_RKT3_T4_EUlifE_EEvlNS_15PhiloxCudaStateESF_SG_,"ax",@progbits
	.sectioninfo	@"SHI_REGISTERS=48"
	.align	128
.text._ZN2at6native63_GLOBAL__N__7310b794_30_DistributionGeometricKernel_cu_fa6e70a443distribution_elementwise_grid_stride_kernelIfLi4EZNS0_9templates4cuda21uniform_and_transformIifPNS_17CUDAGeneratorImplEZZZNS4_16geometric_kernelIS7_EEvRNS_18TensorIteratorBaseEdT_ENKUlvE_clEvENKUlvE1_clEvEUlfE_EEvSA_T1_T2_EUlP24curandStatePhilox4_32_10E_ZNS1_27distribution_nullary_kernelIif7double2S7_SJ_SE_EEvSA_SG_RKT3_T4_EUlifE_EEvlNS_15PhiloxCudaStateESF_SG_:
        .type           _ZN2at6native63_GLOBAL__N__7310b794_30_DistributionGeometricKernel_cu_fa6e70a443distribution_elementwise_grid_stride_kernelIfLi4EZNS0_9templates4cuda21uniform_and_transformIifPNS_17CUDAGeneratorImplEZZZNS4_16geometric_kernelIS7_EEvRNS_18TensorIteratorBaseEdT_ENKUlvE_clEvENKUlvE1_clEvEUlfE_EEvSA_T1_T2_EUlP24curandStatePhilox4_32_10E_ZNS1_27distribution_nullary_kernelIif7double2S7_SJ_SE_EEvSA_SG_RKT3_T4_EUlifE_EEvlNS_15PhiloxCudaStateESF_SG_,@function
        .size           _ZN2at6native63_GLOBAL__N__7310b794_30_DistributionGeometricKernel_cu_fa6e70a443distribution_elementwise_grid_stride_kernelIfLi4EZNS0_9templates4cuda21uniform_and_transformIifPNS_17CUDAGeneratorImplEZZZNS4_16geometric_kernelIS7_EEvRNS_18TensorIteratorBaseEdT_ENKUlvE_clEvENKUlvE1_clEvEUlfE_EEvSA_T1_T2_EUlP24curandStatePhilox4_32_10E_ZNS1_27distribution_nullary_kernelIif7double2S7_SJ_SE_EEvSA_SG_RKT3_T4_EUlifE_EEvlNS_15PhiloxCudaStateESF_SG_,(.L_x_726 - _ZN2at6native63_GLOBAL__N__7310b794_30_DistributionGeometricKernel_cu_fa6e70a443distribution_elementwise_grid_stride_kernelIfLi4EZNS0_9templates4cuda21uniform_and_transformIifPNS_17CUDAGeneratorImplEZZZNS4_16geometric_kernelIS7_EEvRNS_18TensorIteratorBaseEdT_ENKUlvE_clEvENKUlvE1_clEvEUlfE_EEvSA_T1_T2_EUlP24curandStatePhilox4_32_10E_ZNS1_27distribution_nullary_kernelIif7double2S7_SJ_SE_EEvSA_SG_RKT3_T4_EUlifE_EEvlNS_15PhiloxCudaStateESF_SG_)
        .other          _ZN2at6native63_GLOBAL__N__7310b794_30_DistributionGeometricKernel_cu_fa6e70a443distribution_elementwise_grid_stride_kernelIfLi4EZNS0_9templates4cuda21uniform_and_transformIifPNS_17CUDAGeneratorImplEZZZNS4_16geometric_kernelIS7_EEvRNS_18TensorIteratorBaseEdT_ENKUlvE_clEvENKUlvE1_clEvEUlfE_EEvSA_T1_T2_EUlP24curandStatePhilox4_32_10E_ZNS1_27distribution_nullary_kernelIif7double2S7_SJ_SE_EEvSA_SG_RKT3_T4_EUlifE_EEvlNS_15PhiloxCudaStateESF_SG_,@"STO_CUDA_ENTRY STV_DEFAULT"
_ZN2at6native63_GLOBAL__N__7310b794_30_DistributionGeometricKernel_cu_fa6e70a443distribution_elementwise_grid_stride_kernelIfLi4EZNS0_9templates4cuda21uniform_and_transformIifPNS_17CUDAGeneratorImplEZZZNS4_16geometric_kernelIS7_EEvRNS_18TensorIteratorBaseEdT_ENKUlvE_clEvENKUlvE1_clEvEUlfE_EEvSA_T1_T2_EUlP24curandStatePhilox4_32_10E_ZNS1_27distribution_nullary_kernelIif7double2S7_SJ_SE_EEvSA_SG_RKT3_T4_EUlifE_EEvlNS_15PhiloxCudaStateESF_SG_:
        /* <DEDUP_REMOVED lines=92> */
[----:B------:R-:W-:Y:S05]  /*05c0*/  CALL.REL.NOINC `($__internal_31_$__cuda_sm20_div_s64) ;  /* 0x00000d7000007944 */ /* 0x000fea0003c00000 */
[----:B------:R-:W-:Y:S05]  /*05d0*/  BRA `(.L_x_523) ;  /* 0x0000016000007947 */ /* 0x000fea0003800000 */
.L_x_522:
        /* <DEDUP_REMOVED lines=22> */
.L_x_523:
        /* <DEDUP_REMOVED lines=35> */
.L_x_532:
        /* <DEDUP_REMOVED lines=13> */
.L_x_525:
[----:B------:R-:W-:Y:S05]  /*0a40*/  BSYNC B0 ;  /* 0x0000000000007941 */ /* 0x000fea0003800000 */
.L_x_524:
        /* <DEDUP_REMOVED lines=63> */
.L_x_527:
[----:B------:R-:W-:Y:S01]  /*0e40*/  IMAD.MOV.U32 R45, RZ, RZ, R42 ;  /* 0x000000ffff2d7224 */ /* 0x000fe200078e002a */
[----:B------:R-:W-:Y:S01]  /*0e50*/  MOV R26, R27 ;  /* 0x0000001b001a7202 */ /* 0x000fe20000000f00 */
[----:B------:R-:W-:Y:S02]  /*0e60*/  IMAD.MOV.U32 R25, RZ, RZ, R2 ;  /* 0x000000ffff197224 */ /* 0x000fe400078e0002 */
[----:B------:R-:W-:-:S04]  /*0e70*/  IMAD.MOV.U32 R22, RZ, RZ, R20 ;  /* 0x000000ffff167224 */ /* 0x000fc800078e0014 */
.L_x_526:
        /* <DEDUP_REMOVED lines=31> */
[----:B0-----:R0:W-:Y:S04]  /*1070*/  STG.E [R24.64], R27 ;  /* 0x0000001b18007986 */ /* 0x0011e8000c101908 */
.L_x_529:
[----:B------:R-:W-:Y:S05]  /*1080*/  BSYNC B0 ;  /* 0x0000000000007941 */ /* 0x000fea0003800000 */
.L_x_528:
        /* <DEDUP_REMOVED lines=13> */
[----:B0-----:R0:W-:Y:S04]  /*1160*/  STG.E [R24.64], R27 ;  /* 0x0000001b18007986 */ /* 0x0011e8000c101908 */
.L_x_531:
[----:B------:R-:W-:Y:S05]  /*1170*/  BSYNC B0 ;  /* 0x0000000000007941 */ /* 0x000fea0003800000 */
.L_x_530:
        /* <DEDUP_REMOVED lines=28> */
        .weak           $__internal_31_$__cuda_sm20_div_s64
        .type           $__internal_31_$__cuda_sm20_div_s64,@function
        .size           $__internal_31_$__cuda_sm20_div_s64,(.L_x_726 - $__internal_31_$__cuda_sm20_div_s64)
$__internal_31_$__cuda_sm20_div_s64:
        /* <DEDUP_REMOVED lines=73> */
[----:B------:R-:W-:Y:S06]  /*17d0*/  RET.REL.NODEC R6 `(_ZN2at6native63_GLOBAL__N__7310b794_30_DistributionGeometricKernel_cu_fa6e70a443distribution_elementwise_grid_stride_kernelIfLi4EZNS0_9templates4cuda21uniform_and_transformIifPNS_17CUDAGeneratorImplEZZZNS4_16geometric_kernelIS7_EEvRNS_18TensorIteratorBaseEdT_ENKUlvE_clEvENKUlvE1_clEvEUlfE_EEvSA_T1_T2_EUlP24curandStatePhilox4_32_10E_ZNS1_27distribution_nullary_kernelIif7double2S7_SJ_SE_EEvSA_SG_RKT3_T4_EUlifE_EEvlNS_15PhiloxCudaStateESF_SG_) ;  /* 0xffffe82006007950 */ /* 0x000fec0003c3ffff */
.L_x_533:
        /* <DEDUP_REMOVED lines=10> */
.L_x_726:


//--------------------- .text._ZN2at6native63_GLOBAL__N__7310b794_30_DistributionGeometricKernel_cu_fa6e70a443distribution_elementwise_grid_stride_kernelIfLi4EZNS0_9templates4cuda21uniform_and_transformIafPNS_17CUDAGeneratorImplEZZZNS4_16geometric_kernelIS7_EEvRNS_18TensorIteratorBaseEdT_ENKUlvE_clEvENKUlvE0_clEvEUlfE_EEvSA_T1_T2_EUlP24curandStatePhilox4_32_10E0_ZNS1_27distribution_nullary_kernelIaf6float4S7_SJ_SE_EEvSA_SG_RKT3_T4_EUlifE0_EEvlNS_15PhiloxCudaStateESF_SG_ --------------------------
	.section	.text._ZN2at6native63_GLOBAL__N__7310b794_30_DistributionGeometricKernel_cu_fa6e70a443distribution_elementwise_grid_stride_kernelIfLi4EZNS0_9templates4cuda21uniform_and_transformIafPNS_17CUDAGeneratorImplEZZZNS4_16geometric_kernelIS7_EEvRNS_18TensorIteratorBaseEdT_ENKUlvE_clEvENKUlvE0_clEvEUlfE_EEvSA_T1_T2_EUlP24curandStatePhilox4_32_10E0_ZNS1_27distribution_nullary_kernelIaf6float4S7_SJ_SE_EEvSA_SG_RKT3_T4_EUlifE0_EEvlNS_15PhiloxCudaStateESF_SG_,"ax",@progbits
	.sectioninfo	@"SHI_REGISTERS=40"
	.align	128
.text._ZN2at6native63_GLOBAL__N__7310b794_30_DistributionGeometricKernel_cu_fa6e70a443distribution_elementwise_grid_stride_kernelIfLi4EZNS0_9templates4cuda21uniform_and_transformIafPNS_17CUDAGeneratorImplEZZZNS4_16geometric_kernelIS7_EEvRNS_18TensorIteratorBaseEdT_ENKUlvE_clEvENKUlvE0_clEvEUlfE_EEvSA_T1_T2_EUlP24curandStatePhilox4_32_10E0_ZNS1_27distribution_nullary_kernelIaf6float4S7_SJ_SE_EEvSA_SG_RKT3_T4_EUlifE0_EEvlNS_15PhiloxCudaStateESF_SG_:
        .type           _ZN2at6native63_GLOBAL__N__7310b794_30_DistributionGeometricKernel_cu_fa6e70a443distribution_elementwise_grid_stride_kernelIfLi4EZNS0_9templates4cuda21uniform_and_transformIafPNS_17CUDAGeneratorImplEZZZNS4_16geometric_kernelIS7_EEvRNS_18TensorIteratorBaseEdT_ENKUlvE_clEvENKUlvE0_clEvEUlfE_EEvSA_T1_T2_EUlP24curandStatePhilox4_32_10E0_ZNS1_27distribution_nullary_kernelIaf6float4S7_SJ_SE_EEvSA_SG_RKT3_T4_EUlifE0_EEvlNS_15PhiloxCudaStateESF_SG_,@function
        .size           _ZN2at6native63_GLOBAL__N__7310b794_30_DistributionGeometricKernel_cu_fa6e70a443distribution_elementwise_grid_stride_kernelIfLi4EZNS0_9templates4cuda21uniform_and_transformIafPNS_17CUDAGeneratorImplEZZZNS4_16geometric_kernelIS7_EEvRNS_18TensorIteratorBaseEdT_ENKUlvE_clEvENKUlvE0_clEvEUlfE_EEvSA_T1_T2_EUlP24curandStatePhilox4_32_10E0_ZNS1_27distribution_nullary_kernelIaf6float4S7_SJ_SE_EEvSA_SG_RKT3_T4_EUlifE0_EEvlNS_15PhiloxCudaStateESF_SG_,(.L_x_728 - _ZN2at6native63_GLOBAL__N__7310b794_30_DistributionGeometricKernel_cu_fa6e70a443distribution_elementwise_grid_stride_kernelIfLi4EZNS0_9templates4cuda21uniform_and_transformIafPNS_17CUDAGeneratorImplEZZZNS4_16geometric_kernelIS7_EEvRNS_18TensorIteratorBaseEdT_ENKUlvE_clEvENKUlvE0_clEvEUlfE_EEvSA_T1_T2_EUlP24curandStatePhilox4_32_10E0_ZNS1_27distribution_nullary_kernelIaf6float4S7_SJ_SE_EEvSA_SG_RKT3_T4_EUlifE0_EEvlNS_15PhiloxCudaStateESF_SG_)
        .other          _ZN2at6native63_GLOBAL__N__7310b794_30_DistributionGeometricKernel_cu_fa6e70a443distribution_elementwise_grid_stride_kernelIfLi4EZNS0_9templates4cuda21uniform_and_transformIafPNS_17CUDAGeneratorImplEZZZNS4_16geometric_kernelIS7_EEvRNS_18TensorIteratorBaseEdT_ENKUlvE_clEvENKUlvE0_clEvEUlfE_EEvSA_T1_T2_EUlP24curandStatePhilox4_32_10E0_ZNS1_27distribution_nullary_kernelIaf6float4S7_SJ_SE_EEvSA_SG_RKT3_T4_EUlifE0_EEvlNS_15PhiloxCudaStateESF_SG_,@"STO_CUDA_ENTRY STV_DEFAULT"
_ZN2at6native63_GLOBAL__N__7310b794_30_DistributionGeometricKernel_cu_fa6e70a443distribution_elementwise_grid_stride_kernelIfLi4EZNS0_9templates4cuda21uniform_and_transformIafPNS_17CUDAGeneratorImplEZZZNS4_16geometric_kernelIS7_EEvRNS_18TensorIteratorBaseEdT_ENKUlvE_clEvENKUlvE0_clEvEUlfE_EEvSA_T1_T2_EUlP24curandStatePhilox4_32_10E0_ZNS1_27distribution_nullary_kernelIaf6float4S7_SJ_SE_EEvSA_SG_RKT3_T4_EUlifE0_EEvlNS_15PhiloxCudaStateESF_SG_:
        /* <DEDUP_REMOVED lines=92> */
[----:B------:R-:W-:Y:S05]  /*05c0*/  CALL.REL.NOINC `($__internal_32_$__cuda_sm20_div_s64) ;  /* 0x0000436000007944 */ /* 0x000fea0003c00000 */
[----:B------:R-:W-:Y:S05]  /*05d0*/  BRA `(.L_x_535) ;  /* 0x0000016000007947 */ /* 0x000fea0003800000 */
.L_x_534:
        /* <DEDUP_REMOVED lines=22> */
.L_x_535:
        /* <DEDUP_REMOVED lines=21> */
.L_x_552:
        /* <DEDUP_REMOVED lines=13> */
.L_x_537:
[----:B------:R-:W-:Y:S05]  /*0960*/  BSYNC B0 ;  /* 0x0000000000007941 */ /* 0x000fea0003800000 */
.L_x_536:
        /* <DEDUP_REMOVED lines=69> */
.L_x_539:
[----:B------:R-:W-:Y:S01]  /*0dc0*/  IMAD.MOV.U32 R22, RZ, RZ, R32 ;  /* 0x000000ffff167224 */ /* 0x000fe200078e0020 */
[----:B------:R-:W-:Y:S01]  /*0dd0*/  MOV R23, R29 ;  /* 0x0000001d00177202 */ /* 0x000fe20000000f00 */
[----:B------:R-:W-:Y:S01]  /*0de0*/  IMAD.MOV.U32 R35, RZ, RZ, R27 ;  /* 0x000000ffff237224 */ /* 0x000fe200078e001b */
[----:B------:R-:W-:Y:S02]  /*0df0*/  MOV R36, R20 ;  /* 0x0000001400247202 */ /* 0x000fe40000000f00 */
.L_x_538:
        /* <DEDUP_REMOVED lines=227> */
.L_x_542:
        /* <DEDUP_REMOVED lines=10> */
[----:B0-----:R0:W-:Y:S02]  /*1cd0*/  STG.E.U8 [R34.64], R37 ;  /* 0x0000002522007986 */ /* 0x0011e4000c101108 */
.L_x_541:
[----:B------:R-:W-:Y:S05]  /*1ce0*/  BSYNC B0 ;  /* 0x0000000000007941 */ /* 0x000fea0003800000 */
.L_x_540:
        /* <DEDUP_REMOVED lines=222> */
.L_x_545:
        /* <DEDUP_REMOVED lines=10> */
[----:B0-----:R0:W-:Y:S02]  /*2b70*/  STG.E.U8 [R34.64], R23 ;  /* 0x0000001722007986 */ /* 0x0011e4000c101108 */
.L_x_544:
[----:B------:R-:W-:Y:S05]  /*2b80*/  BSYNC B0 ;  /* 0x0000000000007941 */ /* 0x000fea0003800000 */
.L_x_543:
        /* <DEDUP_REMOVED lines=220> */
.L_x_548:
        /* <DEDUP_REMOVED lines=10> */
[----:B0-----:R0:W-:Y:S04]  /*39f0*/  STG.E.U8 [R22.64], R29 ;  /* 0x0000001d16007986 */ /* 0x0011e8000c101108 */
.L_x_547:
[----:B------:R-:W-:Y:S05]  /*3a00*/  BSYNC B0 ;  /* 0x0000000000007941 */ /* 0x000fea0003800000 */
.L_x_546:
        /* <DEDUP_REMOVED lines=219> */
.L_x_550:
        /* <DEDUP_REMOVED lines=11> */
.L_x_549:
        /* <DEDUP_REMOVED lines=11> */
.L_x_551:
[----:B------:R-:W-:Y:S05]  /*4920*/  EXIT ;  /* 0x000000000000794d */ /* 0x000fea0003800000 */
        .weak           $__internal_32_$__cuda_sm20_div_s64
        .type           $__internal_32_$__cuda_sm20_div_s64,@function
        .size           $__internal_32_$__cuda_sm20_div_s64,(.L_x_728 - $__internal_32_$__cuda_sm20_div_s64)
$__internal_32_$__cuda_sm20_div_s64:
        /* <DEDUP_REMOVED lines=73> */
[----:B------:R-:W-:Y:S06]  /*4dc0*/  RET.REL.NODEC R24 `(_ZN2at6native63_GLOBAL__N__7310b794_30_DistributionGeometricKernel_cu_fa6e70a443distribution_elementwise_grid_stride_kernelIfLi4EZNS0_9templates4cuda21uniform_and_transformIafPNS_17CUDAGeneratorImplEZZZNS4_16geometric_kernelIS7_EEvRNS_18TensorIteratorBaseEdT_ENKUlvE_clEvENKUlvE0_clEvEUlfE_EEvSA_T1_T2_EUlP24curandStatePhilox4_32_10E0_ZNS1_27distribution_nullary_kernelIaf6float4S7_SJ_SE_EEvSA_SG_RKT3_T4_EUlifE0_EEvlNS_15PhiloxCudaStateESF_SG_) ;  /* 0xffffb23018007950 */ /* 0x000fec0003c3ffff */
.L_x_553:
        /* <DEDUP_REMOVED lines=11> */
.L_x_728:


//--------------------- .text._ZN2at6native63_GLOBAL__N__7310b794_30_DistributionGeometricKernel_cu_fa6e70a443distribution_elementwise_grid_stride_kernelIfLi4EZNS0_9templates4cuda21uniform_and_transformIafPNS_17CUDAGeneratorImplEZZZNS4_16geometric_kernelIS7_EEvRNS_18TensorIteratorBaseEdT_ENKUlvE_clEvENKUlvE0_clEvEUlfE_EEvSA_T1_T2_EUlP24curandStatePhilox4_32_10E0_ZNS1_27distribution_nullary_kernelIaf6float4S7_SJ_SE_EEvSA_SG_RKT3_T4_EUlifE_EEvlNS_15PhiloxCudaStateESF_SG_ --------------------------
	.section	.text._ZN2at6native63_GLOBAL__N__7310b794_30_DistributionGeometricKernel_cu_fa6e70a443distribution_elementwise_grid_stride_kernelIfLi4EZNS0_9templates4cuda21uniform_and_transformIafPNS_17CUDAGeneratorImplEZZZNS4_16geometric_kernelIS7_EEvRNS_18TensorIteratorBaseEdT_ENKUlvE_clEvENKUlvE0_clEvEUlfE_EEvSA_T1_T2_EUlP24curandStatePhilox4_32_10E0_ZNS1_27distribution_nullary_kernelIaf6float4S7_SJ_SE_EEvSA_SG_RKT3_T4_EUlifE_EEvlNS_15PhiloxCudaStateESF_SG_,"ax",@progbits
	.sectioninfo	@"SHI_REGISTERS=52"
	.align	128
.text._ZN2at6native63_GLOBAL__N__7310b794_30_DistributionGeometricKernel_cu_fa6e70a443distribution_elementwise_grid_stride_kernelIfLi4EZNS0_9templates4cuda21uniform_and_transformIafPNS_17CUDAGeneratorImplEZZZNS4_16geometric_kernelIS7_EEvRNS_18TensorIteratorBaseEdT_ENKUlvE_clEvENKUlvE0_clEvEUlfE_EEvSA_T1_T2_EUlP24curandStatePhilox4_32_10E0_ZNS1_27distribution_nullary_kernelIaf6float4S7_SJ_SE_EEvSA_SG_RKT3_T4_EUlifE_EEvlNS_15PhiloxCudaStateESF_SG_:
        .type           _ZN2at6native63_GLOBAL__N__7310b794_30_DistributionGeometricKernel_cu_fa6e70a443distribution_elementwise_grid_stride_kernelIfLi4EZNS0_9templates4cuda21uniform_and_transformIafPNS_17CUDAGeneratorImplEZZZNS4_16geometric_kernelIS7_EEvRNS_18TensorIteratorBaseEdT_ENKUlvE_clEvENKUlvE0_clEvEUlfE_EEvSA_T1_T2_EUlP24curandStatePhilox4_32_10E0_ZNS1_27distribution_nullary_kernelIaf6float4S7_SJ_SE_EEvSA_SG_RKT3_T4_EUlifE_EEvlNS_15PhiloxCudaStateESF_SG_,@function
        .size           _ZN2at6native63_GLOBAL__N__7310b794_30_DistributionGeometricKernel_cu_fa6e70a443distribution_elementwise_grid_stride_kernelIfLi4EZNS0_9templates4cuda21uniform_and_transformIafPNS_17CUDAGeneratorImplEZZZNS4_16geometric_kernelIS7_EEvRNS_18TensorIteratorBaseEdT_ENKUlvE_clEvENKUlvE0_clEvEUlfE_EEvSA_T1_T2_EUlP24curandStatePhilox4_32_10E0_ZNS1_27distribution_nullary_kernelIaf6float4S7_SJ_SE_EEvSA_SG_RKT3_T4_EUlifE_EEvlNS_15PhiloxCudaStateESF_SG_,(.L_x_730 - _ZN2at6native63_GLOBAL__N__7310b794_30_DistributionGeometricKernel_cu_fa6e70a443distribution_elementwise_grid_stride_kernelIfLi4EZNS0_9templates4cuda21uniform_and_transformIafPNS_17CUDAGeneratorImplEZZZNS4_16geometric_kernelIS7_EEvRNS_18TensorIteratorBaseEdT_ENKUlvE_clEvENKUlvE0_clEvEUlfE_EEvSA_T1_T2_EUlP24curandStatePhilox4_32_10E0_ZNS1_27distribution_nullary_kernelIaf6float4S7_SJ_SE_EEvSA_SG_RKT3_T4_EUlifE_EEvlNS_15PhiloxCudaStateESF_SG_)
        .other          _ZN2at6native63_GLOBAL__N__7310b794_30_DistributionGeometricKernel_cu_fa6e70a443distribution_elementwise_grid_stride_kernelIfLi4EZNS0_9templates4cuda21uniform_and_transformIafPNS_17CUDAGeneratorImplEZZZNS4_16geometric_kernelIS7_EEvRNS_18TensorIteratorBaseEdT_ENKUlvE_clEvENKUlvE0_clEvEUlfE_EEvSA_T1_T2_EUlP24curandStatePhilox4_32_10E0_ZNS1_27distribution_nullary_kernelIaf6float4S7_SJ_SE_EEvSA_SG_RKT3_T4_EUlifE_EEvlNS_15PhiloxCudaStateESF_SG_,@"STO_CUDA_ENTRY STV_DEFAULT"
_ZN2at6native63_GLOBAL__N__7310b794_30_DistributionGeometricKernel_cu_fa6e70a443distribution_elementwise_grid_stride_kernelIfLi4EZNS0_9templates4cuda21uniform_and_transformIafPNS_17CUDAGeneratorImplEZZZNS4_16geometric_kernelIS7_EEvRNS_18TensorIteratorBaseEdT_ENKUlvE_clEvENKUlvE0_clEvEUlfE_EEvSA_T1_T2_EUlP24curandStatePhilox4_32_10E0_ZNS1_27distribution_nullary_kernelIaf6float4S7_SJ_SE_EEvSA_SG_RKT3_T4_EUlifE_EEvlNS_15PhiloxCudaStateESF_SG_:
        /* <DEDUP_REMOVED lines=92> */
[----:B------:R-:W-:Y:S05]  /*05c0*/  CALL.REL.NOINC `($__internal_33_$__cuda_sm20_div_s64) ;  /* 0x00000da000007944 */ /* 0x000fea0003c00000 */
[----:B------:R-:W-:Y:S02]  /*05d0*/  IMAD.MOV.U32 R26, RZ, RZ, R28 ;  /* 0x000000ffff1a7224 */ /* 0x000fe400078e001c */
[----:B------:R-:W-:Y:S01]  /*05e0*/  IMAD.MOV.U32 R27, RZ, RZ, R29 ;  /* 0x000000ffff1b7224 */ /* 0x000fe200078e001d */
[----:B------:R-:W-:Y:S05]  /*05f0*/  BRA `(.L_x_555) ;  /* 0x0000016000007947 */ /* 0x000fea0003800000 */
.L_x_554:
        /* <DEDUP_REMOVED lines=22> */
.L_x_555:
        /* <DEDUP_REMOVED lines=24> */
.L_x_567:
        /* <DEDUP_REMOVED lines=13> */
.L_x_557:
[----:B------:R-:W-:Y:S05]  /*09b0*/  BSYNC B0 ;  /* 0x0000000000007941 */ /* 0x000fea0003800000 */
.L_x_556:
        /* <DEDUP_REMOVED lines=60> */
.L_x_559:
[----:B------:R-:W-:Y:S02]  /*0d80*/  IMAD.MOV.U32 R46, RZ, RZ, R23 ;  /* 0x000000ffff2e7224 */ /* 0x000fe400078e0017 */
[----:B------:R-:W-:Y:S02]  /*0d90*/  IMAD.MOV.U32 R27, RZ, RZ, R33 ;  /* 0x000000ffff1b7224 */ /* 0x000fe400078e0021 */
[----:B------:R-:W-:Y:S02]  /*0da0*/  IMAD.MOV.U32 R43, RZ, RZ, R28 ;  /* 0x000000ffff2b7224 */ /* 0x000fe400078e001c */
[----:B------:R-:W-:-:S03]  /*0db0*/  IMAD.MOV.U32 R26, RZ, RZ, R30 ;  /* 0x000000ffff1a7224 */ /* 0x000fc600078e001e */
.L_x_558:
        /* <DEDUP_REMOVED lines=35> */
[----:B0-----:R0:W-:Y:S04]  /*0ff0*/  STG.E.U8 [R26.64], R49 ;  /* 0x000000311a007986 */ /* 0x0011e8000c101108 */
.L_x_561:
[----:B0-23--:R-:W-:Y:S05]  /*1000*/  BSYNC B0 ;  /* 0x0000000000007941 */ /* 0x00dfea0003800000 */
.L_x_560:
        /* <DEDUP_REMOVED lines=13> */
[----:B0-----:R0:W-:Y:S04]  /*10e0*/  STG.E.U8 [R26.64], R45 ;  /* 0x0000002d1a007986 */ /* 0x0011e8000c101108 */
.L_x_563:
[----:B------:R-:W-:Y:S05]  /*10f0*/  BSYNC B0 ;  /* 0x0000000000007941 */ /* 0x000fea0003800000 */
.L_x_562:
        /* <DEDUP_REMOVED lines=14> */
.L_x_565:
[----:B------:R-:W-:Y:S05]  /*11e0*/  BSYNC B0 ;  /* 0x0000000000007941 */ /* 0x000fea0003800000 */
.L_x_564:
        /* <DEDUP_REMOVED lines=13> */
.L_x_566:
        /* <DEDUP_REMOVED lines=11> */
        .weak           $__internal_33_$__cuda_sm20_div_s64
        .type           $__internal_33_$__cuda_sm20_div_s64,@function
        .size           $__internal_33_$__cuda_sm20_div_s64,(.L_x_730 - $__internal_33_$__cuda_sm20_div_s64)
$__internal_33_$__cuda_sm20_div_s64:
        /* <DEDUP_REMOVED lines=74> */
[----:B------:R-:W-:Y:S06]  /*1810*/  RET.REL.NODEC R26 `(_ZN2at6native63_GLOBAL__N__7310b794_30_DistributionGeometricKernel_cu_fa6e70a443distribution_elementwise_grid_stride_kernelIfLi4EZNS0_9templates4cuda21uniform_and_transformIafPNS_17CUDAGeneratorImplEZZZNS4_16geometric_kernelIS7_EEvRNS_18TensorIteratorBaseEdT_ENKUlvE_clEvENKUlvE0_clEvEUlfE_EEvSA_T1_T2_EUlP24curandStatePhilox4_32_10E0_ZNS1_27distribution_nullary_kernelIaf6float4S7_SJ_SE_EEvSA_SG_RKT3_T4_EUlifE_EEvlNS_15PhiloxCudaStateESF_SG_) ;  /* 0xffffe7e01a007950 */ /* 0x000fec0003c3ffff */
.L_x_568:
        /* <DEDUP_REMOVED lines=14> */
.L_x_730:


//--------------------- .text._ZN2at6native63_GLOBAL__N__7310b794_30_DistributionGeometricKernel_cu_fa6e70a443distribution_elementwise_grid_stride_kernelIfLi4EZNS0_9templates4cuda21uniform_and_transformIafPNS_17CUDAGeneratorImplEZZZNS4_16geometric_kernelIS7_EEvRNS_18TensorIteratorBaseEdT_ENKUlvE_clEvENKUlvE0_clEvEUlfE_EEvSA_T1_T2_EUlP24curandStatePhilox4_32_10E_ZNS1_27distribution_nullary_kernelIaf7double2S7_SJ_SE_EEvSA_SG_RKT3_T4_EUlifE0_EEvlNS_15PhiloxCudaStateESF_SG_ --------------------------
	.section	.text._ZN2at6native63_GLOBAL__N__7310b794_30_DistributionGeometricKernel_cu_fa6e70a443distribution_elementwise_grid_stride_kernelIfLi4EZNS0_9templates4cuda21uniform_and_transformIafPNS_17CUDAGeneratorImplEZZZNS4_16geometric_kernelIS7_EEvRNS_18TensorIteratorBaseEdT_ENKUlvE_clEvENKUlvE0_clEvEUlfE_EEvSA_T1_T2_EUlP24curandStatePhilox4_32_10E_ZNS1_27distribution_nullary_kernelIaf7double2S7_SJ_SE_EEvSA_SG_RKT3_T4_EUlifE0_EEvlNS_15PhiloxCudaStateESF_SG_,"ax",@progbits
	.sectioninfo	@"SHI_REGISTERS=40"
	.align	128
.text._ZN2at6native63_GLOBAL__N__7310b794_30_DistributionGeometricKernel_cu_fa6e70a443distribution_elementwise_grid_stride_kernelIfLi4EZNS0_9templates4cuda21uniform_and_transformIafPNS_17CUDAGeneratorImplEZZZNS4_16geometric_kernelIS7_EEvRNS_18TensorIteratorBaseEdT_ENKUlvE_clEvENKUlvE0_clEvEUlfE_EEvSA_T1_T2_EUlP24curandStatePhilox4_32_10E_ZNS1_27distribution_nullary_kernelIaf7double2S7_SJ_SE_EEvSA_SG_RKT3_T4_EUlifE0_EEvlNS_15PhiloxCudaStateESF_SG_:
        .type           _ZN2at6native63_GLOBAL__N__7310b794_30_DistributionGeometricKernel_cu_fa6e70a443distribution_elementwise_grid_stride_kernelIfLi4EZNS0_9templates4cuda21uniform_and_transformIafPNS_17CUDAGeneratorImplEZZZNS4_16geometric_kernelIS7_EEvRNS_18TensorIteratorBaseEdT_ENKUlvE_clEvENKUlvE0_clEvEUlfE_EEvSA_T1_T2_EUlP24curandStatePhilox4_32_10E_ZNS1_27distribution_nullary_kernelIaf7double2S7_SJ_SE_EEvSA_SG_RKT3_T4_EUlifE0_EEvlNS_15PhiloxCudaStateESF_SG_,@function
        .size           _ZN2at6native63_GLOBAL__N__7310b794_30_DistributionGeometricKernel_cu_fa6e70a443distribution_elementwise_grid_stride_kernelIfLi4EZNS0_9templates4cuda21uniform_and_transformIafPNS_17CUDAGeneratorImplEZZZNS4_16geometric_kernelIS7_EEvRNS_18TensorIteratorBaseEdT_ENKUlvE_clEvENKUlvE0_clEvEUlfE_EEvSA_T1_T2_EUlP24curandStatePhilox4_32_10E_ZNS1_27distribution_nullary_kernelIaf7double2S7_SJ_SE_EEvSA_SG_RKT3_T4_EUlifE0_EEvlNS_15PhiloxCudaStateESF_SG_,(.L_x_732 - _ZN2at6native63_GLOBAL__N__7310b794_30_DistributionGeometricKernel_cu_fa6e70a443distribution_elementwise_grid_stride_kernelIfLi4EZNS0_9templates4cuda21uniform_and_transformIafPNS_17CUDAGeneratorImplEZZZNS4_16geometric_kernelIS7_EEvRNS_18TensorIteratorBaseEdT_ENKUlvE_clEvENKUlvE0_clEvEUlfE_EEvSA_T1_T2_EUlP24curandStatePhilox4_32_10E_ZNS1_27distribution_nullary_kernelIaf7double2S7_SJ_SE_EEvSA_SG_RKT3_T4_EUlifE0_EEvlNS_15PhiloxCudaStateESF_SG_)
        .other          _ZN2at6native63_GLOBAL__N__7310b794_30_DistributionGeometricKernel_cu_fa6e70a443distribution_elementwise_grid_stride_kernelIfLi4EZNS0_9templates4cuda21uniform_and_transformIafPNS_17CUDAGeneratorImplEZZZNS4_16geometric_kernelIS7_EEvRNS_18TensorIteratorBaseEdT_ENKUlvE_clEvENKUlvE0_clEvEUlfE_EEvSA_T1_T2_EUlP24curandStatePhilox4_32_10E_ZNS1_27distribution_nullary_kernelIaf7double2S7_SJ_SE_EEvSA_SG_RKT3_T4_EUlifE0_EEvlNS_15PhiloxCudaStateESF_SG_,@"STO_CUDA_ENTRY STV_DEFAULT"
_ZN2at6native63_GLOBAL__N__7310b794_30_DistributionGeometricKernel_cu_fa6e70a443distribution_elementwise_grid_stride_kernelIfLi4EZNS0_9templates4cuda21uniform_and_transformIafPNS_17CUDAGeneratorImplEZZZNS4_16geometric_kernelIS7_EEvRNS_18TensorIteratorBaseEdT_ENKUlvE_clEvENKUlvE0_clEvEUlfE_EEvSA_T1_T2_EUlP24curandStatePhilox4_32_10E_ZNS1_27distribution_nullary_kernelIaf7double2S7_SJ_SE_EEvSA_SG_RKT3_T4_EUlifE0_EEvlNS_15PhiloxCudaStateESF_SG_:
        /* <DEDUP_REMOVED lines=92> */
[----:B------:R-:W-:Y:S05]  /*05c0*/  CALL.REL.NOINC `($__internal_34_$__cuda_sm20_div_s64) ;  /* 0x000043b000007944 */ /* 0x000fea0003c00000 */
[----:B------:R-:W-:Y:S01]  /*05d0*/  MOV R16, R22 ;  /* 0x0000001600107202 */ /* 0x000fe20000000f00 */
[----:B------:R-:W-:Y:S01]  /*05e0*/  IMAD.MOV.U32 R17, RZ, RZ, R23 ;  /* 0x000000ffff117224 */ /* 0x000fe200078e0017 */
[----:B------:R-:W-:Y:S05]  /*05f0*/  BRA `(.L_x_570) ;  /* 0x0000016000007947 */ /* 0x000fea0003800000 */
.L_x_569:
        /* <DEDUP_REMOVED lines=22> */
.L_x_570:
        /* <DEDUP_REMOVED lines=33> */
.L_x_587:
        /* <DEDUP_REMOVED lines=13> */
.L_x_572:
[----:B------:R-:W-:Y:S05]  /*0a40*/  BSYNC B0 ;  /* 0x0000000000007941 */ /* 0x000fea0003800000 */
.L_x_571:
        /* <DEDUP_REMOVED lines=70> */
.L_x_574:
[----:B------:R-:W-:Y:S01]  /*0eb0*/  IMAD.MOV.U32 R22, RZ, RZ, R19 ;  /* 0x000000ffff167224 */ /* 0x000fe200078e0013 */
[----:B------:R-:W-:Y:S01]  /*0ec0*/  MOV R23, R18 ;  /* 0x0000001200177202 */ /* 0x000fe20000000f00 */
[----:B------:R-:W-:Y:S01]  /*0ed0*/  IMAD.MOV.U32 R33, RZ, RZ, R31 ;  /* 0x000000ffff217224 */ /* 0x000fe200078e001f */
[----:B------:R-:W-:-:S05]  /*0ee0*/  MOV R34, R16 ;  /* 0x0000001000227202 */ /* 0x000fca0000000f00 */
.L_x_573:
        /* <DEDUP_REMOVED lines=227> */
.L_x_577:
        /* <DEDUP_REMOVED lines=13> */
[----:B0-----:R0:W-:Y:S02]  /*1df0*/  STG.E.U8 [R20.64], R23 ;  /* 0x0000001714007986 */ /* 0x0011e4000c101108 */
.L_x_576:
[----:B------:R-:W-:Y:S05]  /*1e00*/  BSYNC B0 ;  /* 0x0000000000007941 */ /* 0x000fea0003800000 */
.L_x_575:
        /* <DEDUP_REMOVED lines=221> */
.L_x_580:
        /* <DEDUP_REMOVED lines=13> */
[----:B0-----:R0:W-:Y:S02]  /*2cb0*/  STG.E.U8 [R18.64], R21 ;  /* 0x0000001512007986 */ /* 0x0011e4000c101108 */
.L_x_579:
[----:B------:R-:W-:Y:S05]  /*2cc0*/  BSYNC B0 ;  /* 0x0000000000007941 */ /* 0x000fea0003800000 */
.L_x_578:
        /* <DEDUP_REMOVED lines=220> */
.L_x_583:
[----:B------:R-:W-:-:S05]  /*3a90*/  IADD3 R18, P0, R21, c[0x0][0x320], RZ ;  /* 0x0000c80015127a10 */ /* 0x000fca0007f1e0ff */
[----:B------:R-:W-:-:S05]  /*3aa0*/  IMAD.X R19, RZ, RZ, c[0x0][0x324], P0 ;  /* 0x0000c900ff137624 */ /* 0x000fca00000e06ff */
[----:B-1----:R0:W-:Y:S03]  /*3ab0*/  STG.E.U8 [R18.64], R28 ;  /* 0x0000001c12007986 */ /* 0x0021e6000c101108 */
.L_x_582:
[----:B------:R-:W-:Y:S05]  /*3ac0*/  BSYNC B0 ;  /* 0x0000000000007941 */ /* 0x000fea0003800000 */
.L_x_581:
        /* <DEDUP_REMOVED lines=220> */
.L_x_585:
[----:B------:R-:W-:-:S04]  /*4890*/  IADD3 R18, P0, R21, c[0x0][0x320], RZ ;  /* 0x0000c80015127a10 */ /* 0x000fc80007f1e0ff */
[----:B------:R-:W-:-:S05]  /*48a0*/  IADD3.X R19, RZ, c[0x0][0x324], RZ, P0, !PT ;  /* 0x0000c900ff137a10 */ /* 0x000fca00007fe4ff */
[----:B--2---:R0:W-:Y:S04]  /*48b0*/  STG.E.U8 [R18.64], R29 ;  /* 0x0000001d12007986 */ /* 0x0041e8000c101108 */
.L_x_584:
        /* <DEDUP_REMOVED lines=11> */
.L_x_586:
[----:B------:R-:W-:Y:S05]  /*4970*/  EXIT ;  /* 0x000000000000794d */ /* 0x000fea0003800000 */
        .weak           $__internal_34_$__cuda_sm20_div_s64
        .type           $__internal_34_$__cuda_sm20_div_s64,@function
        .size           $__internal_34_$__cuda_sm20_div_s64,(.L_x_732 - $__internal_34_$__cuda_sm20_div_s64)
$__internal_34_$__cuda_sm20_div_s64:
        /* <DEDUP_REMOVED lines=74> */
[----:B------:R-:W-:Y:S06]  /*4e20*/  RET.REL.NODEC R16 `(_ZN2at6native63_GLOBAL__N__7310b794_30_DistributionGeometricKernel_cu_fa6e70a443distribution_elementwise_grid_stride_kernelIfLi4EZNS0_9templates4cuda21uniform_and_transformIafPNS_17CUDAGeneratorImplEZZZNS4_16geometric_kernelIS7_EEvRNS_18TensorIteratorBaseEdT_ENKUlvE_clEvENKUlvE0_clEvEUlfE_EEvSA_T1_T2_EUlP24curandStatePhilox4_32_10E_ZNS1_27distribution_nullary_kernelIaf7double2S7_SJ_SE_EEvSA_SG_RKT3_T4_EUlifE0_EEvlNS_15PhiloxCudaStateESF_SG_) ;  /* 0xffffb1d010007950 */ /* 0x000fec0003c3ffff */
.L_x_588:
        /* <DEDUP_REMOVED lines=13> */
.L_x_732:


//--------------------- .text._ZN2at6native63_GLOBAL__N__7310b794_30_DistributionGeometricKernel_cu_fa6e70a443distribution_elementwise_grid_stride_kernelIfLi4EZNS0_9templates4cuda21uniform_and_transformIafPNS_17CUDAGeneratorImplEZZZNS4_16geometric_kernelIS7_EEvRNS_18TensorIteratorBaseEdT_ENKUlvE_clEvENKUlvE0_clEvEUlfE_EEvSA_T1_T2_EUlP24curandStatePhilox4_32_10E_ZNS1_27distribution_nullary_kernelIaf7double2S7_SJ_SE_EEvSA_SG_RKT3_T4_EUlifE_EEvlNS_15PhiloxCudaStateESF_SG_ --------------------------
	.section	.text._ZN2at6native63_GLOBAL__N__7310b794_30_DistributionGeometricKernel_cu_fa6e70a443distribution_elementwise_grid_stride_kernelIfLi4EZNS0_9templates4cuda21uniform_and_transformIafPNS_17CUDAGeneratorImplEZZZNS4_16geometric_kernelIS7_EEvRNS_18TensorIteratorBaseEdT_ENKUlvE_clEvENKUlvE0_clEvEUlfE_EEvSA_T1_T2_EUlP24curandStatePhilox4_32_10E_ZNS1_27distribution_nullary_kernelIaf7double2S7_SJ_SE_EEvSA_SG_RKT3_T4_EUlifE_EEvlNS_15PhiloxCudaStateESF_SG_,"ax",@progbits
	.sectioninfo	@"SHI_REGISTERS=48"
	.align	128
.text._ZN2at6native63_GLOBAL__N__7310b794_30_DistributionGeometricKernel_cu_fa6e70a443distribution_elementwise_grid_stride_kernelIfLi4EZNS0_9templates4cuda21uniform_and_transformIafPNS_17CUDAGeneratorImplEZZZNS4_16geometric_kernelIS7_EEvRNS_18TensorIteratorBaseEdT_ENKUlvE_clEvENKUlvE0_clEvEUlfE_EEvSA_T1_T2_EUlP24curandStatePhilox4_32_10E_ZNS1_27distribution_nullary_kernelIaf7double2S7_SJ_SE_EEvSA_SG_RKT3_T4_EUlifE_EEvlNS_15PhiloxCudaStateESF_SG_:
        .type           _ZN2at6native63_GLOBAL__N__7310b794_30_DistributionGeometricKernel_cu_fa6e70a443distribution_elementwise_grid_stride_kernelIfLi4EZNS0_9templates4cuda21uniform_and_transformIafPNS_17CUDAGeneratorImplEZZZNS4_16geometric_kernelIS7_EEvRNS_18TensorIteratorBaseEdT_ENKUlvE_clEvENKUlvE0_clEvEUlfE_EEvSA_T1_T2_EUlP24curandStatePhilox4_32_10E_ZNS1_27distribution_nullary_kernelIaf7double2S7_SJ_SE_EEvSA_SG_RKT3_T4_EUlifE_EEvlNS_15PhiloxCudaStateESF_SG_,@function
        .size           _ZN2at6native63_GLOBAL__N__7310b794_30_DistributionGeometricKernel_cu_fa6e70a443distribution_elementwise_grid_stride_kernelIfLi4EZNS0_9templates4cuda21uniform_and_transformIafPNS_17CUDAGeneratorImplEZZZNS4_16geometric_kernelIS7_EEvRNS_18TensorIteratorBaseEdT_ENKUlvE_clEvENKUlvE0_clEvEUlfE_EEvSA_T1_T2_EUlP24curandStatePhilox4_32_10E_ZNS1_27distribution_nullary_kernelIaf7double2S7_SJ_SE_EEvSA_SG_RKT3_T4_EUlifE_EEvlNS_15PhiloxCudaStateESF_SG_,(.L_x_734 - _ZN2at6native63_GLOBAL__N__7310b794_30_DistributionGeometricKernel_cu_fa6e70a443distribution_elementwise_grid_stride_kernelIfLi4EZNS0_9templates4cuda21uniform_and_transformIafPNS_17CUDAGeneratorImplEZZZNS4_16geometric_kernelIS7_EEvRNS_18TensorIteratorBaseEdT_ENKUlvE_clEvENKUlvE0_clEvEUlfE_EEvSA_T1_T2_EUlP24curandStatePhilox4_32_10E_ZNS1_27distribution_nullary_kernelIaf7double2S7_SJ_SE_EEvSA_SG_RKT3_T4_EUlifE_EEvlNS_15PhiloxCudaStateESF_SG_)
        .other          _ZN2at6native63_GLOBAL__N__7310b794_30_DistributionGeometricKernel_cu_fa6e70a443distribution_elementwise_grid_stride_kernelIfLi4EZNS0_9templates4cuda21uniform_and_transformIafPNS_17CUDAGeneratorImplEZZZNS4_16geometric_kernelIS7_EEvRNS_18TensorIteratorBaseEdT_ENKUlvE_clEvENKUlvE0_clEvEUlfE_EEvSA_T1_T2_EUlP24curandStatePhilox4_32_10E_ZNS1_27distribution_nullary_kernelIaf7double2S7_SJ_SE_EEvSA_SG_RKT3_T4_EUlifE_EEvlNS_15PhiloxCudaStateESF_SG_,@"STO_CUDA_ENTRY STV_DEFAULT"
_ZN2at6native63_GLOBAL__N__7310b794_30_DistributionGeometricKernel_cu_fa6e70a443distribution_elementwise_grid_stride_kernelIfLi4EZNS0_9templates4cuda21uniform_and_transformIafPNS_17CUDAGeneratorImplEZZZNS4_16geometric_kernelIS7_EEvRNS_18TensorIteratorBaseEdT_ENKUlvE_clEvENKUlvE0_clEvEUlfE_EEvSA_T1_T2_EUlP24curandStatePhilox4_32_10E_ZNS1_27distribution_nullary_kernelIaf7double2S7_SJ_SE_EEvSA_SG_RKT3_T4_EUlifE_EEvlNS_15PhiloxCudaStateESF_SG_:
        /* <DEDUP_REMOVED lines=92> */
[----:B------:R-:W-:Y:S05]  /*05c0*/  CALL.REL.NOINC `($__internal_35_$__cuda_sm20_div_s64) ;  /* 0x00000d7000007944 */ /* 0x000fea0003c00000 */
[----:B------:R-:W-:Y:S05]  /*05d0*/  BRA `(.L_x_590) ;  /* 0x0000016000007947 */ /* 0x000fea0003800000 */
.L_x_589:
        /* <DEDUP_REMOVED lines=22> */
.L_x_590:
        /* <DEDUP_REMOVED lines=35> */
.L_x_599:
        /* <DEDUP_REMOVED lines=13> */
.L_x_592:
[----:B------:R-:W-:Y:S05]  /*0a40*/  BSYNC B0 ;  /* 0x0000000000007941 */ /* 0x000fea0003800000 */
.L_x_591:
        /* <DEDUP_REMOVED lines=63> */
.L_x_594:
[----:B------:R-:W-:Y:S01]  /*0e40*/  IMAD.MOV.U32 R45, RZ, RZ, R42 ;  /* 0x000000ffff2d7224 */ /* 0x000fe200078e002a */
[----:B------:R-:W-:Y:S01]  /*0e50*/  MOV R26, R27 ;  /* 0x0000001b001a7202 */ /* 0x000fe20000000f00 */
[----:B------:R-:W-:Y:S02]  /*0e60*/  IMAD.MOV.U32 R25, RZ, RZ, R2 ;  /* 0x000000ffff197224 */ /* 0x000fe400078e0002 */
[----:B------:R-:W-:-:S04]  /*0e70*/  IMAD.MOV.U32 R22, RZ, RZ, R20 ;  /* 0x000000ffff167224 */ /* 0x000fc800078e0014 */
.L_x_593:
        /* <DEDUP_REMOVED lines=31> */
[----:B0-----:R0:W-:Y:S04]  /*1070*/  STG.E.U8 [R24.64], R27 ;  /* 0x0000001b18007986 */ /* 0x0011e8000c101108 */
.L_x_596:
[----:B------:R-:W-:Y:S05]  /*1080*/  BSYNC B0 ;  /* 0x0000000000007941 */ /* 0x000fea0003800000 */
.L_x_595:
        /* <DEDUP_REMOVED lines=13> */
[----:B0-----:R0:W-:Y:S04]  /*1160*/  STG.E.U8 [R24.64], R27 ;  /* 0x0000001b18007986 */ /* 0x0011e8000c101108 */
.L_x_598:
[----:B------:R-:W-:Y:S05]  /*1170*/  BSYNC B0 ;  /* 0x0000000000007941 */ /* 0x000fea0003800000 */
.L_x_597:
        /* <DEDUP_REMOVED lines=17> */
[----:B-1----:R0:W-:Y:S01]  /*1290*/  @!P0 STG.E.U8 [R24.64], R7 ;  /* 0x0000000718008986 */ /* 0x0021e2000c101108 */
[----:B------:R-:W-:Y:S01]  /*12a0*/  LEA R15, P0, R42, R15, 0x2 ;  /* 0x0000000f2a0f7211 */ /* 0x000fe200078010ff */
[----:B------:R-:W-:Y:S01]  /*12b0*/  IMAD.MOV.U32 R42, RZ, RZ, R0 ;  /* 0x000000ffff2a7224 */ /* 0x000fe200078e0000 */
[----:B------:R-:W-:-:S03]  /*12c0*/  @!P1 LEA.HI.X.SX32 R23, R23, c[0x0][0x18c], 0x1, P3 ;  /* 0x0000630017179a11 */ /* 0x000fc600018f0eff */
[----:B------:R-:W-:Y:S01]  /*12d0*/  IMAD.X R16, RZ, RZ, R16, P0 ;  /* 0x000000ffff107224 */ /* 0x000fe200000e0610 */
[----:B------:R-:W-:Y:S01]  /*12e0*/  ISETP.GE.U32.AND P0, PT, R15, R10, PT ;  /* 0x0000000a0f00720c */ /* 0x000fe20003f06070 */
[----:B--2---:R0:W-:Y:S04]  /*12f0*/  @!P1 STG.E.U8 [R22.64], R6 ;  /* 0x0000000616009986 */ /* 0x0041e8000c101108 */
[----:B------:R-:W-:Y:S01]  /*1300*/  BAR.SYNC.DEFER_BLOCKING 0x0 ;  /* 0x0000000000007b1d */ /* 0x000fe20000010000 */
[----:B------:R-:W-:-:S13]  /*1310*/  ISETP.GE.AND.EX P0, PT, R16, R9, PT, P0 ;  /* 0x000000091000720c */ /* 0x000fda0003f06300 */
[----:B0-----:R-:W-:Y:S05]  /*1320*/  @!P0 BRA `(.L_x_599) ;  /* 0xfffff64000008947 */ /* 0x001fea000383ffff */
[----:B------:R-:W-:Y:S05]  /*1330*/  EXIT ;  /* 0x000000000000794d */ /* 0x000fea0003800000 */
        .weak           $__internal_35_$__cuda_sm20_div_s64
        .type           $__internal_35_$__cuda_sm20_div_s64,@function
        .size           $__internal_35_$__cuda_sm20_div_s64,(.L_x_734 - $__internal_35_$__cuda_sm20_div_s64)
$__internal_35_$__cuda_sm20_div_s64:
        /* <DEDUP_REMOVED lines=73> */
[----:B------:R-:W-:Y:S06]  /*17d0*/  RET.REL.NODEC R6 `(_ZN2at6native63_GLOBAL__N__7310b794_30_DistributionGeometricKernel_cu_fa6e70a443distribution_elementwise_grid_stride_kernelIfLi4EZNS0_9templates4cuda21uniform_and_transformIafPNS_17CUDAGeneratorImplEZZZNS4_16geometric_kernelIS7_EEvRNS_18TensorIteratorBaseEdT_ENKUlvE_clEvENKUlvE0_clEvEUlfE_EEvSA_T1_T2_EUlP24curandStatePhilox4_32_10E_ZNS1_27distribution_nullary_kernelIaf7double2S7_SJ_SE_EEvSA_SG_RKT3_T4_EUlifE_EEvlNS_15PhiloxCudaStateESF_SG_) ;  /* 0xffffe82006007950 */ /* 0x000fec0003c3ffff */
.L_x_600:
        /* <DEDUP_REMOVED lines=10> */
.L_x_734:


//--------------------- .text._ZN2at6native63_GLOBAL__N__7310b794_30_DistributionGeometricKernel_cu_fa6e70a443distribution_elementwise_grid_stride_kernelIfLi4EZNS0_9templates4cuda21uniform_and_transformIhfPNS_17CUDAGeneratorImplEZZZNS4_16geometric_kernelIS7_EEvRNS_18TensorIteratorBaseEdT_ENKUlvE_clEvENKUlvE_clEvEUlfE_EEvSA_T1_T2_EUlP24curandStatePhilox4_32_10E0_ZNS1_27distribution_nullary_kernelIhf6float4S7_SJ_SE_EEvSA_SG_RKT3_T4_EUlifE0_EEvlNS_15PhiloxCudaStateESF_SG_ --------------------------
	.section	.text._ZN2at6native63_GLOBAL__N__7310b794_30_DistributionGeometricKernel_cu_fa6e70a443distribution_elementwise_grid_stride_kernelIfLi4EZNS0_9templates4cuda21uniform_and_transformIhfPNS_17CUDAGeneratorImplEZZZNS4_16geometric_kernelIS7_EEvRNS_18TensorIteratorBaseEdT_ENKUlvE_clEvENKUlvE_clEvEUlfE_EEvSA_T1_T2_EUlP24curandStatePhilox4_32_10E0_ZNS1_27distribution_nullary_kernelIhf6float4S7_SJ_SE_EEvSA_SG_RKT3_T4_EUlifE0_EEvlNS_15PhiloxCudaStateESF_SG_,"ax",@progbits
	.sectioninfo	@"SHI_REGISTERS=40"
	.align	128
.text._ZN2at6native63_GLOBAL__N__7310b794_30_DistributionGeometricKernel_cu_fa6e70a443distribution_elementwise_grid_stride_kernelIfLi4EZNS0_9templates4cuda21uniform_and_transformIhfPNS_17CUDAGeneratorImplEZZZNS4_16geometric_kernelIS7_EEvRNS_18TensorIteratorBaseEdT_ENKUlvE_clEvENKUlvE_clEvEUlfE_EEvSA_T1_T2_EUlP24curandStatePhilox4_32_10E0_ZNS1_27distribution_nullary_kernelIhf6float4S7_SJ_SE_EEvSA_SG_RKT3_T4_EUlifE0_EEvlNS_15PhiloxCudaStateESF_SG_:
        .type           _ZN2at6native63_GLOBAL__N__7310b794_30_DistributionGeometricKernel_cu_fa6e70a443distribution_elementwise_grid_stride_kernelIfLi4EZNS0_9templates4cuda21uniform_and_transformIhfPNS_17CUDAGeneratorImplEZZZNS4_16geometric_kernelIS7_EEvRNS_18TensorIteratorBaseEdT_ENKUlvE_clEvENKUlvE_clEvEUlfE_EEvSA_T1_T2_EUlP24curandStatePhilox4_32_10E0_ZNS1_27distribution_nullary_kernelIhf6float4S7_SJ_SE_EEvSA_SG_RKT3_T4_EUlifE0_EEvlNS_15PhiloxCudaStateESF_SG_,@function
        .size           _ZN2at6native63_GLOBAL__N__7310b794_30_DistributionGeometricKernel_cu_fa6e70a443distribution_elementwise_grid_stride_kernelIfLi4EZNS0_9templates4cuda21uniform_and_transformIhfPNS_17CUDAGeneratorImplEZZZNS4_16geometric_kernelIS7_EEvRNS_18TensorIteratorBaseEdT_ENKUlvE_clEvENKUlvE_clEvEUlfE_EEvSA_T1_T2_EUlP24curandStatePhilox4_32_10E0_ZNS1_27distribution_nullary_kernelIhf6float4S7_SJ_SE_EEvSA_SG_RKT3_T4_EUlifE0_EEvlNS_15PhiloxCudaStateESF_SG_,(.L_x_736 - _ZN2at6native63_GLOBAL__N__7310b794_30_DistributionGeometricKernel_cu_fa6e70a443distribution_elementwise_grid_stride_kernelIfLi4EZNS0_9templates4cuda21uniform_and_transformIhfPNS_17CUDAGeneratorImplEZZZNS4_16geometric_kernelIS7_EEvRNS_18TensorIteratorBaseEdT_ENKUlvE_clEvENKUlvE_clEvEUlfE_EEvSA_T1_T2_EUlP24curandStatePhilox4_32_10E0_ZNS1_27distribution_nullary_kernelIhf6float4S7_SJ_SE_EEvSA_SG_RKT3_T4_EUlifE0_EEvlNS_15PhiloxCudaStateESF_SG_)
        .other          _ZN2at6native63_GLOBAL__N__7310b794_30_DistributionGeometricKernel_cu_fa6e70a443distribution_elementwise_grid_stride_kernelIfLi4EZNS0_9templates4cuda21uniform_and_transformIhfPNS_17CUDAGeneratorImplEZZZNS4_16geometric_kernelIS7_EEvRNS_18TensorIteratorBaseEdT_ENKUlvE_clEvENKUlvE_clEvEUlfE_EEvSA_T1_T2_EUlP24curandStatePhilox4_32_10E0_ZNS1_27distribution_nullary_kernelIhf6float4S7_SJ_SE_EEvSA_SG_RKT3_T4_EUlifE0_EEvlNS_15PhiloxCudaStateESF_SG_,@"STO_CUDA_ENTRY STV_DEFAULT"
_ZN2at6native63_GLOBAL__N__7310b794_30_DistributionGeometricKernel_cu_fa6e70a443distribution_elementwise_grid_stride_kernelIfLi4EZNS0_9templates4cuda21uniform_and_transformIhfPNS_17CUDAGeneratorImplEZZZNS4_16geometric_kernelIS7_EEvRNS_18TensorIteratorBaseEdT_ENKUlvE_clEvENKUlvE_clEvEUlfE_EEvSA_T1_T2_EUlP24curandStatePhilox4_32_10E0_ZNS1_27distribution_nullary_kernelIhf6float4S7_SJ_SE_EEvSA_SG_RKT3_T4_EUlifE0_EEvlNS_15PhiloxCudaStateESF_SG_:
        /* <DEDUP_REMOVED lines=92> */
[----:B------:R-:W-:Y:S05]  /*05c0*/  CALL.REL.NOINC `($__internal_36_$__cuda_sm20_div_s64) ;  /* 0x0000436000007944 */ /* 0x000fea0003c00000 */
[----:B------:R-:W-:Y:S05]  /*05d0*/  BRA `(.L_x_602) ;  /* 0x0000016000007947 */ /* 0x000fea0003800000 */
.L_x_601:
        /* <DEDUP_REMOVED lines=22> */
.L_x_602:
        /* <DEDUP_REMOVED lines=21> */
.L_x_619:
        /* <DEDUP_REMOVED lines=13> */
.L_x_604:
[----:B------:R-:W-:Y:S05]  /*0960*/  BSYNC B0 ;  /* 0x0000000000007941 */ /* 0x000fea0003800000 */
.L_x_603:
        /* <DEDUP_REMOVED lines=69> */
.L_x_606:
[----:B------:R-:W-:Y:S01]  /*0dc0*/  IMAD.MOV.U32 R22, RZ, RZ, R32 ;  /* 0x000000ffff167224 */ /* 0x000fe200078e0020 */
[----:B------:R-:W-:Y:S01]  /*0dd0*/  MOV R23, R29 ;  /* 0x0000001d00177202 */ /* 0x000fe20000000f00 */
[----:B------:R-:W-:Y:S01]  /*0de0*/  IMAD.MOV.U32 R35, RZ, RZ, R27 ;  /* 0x000000ffff237224 */ /* 0x000fe200078e001b */
[----:B------:R-:W-:Y:S02]  /*0df0*/  MOV R36, R20 ;  /* 0x0000001400247202 */ /* 0x000fe40000000f00 */
.L_x_605:
        /* <DEDUP_REMOVED lines=227> */
.L_x_609:
        /* <DEDUP_REMOVED lines=9> */
[----:B------:R-:W0:Y:S02]  /*1cc0*/  F2I.FTZ.U32.CEIL.NTZ R37, R22 ;  /* 0x0000001600257305 */ /* 0x000e24000021b000 */
[----:B0-----:R0:W-:Y:S02]  /*1cd0*/  STG.E.U8 [R34.64], R37 ;  /* 0x0000002522007986 */ /* 0x0011e4000c101108 */
.L_x_608:
[----:B------:R-:W-:Y:S05]  /*1ce0*/  BSYNC B0 ;  /* 0x0000000000007941 */ /* 0x000fea0003800000 */
.L_x_607:
        /* <DEDUP_REMOVED lines=222> */
.L_x_612:
        /* <DEDUP_REMOVED lines=9> */
[----:B------:R-:W0:Y:S02]  /*2b60*/  F2I.FTZ.U32.CEIL.NTZ R23, R22 ;  /* 0x0000001600177305 */ /* 0x000e24000021b000 */
[----:B0-----:R0:W-:Y:S02]  /*2b70*/  STG.E.U8 [R34.64], R23 ;  /* 0x0000001722007986 */ /* 0x0011e4000c101108 */
.L_x_611:
[----:B------:R-:W-:Y:S05]  /*2b80*/  BSYNC B0 ;  /* 0x0000000000007941 */ /* 0x000fea0003800000 */
.L_x_610:
        /* <DEDUP_REMOVED lines=220> */
.L_x_615:
        /* <DEDUP_REMOVED lines=9> */
[----:B------:R-:W0:Y:S04]  /*39e0*/  F2I.FTZ.U32.CEIL.NTZ R29, R29 ;  /* 0x0000001d001d7305 */ /* 0x000e28000021b000 */
[----:B0-----:R0:W-:Y:S04]  /*39f0*/  STG.E.U8 [R22.64], R29 ;  /* 0x0000001d16007986 */ /* 0x0011e8000c101108 */
.L_x_614:
[----:B------:R-:W-:Y:S05]  /*3a00*/  BSYNC B0 ;  /* 0x0000000000007941 */ /* 0x000fea0003800000 */
.L_x_613:
        /* <DEDUP_REMOVED lines=219> */
.L_x_617:
        /* <DEDUP_REMOVED lines=11> */
.L_x_616:
        /* <DEDUP_REMOVED lines=11> */
.L_x_618:
[----:B------:R-:W-:Y:S05]  /*4920*/  EXIT ;  /* 0x000000000000794d */ /* 0x000fea0003800000 */
        .weak           $__internal_36_$__cuda_sm20_div_s64
        .type           $__internal_36_$__cuda_sm20_div_s64,@function
        .size           $__internal_36_$__cuda_sm20_div_s64,(.L_x_736 - $__internal_36_$__cuda_sm20_div_s64)
$__internal_36_$__cuda_sm20_div_s64:
        /* <DEDUP_REMOVED lines=73> */
[----:B------:R-:W-:Y:S06]  /*4dc0*/  RET.REL.NODEC R24 `(_ZN2at6native63_GLOBAL__N__7310b794_30_DistributionGeometricKernel_cu_fa6e70a443distribution_elementwise_grid_stride_kernelIfLi4EZNS0_9templates4cuda21uniform_and_transformIhfPNS_17CUDAGeneratorImplEZZZNS4_16geometric_kernelIS7_EEvRNS_18TensorIteratorBaseEdT_ENKUlvE_clEvENKUlvE_clEvEUlfE_EEvSA_T1_T2_EUlP24curandStatePhilox4_32_10E0_ZNS1_27distribution_nullary_kernelIhf6float4S7_SJ_SE_EEvSA_SG_RKT3_T4_EUlifE0_EEvlNS_15PhiloxCudaStateESF_SG_) ;  /* 0xffffb23018007950 */ /* 0x000fec0003c3ffff */
.L_x_620:
        /* <DEDUP_REMOVED lines=11> */
.L_x_736:


//--------------------- .text._ZN2at6native63_GLOBAL__N__7310b794_30_DistributionGeometricKernel_cu_fa6e70a443distribution_elementwise_grid_stride_kernelIfLi4EZNS0_9templates4cuda21uniform_and_transformIhfPNS_17CUDAGeneratorImplEZZZNS4_16geometric_kernelIS7_EEvRNS_18TensorIteratorBaseEdT_ENKUlvE_clEvENKUlvE_clEvEUlfE_EEvSA_T1_T2_EUlP24curandStatePhilox4_32_10E0_ZNS1_27distribution_nullary_kernelIhf6float4S7_SJ_SE_EEvSA_SG_RKT3_T4_EUlifE_EEvlNS_15PhiloxCudaStateESF_SG_ --------------------------
	.section	.text._ZN2at6native63_GLOBAL__N__7310b794_30_DistributionGeometricKernel_cu_fa6e70a443distribution_elementwise_grid_stride_kernelIfLi4EZNS0_9templates4cuda21uniform_and_transformIhfPNS_17CUDAGeneratorImplEZZZNS4_16geometric_kernelIS7_EEvRNS_18TensorIteratorBaseEdT_ENKUlvE_clEvENKUlvE_clEvEUlfE_EEvSA_T1_T2_EUlP24curandStatePhilox4_32_10E0_ZNS1_27distribution_nullary_kernelIhf6float4S7_SJ_SE_EEvSA_SG_RKT3_T4_EUlifE_EEvlNS_15PhiloxCudaStateESF_SG_,"ax",@progbits
	.sectioninfo	@"SHI_REGISTERS=52"
	.align	128
.text._ZN2at6native63_GLOBAL__N__7310b794_30_DistributionGeometricKernel_cu_fa6e70a443distribution_elementwise_grid_stride_kernelIfLi4EZNS0_9templates4cuda21uniform_and_transformIhfPNS_17CUDAGeneratorImplEZZZNS4_16geometric_kernelIS7_EEvRNS_18TensorIteratorBaseEdT_ENKUlvE_clEvENKUlvE_clEvEUlfE_EEvSA_T1_T2_EUlP24curandStatePhilox4_32_10E0_ZNS1_27distribution_nullary_kernelIhf6float4S7_SJ_SE_EEvSA_SG_RKT3_T4_EUlifE_EEvlNS_15PhiloxCudaStateESF_SG_:
        .type           _ZN2at6native63_GLOBAL__N__7310b794_30_DistributionGeometricKernel_cu_fa6e70a443distribution_elementwise_grid_stride_kernelIfLi4EZNS0_9templates4cuda21uniform_and_transformIhfPNS_17CUDAGeneratorImplEZZZNS4_16geometric_kernelIS7_EEvRNS_18TensorIteratorBaseEdT_ENKUlvE_clEvENKUlvE_clEvEUlfE_EEvSA_T1_T2_EUlP24curandStatePhilox4_32_10E0_ZNS1_27distribution_nullary_kernelIhf6float4S7_SJ_SE_EEvSA_SG_RKT3_T4_EUlifE_EEvlNS_15PhiloxCudaStateESF_SG_,@function
        .size           _ZN2at6native63_GLOBAL__N__7310b794_30_DistributionGeometricKernel_cu_fa6e70a443distribution_elementwise_grid_stride_kernelIfLi4EZNS0_9templates4cuda21uniform_and_transformIhfPNS_17CUDAGeneratorImplEZZZNS4_16geometric_kernelIS7_EEvRNS_18TensorIteratorBaseEdT_ENKUlvE_clEvENKUlvE_clEvEUlfE_EEvSA_T1_T2_EUlP24curandStatePhilox4_32_10E0_ZNS1_27distribution_nullary_kernelIhf6float4S7_SJ_SE_EEvSA_SG_RKT3_T4_EUlifE_EEvlNS_15PhiloxCudaStateESF_SG_,(.L_x_738 - _ZN2at6native63_GLOBAL__N__7310b794_30_DistributionGeometricKernel_cu_fa6e70a443distribution_elementwise_grid_stride_kernelIfLi4EZNS0_9templates4cuda21uniform_and_transformIhfPNS_17CUDAGeneratorImplEZZZNS4_16geometric_kernelIS7_EEvRNS_18TensorIteratorBaseEdT_ENKUlvE_clEvENKUlvE_clEvEUlfE_EEvSA_T1_T2_EUlP24curandStatePhilox4_32_10E0_ZNS1_27distribution_nullary_kernelIhf6float4S7_SJ_SE_EEvSA_SG_RKT3_T4_EUlifE_EEvlNS_15PhiloxCudaStateESF_SG_)
        .other          _ZN2at6native63_GLOBAL__N__7310b794_30_DistributionGeometricKernel_cu_fa6e70a443distribution_elementwise_grid_stride_kernelIfLi4EZNS0_9templates4cuda21uniform_and_transformIhfPNS_17CUDAGeneratorImplEZZZNS4_16geometric_kernelIS7_EEvRNS_18TensorIteratorBaseEdT_ENKUlvE_clEvENKUlvE_clEvEUlfE_EEvSA_T1_T2_EUlP24curandStatePhilox4_32_10E0_ZNS1_27distribution_nullary_kernelIhf6float4S7_SJ_SE_EEvSA_SG_RKT3_T4_EUlifE_EEvlNS_15PhiloxCudaStateESF_SG_,@"STO_CUDA_ENTRY STV_DEFAULT"
_ZN2at6native63_GLOBAL__N__7310b794_30_DistributionGeometricKernel_cu_fa6e70a443distribution_elementwise_grid_stride_kernelIfLi4EZNS0_9templates4cuda21uniform_and_transformIhfPNS_17CUDAGeneratorImplEZZZNS4_16geometric_kernelIS7_EEvRNS_18TensorIteratorBaseEdT_ENKUlvE_clEvENKUlvE_clEvEUlfE_EEvSA_T1_T2_EUlP24curandStatePhilox4_32_10E0_ZNS1_27distribution_nullary_kernelIhf6float4S7_SJ_SE_EEvSA_SG_RKT3_T4_EUlifE_EEvlNS_15PhiloxCudaStateESF_SG_:
        /* <DEDUP_REMOVED lines=92> */
[----:B------:R-:W-:Y:S05]  /*05c0*/  CALL.REL.NOINC `($__internal_37_$__cuda_sm20_div_s64) ;  /* 0x00000da000007944 */ /* 0x000fea0003c00000 */
[----:B------:R-:W-:Y:S02]  /*05d0*/  IMAD.MOV.U32 R26, RZ, RZ, R28 ;  /* 0x000000ffff1a7224 */ /* 0x000fe400078e001c */
[----:B------:R-:W-:Y:S01]  /*05e0*/  IMAD.MOV.U32 R27, RZ, RZ, R29 ;  /* 0x000000ffff1b7224 */ /* 0x000fe200078e001d */
[----:B------:R-:W-:Y:S05]  /*05f0*/  BRA `(.L_x_622) ;  /* 0x0000016000007947 */ /* 0x000fea0003800000 */
.L_x_621:
        /* <DEDUP_REMOVED lines=22> */
.L_x_622:
        /* <DEDUP_REMOVED lines=24> */
.L_x_634:
        /* <DEDUP_REMOVED lines=13> */
.L_x_624:
[----:B------:R-:W-:Y:S05]  /*09b0*/  BSYNC B0 ;  /* 0x0000000000007941 */ /* 0x000fea0003800000 */
.L_x_623:
        /* <DEDUP_REMOVED lines=60> */
.L_x_626:
[----:B------:R-:W-:Y:S02]  /*0d80*/  IMAD.MOV.U32 R46, RZ, RZ, R23 ;  /* 0x000000ffff2e7224 */ /* 0x000fe400078e0017 */
[----:B------:R-:W-:Y:S02]  /*0d90*/  IMAD.MOV.U32 R27, RZ, RZ, R33 ;  /* 0x000000ffff1b7224 */ /* 0x000fe400078e0021 */
[----:B------:R-:W-:Y:S02]  /*0da0*/  IMAD.MOV.U32 R43, RZ, RZ, R28 ;  /* 0x000000ffff2b7224 */ /* 0x000fe400078e001c */
[----:B------:R-:W-:-:S03]  /*0db0*/  IMAD.MOV.U32 R26, RZ, RZ, R30 ;  /* 0x000000ffff1a7224 */ /* 0x000fc600078e001e */
.L_x_625:
        /* <DEDUP_REMOVED lines=34> */
[----:B------:R-:W0:Y:S04]  /*0fe0*/  F2I.FTZ.U32.CEIL.NTZ R49, R49 ;  /* 0x0000003100317305 */ /* 0x000e28000021b000 */
[----:B0-----:R0:W-:Y:S04]  /*0ff0*/  STG.E.U8 [R26.64], R49 ;  /* 0x000000311a007986 */ /* 0x0011e8000c101108 */
.L_x_628:
[----:B0-23--:R-:W-:Y:S05]  /*1000*/  BSYNC B0 ;  /* 0x0000000000007941 */ /* 0x00dfea0003800000 */
.L_x_627:
        /* <DEDUP_REMOVED lines=12> */
[----:B------:R-:W0:Y:S04]  /*10d0*/  F2I.FTZ.U32.CEIL.NTZ R45, R45 ;  /* 0x0000002d002d7305 */ /* 0x000e28000021b000 */
[----:B0-----:R0:W-:Y:S04]  /*10e0*/  STG.E.U8 [R26.64], R45 ;  /* 0x0000002d1a007986 */ /* 0x0011e8000c101108 */
.L_x_630:
[----:B------:R-:W-:Y:S05]  /*10f0*/  BSYNC B0 ;  /* 0x0000000000007941 */ /* 0x000fea0003800000 */
.L_x_629:
        /* <DEDUP_REMOVED lines=14> */
.L_x_632:
[----:B------:R-:W-:Y:S05]  /*11e0*/  BSYNC B0 ;  /* 0x0000000000007941 */ /* 0x000fea0003800000 */
.L_x_631:
        /* <DEDUP_REMOVED lines=13> */
.L_x_633:
        /* <DEDUP_REMOVED lines=11> */
        .weak           $__internal_37_$__cuda_sm20_div_s64
        .type           $__internal_37_$__cuda_sm20_div_s64,@function
        .size           $__internal_37_$__cuda_sm20_div_s64,(.L_x_738 - $__internal_37_$__cuda_sm20_div_s64)
$__internal_37_$__cuda_sm20_div_s64:
        /* <DEDUP_REMOVED lines=74> */
[----:B------:R-:W-:Y:S06]  /*1810*/  RET.REL.NODEC R26 `(_ZN2at6native63_GLOBAL__N__7310b794_30_DistributionGeometricKernel_cu_fa6e70a443distribution_elementwise_grid_stride_kernelIfLi4EZNS0_9templates4cuda21uniform_and_transformIhfPNS_17CUDAGeneratorImplEZZZNS4_16geometric_kernelIS7_EEvRNS_18TensorIteratorBaseEdT_ENKUlvE_clEvENKUlvE_clEvEUlfE_EEvSA_T1_T2_EUlP24curandStatePhilox4_32_10E0_ZNS1_27distribution_nullary_kernelIhf6float4S7_SJ_SE_EEvSA_SG_RKT3_T4_EUlifE_EEvlNS_15PhiloxCudaStateESF_SG_) ;  /* 0xffffe7e01a007950 */ /* 0x000fec0003c3ffff */
.L_x_635:
        /* <DEDUP_REMOVED lines=14> */
.L_x_738:


//--------------------- .text._ZN2at6native63_GLOBAL__N__7310b794_30_DistributionGeometricKernel_cu_fa6e70a443distribution_elementwise_grid_stride_kernelIfLi4EZNS0_9templates4cuda21uniform_and_transformIhfPNS_17CUDAGeneratorImplEZZZNS4_16geometric_kernelIS7_EEvRNS_18TensorIteratorBaseEdT_ENKUlvE_clEvENKUlvE_clEvEUlfE_EEvSA_T1_T2_EUlP24curandStatePhilox4_32_10E_ZNS1_27distribution_nullary_kernelIhf7double2S7_SJ_SE_EEvSA_SG_RKT3_T4_EUlifE0_EEvlNS_15PhiloxCudaStateESF_SG_ --------------------------
	.section	.text._ZN2at6native63_GLOBAL__N__7310b794_30_DistributionGeometricKernel_cu_fa6e70a443distribution_elementwise_grid_stride_kernelIfLi4EZNS0_9templates4cuda21uniform_and_transformIhfPNS_17CUDAGeneratorImplEZZZNS4_16geometric_kernelIS7_EEvRNS_18TensorIteratorBaseEdT_ENKUlvE_clEvENKUlvE_clEvEUlfE_EEvSA_T1_T2_EUlP24curandStatePhilox4_32_10E_ZNS1_27distribution_nullary_kernelIhf7double2S7_SJ_SE_EEvSA_SG_RKT3_T4_EUlifE0_EEvlNS_15PhiloxCudaStateESF_SG_,"ax",@progbits
	.sectioninfo	@"SHI_REGISTERS=40"
	.align	128
.text._ZN2at6native63_GLOBAL__N__7310b794_30_DistributionGeometricKernel_cu_fa6e70a443distribution_elementwise_grid_stride_kernelIfLi4EZNS0_9templates4cuda21uniform_and_transformIhfPNS_17CUDAGeneratorImplEZZZNS4_16geometric_kernelIS7_EEvRNS_18TensorIteratorBaseEdT_ENKUlvE_clEvENKUlvE_clEvEUlfE_EEvSA_T1_T2_EUlP24curandStatePhilox4_32_10E_ZNS1_27distribution_nullary_kernelIhf7double2S7_SJ_SE_EEvSA_SG_RKT3_T4_EUlifE0_EEvlNS_15PhiloxCudaStateESF_SG_:
        .type           _ZN2at6native63_GLOBAL__N__7310b794_30_DistributionGeometricKernel_cu_fa6e70a443distribution_elementwise_grid_stride_kernelIfLi4EZNS0_9templates4cuda21uniform_and_transformIhfPNS_17CUDAGeneratorImplEZZZNS4_16geometric_kernelIS7_EEvRNS_18TensorIteratorBaseEdT_ENKUlvE_clEvENKUlvE_clEvEUlfE_EEvSA_T1_T2_EUlP24curandStatePhilox4_32_10E_ZNS1_27distribution_nullary_kernelIhf7double2S7_SJ_SE_EEvSA_SG_RKT3_T4_EUlifE0_EEvlNS_15PhiloxCudaStateESF_SG_,@function
        .size           _ZN2at6native63_GLOBAL__N__7310b794_30_DistributionGeometricKernel_cu_fa6e70a443distribution_elementwise_grid_stride_kernelIfLi4EZNS0_9templates4cuda21uniform_and_transformIhfPNS_17CUDAGeneratorImplEZZZNS4_16geometric_kernelIS7_EEvRNS_18TensorIteratorBaseEdT_ENKUlvE_clEvENKUlvE_clEvEUlfE_EEvSA_T1_T2_EUlP24curandStatePhilox4_32_10E_ZNS1_27distribution_nullary_kernelIhf7double2S7_SJ_SE_EEvSA_SG_RKT3_T4_EUlifE0_EEvlNS_15PhiloxCudaStateESF_SG_,(.L_x_740 - _ZN2at6native63_GLOBAL__N__7310b794_30_DistributionGeometricKernel_cu_fa6e70a443distribution_elementwise_grid_stride_kernelIfLi4EZNS0_9templates4cuda21uniform_and_transformIhfPNS_17CUDAGeneratorImplEZZZNS4_16geometric_kernelIS7_EEvRNS_18TensorIteratorBaseEdT_ENKUlvE_clEvENKUlvE_clEvEUlfE_EEvSA_T1_T2_EUlP24curandStatePhilox4_32_10E_ZNS1_27distribution_nullary_kernelIhf7double2S7_SJ_SE_EEvSA_SG_RKT3_T4_EUlifE0_EEvlNS_15PhiloxCudaStateESF_SG_)
        .other          _ZN2at6native63_GLOBAL__N__7310b794_30_DistributionGeometricKernel_cu_fa6e70a443distribution_elementwise_grid_stride_kernelIfLi4EZNS0_9templates4cuda21uniform_and_transformIhfPNS_17CUDAGeneratorImplEZZZNS4_16geometric_kernelIS7_EEvRNS_18TensorIteratorBaseEdT_ENKUlvE_clEvENKUlvE_clEvEUlfE_EEvSA_T1_T2_EUlP24curandStatePhilox4_32_10E_ZNS1_27distribution_nullary_kernelIhf7double2S7_SJ_SE_EEvSA_SG_RKT3_T4_EUlifE0_EEvlNS_15PhiloxCudaStateESF_SG_,@"STO_CUDA_ENTRY STV_DEFAULT"
_ZN2at6native63_GLOBAL__N__7310b794_30_DistributionGeometricKernel_cu_fa6e70a443distribution_elementwise_grid_stride_kernelIfLi4EZNS0_9templates4cuda21uniform_and_transformIhfPNS_17CUDAGeneratorImplEZZZNS4_16geometric_kernelIS7_EEvRNS_18TensorIteratorBaseEdT_ENKUlvE_clEvENKUlvE_clEvEUlfE_EEvSA_T1_T2_EUlP24curandStatePhilox4_32_10E_ZNS1_27distribution_nullary_kernelIhf7double2S7_SJ_SE_EEvSA_SG_RKT3_T4_EUlifE0_EEvlNS_15PhiloxCudaStateESF_SG_:
        /* <DEDUP_REMOVED lines=92> */
[----:B------:R-:W-:Y:S05]  /*05c0*/  CALL.REL.NOINC `($__internal_38_$__cuda_sm20_div_s64) ;  /* 0x000043b000007944 */ /* 0x000fea0003c00000 */
[----:B------:R-:W-:Y:S01]  /*05d0*/  MOV R16, R22 ;  /* 0x0000001600107202 */ /* 0x000fe20000000f00 */
[----:B------:R-:W-:Y:S01]  /*05e0*/  IMAD.MOV.U32 R17, RZ, RZ, R23 ;  /* 0x000000ffff117224 */ /* 0x000fe200078e0017 */
[----:B------:R-:W-:Y:S05]  /*05f0*/  BRA `(.L_x_637) ;  /* 0x0000016000007947 */ /* 0x000fea0003800000 */
.L_x_636:
        /* <DEDUP_REMOVED lines=22> */
.L_x_637:
        /* <DEDUP_REMOVED lines=31> */
[----:B------:R0:W1:Y:S08]  /*0950*/  F2I.FTZ.U32.CEIL.NTZ R28, R16 ;  /* 0x00000010001c7305 */ /* 0x000070000021b000 */
[----:B------:R0:W2:Y:S02]  /*0960*/  F2I.FTZ.U32.CEIL.NTZ R29, R17 ;  /* 0x00000011001d7305 */ /* 0x0000a4000021b000 */
.L_x_654:
        /* <DEDUP_REMOVED lines=13> */
.L_x_639:
[----:B------:R-:W-:Y:S05]  /*0a40*/  BSYNC B0 ;  /* 0x0000000000007941 */ /* 0x000fea0003800000 */
.L_x_638:
        /* <DEDUP_REMOVED lines=70> */
.L_x_641:
[----:B------:R-:W-:Y:S01]  /*0eb0*/  IMAD.MOV.U32 R22, RZ, RZ, R19 ;  /* 0x000000ffff167224 */ /* 0x000fe200078e0013 */
[----:B------:R-:W-:Y:S01]  /*0ec0*/  MOV R23, R18 ;  /* 0x0000001200177202 */ /* 0x000fe20000000f00 */
[----:B------:R-:W-:Y:S01]  /*0ed0*/  IMAD.MOV.U32 R33, RZ, RZ, R31 ;  /* 0x000000ffff217224 */ /* 0x000fe200078e001f */
[----:B------:R-:W-:-:S05]  /*0ee0*/  MOV R34, R16 ;  /* 0x0000001000227202 */ /* 0x000fca0000000f00 */
.L_x_640:
        /* <DEDUP_REMOVED lines=227> */
.L_x_644:
        /* <DEDUP_REMOVED lines=12> */
[----:B------:R-:W0:Y:S02]  /*1de0*/  F2I.FTZ.U32.CEIL.NTZ R23, R23 ;  /* 0x0000001700177305 */ /* 0x000e24000021b000 */
[----:B0-----:R0:W-:Y:S02]  /*1df0*/  STG.E.U8 [R20.64], R23 ;  /* 0x0000001714007986 */ /* 0x0011e4000c101108 */
.L_x_643:
[----:B------:R-:W-:Y:S05]  /*1e00*/  BSYNC B0 ;  /* 0x0000000000007941 */ /* 0x000fea0003800000 */
.L_x_642:
        /* <DEDUP_REMOVED lines=221> */
.L_x_647:
        /* <DEDUP_REMOVED lines=12> */
[----:B------:R-:W0:Y:S02]  /*2ca0*/  F2I.FTZ.U32.CEIL.NTZ R21, R21 ;  /* 0x0000001500157305 */ /* 0x000e24000021b000 */
[----:B0-----:R0:W-:Y:S02]  /*2cb0*/  STG.E.U8 [R18.64], R21 ;  /* 0x0000001512007986 */ /* 0x0011e4000c101108 */
.L_x_646:
[----:B------:R-:W-:Y:S05]  /*2cc0*/  BSYNC B0 ;  /* 0x0000000000007941 */ /* 0x000fea0003800000 */
.L_x_645:
        /* <DEDUP_REMOVED lines=220> */
.L_x_650:
[----:B------:R-:W-:-:S05]  /*3a90*/  IADD3 R18, P0, R21, c[0x0][0x320], RZ ;  /* 0x0000c80015127a10 */ /* 0x000fca0007f1e0ff */
[----:B------:R-:W-:-:S05]  /*3aa0*/  IMAD.X R19, RZ, RZ, c[0x0][0x324], P0 ;  /* 0x0000c900ff137624 */ /* 0x000fca00000e06ff */
[----:B-1----:R0:W-:Y:S03]  /*3ab0*/  STG.E.U8 [R18.64], R28 ;  /* 0x0000001c12007986 */ /* 0x0021e6000c101108 */
.L_x_649:
[----:B------:R-:W-:Y:S05]  /*3ac0*/  BSYNC B0 ;  /* 0x0000000000007941 */ /* 0x000fea0003800000 */
.L_x_648:
        /* <DEDUP_REMOVED lines=220> */
.L_x_652:
[----:B------:R-:W-:-:S04]  /*4890*/  IADD3 R18, P0, R21, c[0x0][0x320], RZ ;  /* 0x0000c80015127a10 */ /* 0x000fc80007f1e0ff */
[----:B------:R-:W-:-:S05]  /*48a0*/  IADD3.X R19, RZ, c[0x0][0x324], RZ, P0, !PT ;  /* 0x0000c900ff137a10 */ /* 0x000fca00007fe4ff */
[----:B--2---:R0:W-:Y:S04]  /*48b0*/  STG.E.U8 [R18.64], R29 ;  /* 0x0000001d12007986 */ /* 0x0041e8000c101108 */
.L_x_651:
        /* <DEDUP_REMOVED lines=11> */
.L_x_653:
[----:B------:R-:W-:Y:S05]  /*4970*/  EXIT ;  /* 0x000000000000794d */ /* 0x000fea0003800000 */
        .weak           $__internal_38_$__cuda_sm20_div_s64
        .type           $__internal_38_$__cuda_sm20_div_s64,@function
        .size           $__internal_38_$__cuda_sm20_div_s64,(.L_x_740 - $__internal_38_$__cuda_sm20_div_s64)
$__internal_38_$__cuda_sm20_div_s64:
        /* <DEDUP_REMOVED lines=74> */
[----:B------:R-:W-:Y:S06]  /*4e20*/  RET.REL.NODEC R16 `(_ZN2at6native63_GLOBAL__N__7310b794_30_DistributionGeometricKernel_cu_fa6e70a443distribution_elementwise_grid_stride_kernelIfLi4EZNS0_9templates4cuda21uniform_and_transformIhfPNS_17CUDAGeneratorImplEZZZNS4_16geometric_kernelIS7_EEvRNS_18TensorIteratorBaseEdT_ENKUlvE_clEvENKUlvE_clEvEUlfE_EEvSA_T1_T2_EUlP24curandStatePhilox4_32_10E_ZNS1_27distribution_nullary_kernelIhf7double2S7_SJ_SE_EEvSA_SG_RKT3_T4_EUlifE0_EEvlNS_15PhiloxCudaStateESF_SG_) ;  /* 0xffffb1d010007950 */ /* 0x000fec0003c3ffff */
.L_x_655:
        /* <DEDUP_REMOVED lines=13> */
.L_x_740:


//--------------------- .text._ZN2at6native63_GLOBAL__N__7310b794_30_DistributionGeometricKernel_cu_fa6e70a443distribution_elementwise_grid_stride_kernelIfLi4EZNS0_9templates4cuda21uniform_and_transformIhfPNS_17CUDAGeneratorImplEZZZNS4_16geometric_kernelIS7_EEvRNS_18TensorIteratorBaseEdT_ENKUlvE_clEvENKUlvE_clEvEUlfE_EEvSA_T1_T2_EUlP24curandStatePhilox4_32_10E_ZNS1_27distribution_nullary_kernelIhf7double2S7_SJ_SE_EEvSA_SG_RKT3_T4_EUlifE_EEvlNS_15PhiloxCudaStateESF_SG_ --------------------------
	.section	.text._ZN2at6native63_GLOBAL__N__7310b794_30_DistributionGeometricKernel_cu_fa6e70a443distribution_elementwise_grid_stride_kernelIfLi4EZNS0_9templates4cuda21uniform_and_transformIhfPNS_17CUDAGeneratorImplEZZZNS4_16geometric_kernelIS7_EEvRNS_18TensorIteratorBaseEdT_ENKUlvE_clEvENKUlvE_clEvEUlfE_EEvSA_T1_T2_EUlP24curandStatePhilox4_32_10E_ZNS1_27distribution_nullary_kernelIhf7double2S7_SJ_SE_EEvSA_SG_RKT3_T4_EUlifE_EEvlNS_15PhiloxCudaStateESF_SG_,"ax",@progbits
	.sectioninfo	@"SHI_REGISTERS=48"
	.align	128
.text._ZN2at6native63_GLOBAL__N__7310b794_30_DistributionGeometricKernel_cu_fa6e70a443distribution_elementwise_grid_stride_kernelIfLi4EZNS0_9templates4cuda21uniform_and_transformIhfPNS_17CUDAGeneratorImplEZZZNS4_16geometric_kernelIS7_EEvRNS_18TensorIteratorBaseEdT_ENKUlvE_clEvENKUlvE_clEvEUlfE_EEvSA_T1_T2_EUlP24curandStatePhilox4_32_10E_ZNS1_27distribution_nullary_kernelIhf7double2S7_SJ_SE_EEvSA_SG_RKT3_T4_EUlifE_EEvlNS_15PhiloxCudaStateESF_SG_:
        .type           _ZN2at6native63_GLOBAL__N__7310b794_30_DistributionGeometricKernel_cu_fa6e70a443distribution_elementwise_grid_stride_kernelIfLi4EZNS0_9templates4cuda21uniform_and_transformIhfPNS_17CUDAGeneratorImplEZZZNS4_16geometric_kernelIS7_EEvRNS_18TensorIteratorBaseEdT_ENKUlvE_clEvENKUlvE_clEvEUlfE_EEvSA_T1_T2_EUlP24curandStatePhilox4_32_10E_ZNS1_27distribution_nullary_kernelIhf7double2S7_SJ_SE_EEvSA_SG_RKT3_T4_EUlifE_EEvlNS_15PhiloxCudaStateESF_SG_,@function
        .size           _ZN2at6native63_GLOBAL__N__7310b794_30_DistributionGeometricKernel_cu_fa6e70a443distribution_elementwise_grid_stride_kernelIfLi4EZNS0_9templates4cuda21uniform_and_transformIhfPNS_17CUDAGeneratorImplEZZZNS4_16geometric_kernelIS7_EEvRNS_18TensorIteratorBaseEdT_ENKUlvE_clEvENKUlvE_clEvEUlfE_EEvSA_T1_T2_EUlP24curandStatePhilox4_32_10E_ZNS1_27distribution_nullary_kernelIhf7double2S7_SJ_SE_EEvSA_SG_RKT3_T4_EUlifE_EEvlNS_15PhiloxCudaStateESF_SG_,(.L_x_742 - _ZN2at6native63_GLOBAL__N__7310b794_30_DistributionGeometricKernel_cu_fa6e70a443distribution_elementwise_grid_stride_kernelIfLi4EZNS0_9templates4cuda21uniform_and_transformIhfPNS_17CUDAGeneratorImplEZZZNS4_16geometric_kernelIS7_EEvRNS_18TensorIteratorBaseEdT_ENKUlvE_clEvENKUlvE_clEvEUlfE_EEvSA_T1_T2_EUlP24curandStatePhilox4_32_10E_ZNS1_27distribution_nullary_kernelIhf7double2S7_SJ_SE_EEvSA_SG_RKT3_T4_EUlifE_EEvlNS_15PhiloxCudaStateESF_SG_)
        .other          _ZN2at6native63_GLOBAL__N__7310b794_30_DistributionGeometricKernel_cu_fa6e70a443distribution_elementwise_grid_stride_kernelIfLi4EZNS0_9templates4cuda21uniform_and_transformIhfPNS_17CUDAGeneratorImplEZZZNS4_16geometric_kernelIS7_EEvRNS_18TensorIteratorBaseEdT_ENKUlvE_clEvENKUlvE_clEvEUlfE_EEvSA_T1_T2_EUlP24curandStatePhilox4_32_10E_ZNS1_27distribution_nullary_kernelIhf7double2S7_SJ_SE_EEvSA_SG_RKT3_T4_EUlifE_EEvlNS_15PhiloxCudaStateESF_SG_,@"STO_CUDA_ENTRY STV_DEFAULT"
_ZN2at6native63_GLOBAL__N__7310b794_30_DistributionGeometricKernel_cu_fa6e70a443distribution_elementwise_grid_stride_kernelIfLi4EZNS0_9templates4cuda21uniform_and_transformIhfPNS_17CUDAGeneratorImplEZZZNS4_16geometric_kernelIS7_EEvRNS_18TensorIteratorBaseEdT_ENKUlvE_clEvENKUlvE_clEvEUlfE_EEvSA_T1_T2_EUlP24curandStatePhilox4_32_10E_ZNS1_27distribution_nullary_kernelIhf7double2S7_SJ_SE_EEvSA_SG_RKT3_T4_EUlifE_EEvlNS_15PhiloxCudaStateESF_SG_:
        /* <DEDUP_REMOVED lines=92> */
[----:B------:R-:W-:Y:S05]  /*05c0*/  CALL.REL.NOINC `($__internal_39_$__cuda_sm20_div_s64) ;  /* 0x00000d7000007944 */ /* 0x000fea0003c00000 */
[----:B------:R-:W-:Y:S05]  /*05d0*/  BRA `(.L_x_657) ;  /* 0x0000016000007947 */ /* 0x000fea0003800000 */
.L_x_656:
        /* <DEDUP_REMOVED lines=22> */
.L_x_657:
        /* <DEDUP_REMOVED lines=33> */
[----:B------:R0:W1:Y:S08]  /*0950*/  F2I.FTZ.U32.CEIL.NTZ R7, R2 ;  /* 0x0000000200077305 */ /* 0x000070000021b000 */
[----:B------:R-:W2:Y:S02]  /*0960*/  F2I.FTZ.U32.CEIL.NTZ R6, R6 ;  /* 0x0000000600067305 */ /* 0x000ea4000021b000 */
.L_x_666:
        /* <DEDUP_REMOVED lines=13> */
.L_x_659:
[----:B------:R-:W-:Y:S05]  /*0a40*/  BSYNC B0 ;  /* 0x0000000000007941 */ /* 0x000fea0003800000 */
.L_x_658:
        /* <DEDUP_REMOVED lines=63> */
.L_x_661:
[----:B------:R-:W-:Y:S01]  /*0e40*/  IMAD.MOV.U32 R45, RZ, RZ, R42 ;  /* 0x000000ffff2d7224 */ /* 0x000fe200078e002a */
[----:B------:R-:W-:Y:S01]  /*0e50*/  MOV R26, R27 ;  /* 0x0000001b001a7202 */ /* 0x000fe20000000f00 */
[----:B------:R-:W-:Y:S02]  /*0e60*/  IMAD.MOV.U32 R25, RZ, RZ, R2 ;  /* 0x000000ffff197224 */ /* 0x000fe400078e0002 */
[----:B------:R-:W-:-:S04]  /*0e70*/  IMAD.MOV.U32 R22, RZ, RZ, R20 ;  /* 0x000000ffff167224 */ /* 0x000fc800078e0014 */
.L_x_660:
        /* <DEDUP_REMOVED lines=28> */
[----:B------:R-:W0:Y:S03]  /*1040*/  F2I.FTZ.U32.CEIL.NTZ R27, R26 ;  /* 0x0000001a001b7305 */ /* 0x000e26000021b000 */
[----:B------:R-:W-:-:S04]  /*1050*/  IADD3 R24, P0, R25, c[0x0][0x188], RZ ;  /* 0x0000620019187a10 */ /* 0x000fc80007f1e0ff */
[----:B------:R-:W-:-:S05]  /*1060*/  LEA.HI.X.SX32 R25, R25, c[0x0][0x18c], 0x1, P0 ;  /* 0x0000630019197a11 */ /* 0x000fca00000f0eff */
[----:B0-----:R0:W-:Y:S04]  /*1070*/  STG.E.U8 [R24.64], R27 ;  /* 0x0000001b18007986 */ /* 0x0011e8000c101108 */
.L_x_663:
[----:B------:R-:W-:Y:S05]  /*1080*/  BSYNC B0 ;  /* 0x0000000000007941 */ /* 0x000fea0003800000 */
.L_x_662:
        /* <DEDUP_REMOVED lines=12> */
[----:B------:R-:W0:Y:S04]  /*1150*/  F2I.FTZ.U32.CEIL.NTZ R27, R27 ;  /* 0x0000001b001b7305 */ /* 0x000e28000021b000 */
[----:B0-----:R0:W-:Y:S04]  /*1160*/  STG.E.U8 [R24.64], R27 ;  /* 0x0000001b18007986 */ /* 0x0011e8000c101108 */
.L_x_665:
[----:B------:R-:W-:Y:S05]  /*1170*/  BSYNC B0 ;  /* 0x0000000000007941 */ /* 0x000fea0003800000 */
.L_x_664:
        /* <DEDUP_REMOVED lines=28> */
        .weak           $__internal_39_$__cuda_sm20_div_s64
        .type           $__internal_39_$__cuda_sm20_div_s64,@function
        .size           $__internal_39_$__cuda_sm20_div_s64,(.L_x_742 - $__internal_39_$__cuda_sm20_div_s64)
$__internal_39_$__cuda_sm20_div_s64:
        /* <DEDUP_REMOVED lines=73> */
[----:B------:R-:W-:Y:S06]  /*17d0*/  RET.REL.NODEC R6 `(_ZN2at6native63_GLOBAL__N__7310b794_30_DistributionGeometricKernel_cu_fa6e70a443distribution_elementwise_grid_stride_kernelIfLi4EZNS0_9templates4cuda21uniform_and_transformIhfPNS_17CUDAGeneratorImplEZZZNS4_16geometric_kernelIS7_EEvRNS_18TensorIteratorBaseEdT_ENKUlvE_clEvENKUlvE_clEvEUlfE_EEvSA_T1_T2_EUlP24curandStatePhilox4_32_10E_ZNS1_27distribution_nullary_kernelIhf7double2S7_SJ_SE_EEvSA_SG_RKT3_T4_EUlifE_EEvlNS_15PhiloxCudaStateESF_SG_) ;  /* 0xffffe82006007950 */ /* 0x000fec0003c3ffff */
.L_x_667:
        /* <DEDUP_REMOVED lines=10> */
.L_x_742:


//--------------------- .nv.global.init           --------------------------
	.section	.nv.global.init,"aw",@progbits
	.align	4
.nv.global.init:
	.type		mrg32k3aM1SubSeq,@object
	.size		mrg32k3aM1SubSeq,(mrg32k3aM2SubSeq - mrg32k3aM1SubSeq)
mrg32k3aM1SubSeq:
        /* <DEDUP_REMOVED lines=126> */
	.type		mrg32k3aM2SubSeq,@object
	.size		mrg32k3aM2SubSeq,(mrg32k3aM1 - mrg32k3aM2SubSeq)
mrg32k3aM2SubSeq:
        /* <DEDUP_REMOVED lines=126> */
	.type		mrg32k3aM1,@object
	.size		mrg32k3aM1,(mrg32k3aM1Seq - mrg32k3aM1)
mrg32k3aM1:
        /* <DEDUP_REMOVED lines=144> */
	.type		mrg32k3aM1Seq,@object
	.size		mrg32k3aM1Seq,(mrg32k3aM2 - mrg32k3aM1Seq)
mrg32k3aM1Seq:
        /* <DEDUP_REMOVED lines=144> */
	.type		mrg32k3aM2,@object
	.size		mrg32k3aM2,(mrg32k3aM2Seq - mrg32k3aM2)
mrg32k3aM2:
        /* <DEDUP_REMOVED lines=144> */
	.type		mrg32k3aM2Seq,@object
	.size		mrg32k3aM2Seq,(precalc_xorwow_matrix - mrg32k3aM2Seq)
mrg32k3aM2Seq:
        /* <DEDUP_REMOVED lines=144> */
	.type		precalc_xorwow_matrix,@object
	.size		precalc_xorwow_matrix,(precalc_xorwow_offset_matrix - precalc_xorwow_matrix)
precalc_xorwow_matrix:
        /* <DEDUP_REMOVED lines=6400> */
	.type		precalc_xorwow_offset_matrix,@object
	.size		precalc_xorwow_offset_matrix,(.L_1 - precalc_xorwow_offset_matrix)
precalc_xorwow_offset_matrix:
        /* <DEDUP_REMOVED lines=6400> */
.L_1:


//--------------------- .nv.global                --------------------------
	.section	.nv.global,"aw",@nobits
.nv.global:
	.type		_ZN61_INTERNAL_7310b794_30_DistributionGeometricKernel_cu_fa6e70a44cuda3std3__48in_placeE,@object
	.size		_ZN61_INTERNAL_7310b794_30_DistributionGeometricKernel_cu_fa6e70a44cuda3std3__48in_placeE,(_ZN61_INTERNAL_7310b794_30_DistributionGeometricKernel_cu_fa6e70a44cuda3std6ranges3__45__cpo8distanceE - _ZN61_INTERNAL_7310b794_30_DistributionGeometricKernel_cu_fa6e70a44cuda3std3__48in_placeE)
_ZN61_INTERNAL_7310b794_30_DistributionGeometricKernel_cu_fa6e70a44cuda3std3__48in_placeE:
	.zero		1
	.type		_ZN61_INTERNAL_7310b794_30_DistributionGeometricKernel_cu_fa6e70a44cuda3std6ranges3__45__cpo8distanceE,@object
	.size		_ZN61_INTERNAL_7310b794_30_DistributionGeometricKernel_cu_fa6e70a44cuda3std6ranges3__45__cpo8distanceE,(_ZN61_INTERNAL_7310b794_30_DistributionGeometricKernel_cu_fa6e70a44cuda3std3__45__cpo6cbeginE - _ZN61_INTERNAL_7310b794_30_DistributionGeometricKernel_cu_fa6e70a44cuda3std6ranges3__45__cpo8distanceE)
_ZN61_INTERNAL_7310b794_30_DistributionGeometricKernel_cu_fa6e70a44cuda3std6ranges3__45__cpo8distanceE:
	.zero		1
	.type		_ZN61_INTERNAL_7310b794_30_DistributionGeometricKernel_cu_fa6e70a44cuda3std3__45__cpo6cbeginE,@object
	.size		_ZN61_INTERNAL_7310b794_30_DistributionGeometricKernel_cu_fa6e70a44cuda3std3__45__cpo6cbeginE,(_ZN61_INTERNAL_7310b794_30_DistributionGeometricKernel_cu_fa6e70a44cuda3std6ranges3__45__cpo7advanceE - _ZN61_INTERNAL_7310b794_30_DistributionGeometricKernel_cu_fa6e70a44cuda3std3__45__cpo6cbeginE)
_ZN61_INTERNAL_7310b794_30_DistributionGeometricKernel_cu_fa6e70a44cuda3std3__45__cpo6cbeginE:
	.zero		1
	.type		_ZN61_INTERNAL_7310b794_30_DistributionGeometricKernel_cu_fa6e70a44cuda3std6ranges3__45__cpo7advanceE,@object
	.size		_ZN61_INTERNAL_7310b794_30_DistributionGeometricKernel_cu_fa6e70a44cuda3std6ranges3__45__cpo7advanceE,(_ZN61_INTERNAL_7310b794_30_DistributionGeometricKernel_cu_fa6e70a44cuda3std3__45__cpo7crbeginE - _ZN61_INTERNAL_7310b794_30_DistributionGeometricKernel_cu_fa6e70a44cuda3std6ranges3__45__cpo7advanceE)
_ZN61_INTERNAL_7310b794_30_DistributionGeometricKernel_cu_fa6e70a44cuda3std6ranges3__45__cpo7advanceE:
	.zero		1
	.type		_ZN61_INTERNAL_7310b794_30_DistributionGeometricKernel_cu_fa6e70a44cuda3std3__45__cpo7crbeginE,@object
	.size		_ZN61_INTERNAL_7310b794_30_DistributionGeometricKernel_cu_fa6e70a44cuda3std3__45__cpo7crbeginE,(_ZN61_INTERNAL_7310b794_30_DistributionGeometricKernel_cu_fa6e70a44cuda3std6ranges3__45__cpo4dataE - _ZN61_INTERNAL_7310b794_30_DistributionGeometricKernel_cu_fa6e70a44cuda3std3__45__cpo7crbeginE)
_ZN61_INTERNAL_7310b794_30_DistributionGeometricKernel_cu_fa6e70a44cuda3std3__45__cpo7crbeginE:
	.zero		1
	.type		_ZN61_INTERNAL_7310b794_30_DistributionGeometricKernel_cu_fa6e70a44cuda3std6ranges3__45__cpo4dataE,@object
	.size		_ZN61_INTERNAL_7310b794_30_DistributionGeometricKernel_cu_fa6e70a44cuda3std6ranges3__45__cpo4dataE,(_ZN61_INTERNAL_7310b794_30_DistributionGeometricKernel_cu_fa6e70a44cuda3std6ranges3__45__cpo5beginE - _ZN61_INTERNAL_7310b794_30_DistributionGeometricKernel_cu_fa6e70a44cuda3std6ranges3__45__cpo4dataE)
_ZN61_INTERNAL_7310b794_30_DistributionGeometricKernel_cu_fa6e70a44cuda3std6ranges3__45__cpo4dataE:
	.zero		1
	.type		_ZN61_INTERNAL_7310b794_30_DistributionGeometricKernel_cu_fa6e70a44cuda3std6ranges3__45__cpo5beginE,@object
	.size		_ZN61_INTERNAL_7310b794_30_DistributionGeometricKernel_cu_fa6e70a44cuda3std6ranges3__45__cpo5beginE,(_ZN61_INTERNAL_7310b794_30_DistributionGeometricKernel_cu_fa6e70a44cuda3std3__463_GLOBAL__N__7310b794_30_DistributionGeometricKernel_cu_fa6e70a46ignoreE - _ZN61_INTERNAL_7310b794_30_DistributionGeometricKernel_cu_fa6e70a44cuda3std6ranges3__45__cpo5beginE)
_ZN61_INTERNAL_7310b794_30_DistributionGeometricKernel_cu_fa6e70a44cuda3std6ranges3__45__cpo5beginE:
	.zero		1
	.type		_ZN61_INTERNAL_7310b794_30_DistributionGeometricKernel_cu_fa6e70a44cuda3std3__463_GLOBAL__N__7310b794_30_DistributionGeometricKernel_cu_fa6e70a46ignoreE,@object
	.size		_ZN61_INTERNAL_7310b794_30_DistributionGeometricKernel_cu_fa6e70a44cuda3std3__463_GLOBAL__N__7310b794_30_DistributionGeometricKernel_cu_fa6e70a46ignoreE,(_ZN61_INTERNAL_7310b794_30_DistributionGeometricKernel_cu_fa6e70a44cuda3std6ranges3__45__cpo4sizeE - _ZN61_INTERNAL_7310b794_30_DistributionGeometricKernel_cu_fa6e70a44cuda3std3__463_GLOBAL__N__7310b794_30_DistributionGeometricKernel_cu_fa6e70a46ignoreE)
_ZN61_INTERNAL_7310b794_30_DistributionGeometricKernel_cu_fa6e70a44cuda3std3__463_GLOBAL__N__7310b794_30_DistributionGeometricKernel_cu_fa6e70a46ignoreE:
	.zero		1
	.type		_ZN61_INTERNAL_7310b794_30_DistributionGeometricKernel_cu_fa6e70a44cuda3std6ranges3__45__cpo4sizeE,@object
	.size		_ZN61_INTERNAL_7310b794_30_DistributionGeometricKernel_cu_fa6e70a44cuda3std6ranges3__45__cpo4sizeE,(_ZN61_INTERNAL_7310b794_30_DistributionGeometricKernel_cu_fa6e70a44cuda3std3__45__cpo5beginE - _ZN61_INTERNAL_7310b794_30_DistributionGeometricKernel_cu_fa6e70a44cuda3std6ranges3__45__cpo4sizeE)
_ZN61_INTERNAL_7310b794_30_DistributionGeometricKernel_cu_fa6e70a44cuda3std6ranges3__45__cpo4sizeE:
	.zero		1
	.type		_ZN61_INTERNAL_7310b794_30_DistributionGeometricKernel_cu_fa6e70a44cuda3std3__45__cpo5beginE,@object
	.size		_ZN61_INTERNAL_7310b794_30_DistributionGeometricKernel_cu_fa6e70a44cuda3std3__45__cpo5beginE,(_ZN61_INTERNAL_7310b794_30_DistributionGeometricKernel_cu_fa6e70a44cuda3std6ranges3__45__cpo6cbeginE - _ZN61_INTERNAL_7310b794_30_DistributionGeometricKernel_cu_fa6e70a44cuda3std3__45__cpo5beginE)
_ZN61_INTERNAL_7310b794_30_DistributionGeometricKernel_cu_fa6e70a44cuda3std3__45__cpo5beginE:
	.zero		1
	.type		_ZN61_INTERNAL_7310b794_30_DistributionGeometricKernel_cu_fa6e70a44cuda3std6ranges3__45__cpo6cbeginE,@object
	.size		_ZN61_INTERNAL_7310b794_30_DistributionGeometricKernel_cu_fa6e70a44cuda3std6ranges3__45__cpo6cbeginE,(_ZN61_INTERNAL_7310b794_30_DistributionGeometricKernel_cu_fa6e70a44cuda3std3__45__cpo6rbeginE - _ZN61_INTERNAL_7310b794_30_DistributionGeometricKernel_cu_fa6e70a44cuda3std6ranges3__45__cpo6cbeginE)
_ZN61_INTERNAL_7310b794_30_DistributionGeometricKernel_cu_fa6e70a44cuda3std6ranges3__45__cpo6cbeginE:
	.zero		1
	.type		_ZN61_INTERNAL_7310b794_30_DistributionGeometricKernel_cu_fa6e70a44cuda3std3__45__cpo6rbeginE,@object
	.size		_ZN61_INTERNAL_7310b794_30_DistributionGeometricKernel_cu_fa6e70a44cuda3std3__45__cpo6rbeginE,(_ZN61_INTERNAL_7310b794_30_DistributionGeometricKernel_cu_fa6e70a44cuda3std6ranges3__45__cpo4nextE - _ZN61_INTERNAL_7310b794_30_DistributionGeometricKernel_cu_fa6e70a44cuda3std3__45__cpo6rbeginE)
_ZN61_INTERNAL_7310b794_30_DistributionGeometricKernel_cu_fa6e70a44cuda3std3__45__cpo6rbeginE:
	.zero		1
	.type		_ZN61_INTERNAL_7310b794_30_DistributionGeometricKernel_cu_fa6e70a44cuda3std6ranges3__45__cpo4nextE,@object
	.size		_ZN61_INTERNAL_7310b794_30_DistributionGeometricKernel_cu_fa6e70a44cuda3std6ranges3__45__cpo4nextE,(_ZN61_INTERNAL_7310b794_30_DistributionGeometricKernel_cu_fa6e70a44cuda3std6ranges3__45__cpo4swapE - _ZN61_INTERNAL_7310b794_30_DistributionGeometricKernel_cu_fa6e70a44cuda3std6ranges3__45__cpo4nextE)
_ZN61_INTERNAL_7310b794_30_DistributionGeometricKernel_cu_fa6e70a44cuda3std6ranges3__45__cpo4nextE:
	.zero		1
	.type		_ZN61_INTERNAL_7310b794_30_DistributionGeometricKernel_cu_fa6e70a44cuda3std6ranges3__45__cpo4swapE,@object
	.size		_ZN61_INTERNAL_7310b794_30_DistributionGeometricKernel_cu_fa6e70a44cuda3std6ranges3__45__cpo4swapE,(_ZN61_INTERNAL_7310b794_30_DistributionGeometricKernel_cu_fa6e70a44cuda3std3__420unreachable_sentinelE - _ZN61_INTERNAL_7310b794_30_DistributionGeometricKernel_cu_fa6e70a44cuda3std6ranges3__45__cpo4swapE)
_ZN61_INTERNAL_7310b794_30_DistributionGeometricKernel_cu_fa6e70a44cuda3std6ranges3__45__cpo4swapE:
	.zero		1
	.type		_ZN61_INTERNAL_7310b794_30_DistributionGeometricKernel_cu_fa6e70a44cuda3std3__420unreachable_sentinelE,@object
	.size		_ZN61_INTERNAL_7310b794_30_DistributionGeometricKernel_cu_fa6e70a44cuda3std3__420unreachable_sentinelE,(_ZN61_INTERNAL_7310b794_30_DistributionGeometricKernel_cu_fa6e70a46thrust23THRUST_300001_SM_800_NS6system6detail10sequential3seqE - _ZN61_INTERNAL_7310b794_30_DistributionGeometricKernel_cu_fa6e70a44cuda3std3__420unreachable_sentinelE)
_ZN61_INTERNAL_7310b794_30_DistributionGeometricKernel_cu_fa6e70a44cuda3std3__420unreachable_sentinelE:
	.zero		1
	.type		_ZN61_INTERNAL_7310b794_30_DistributionGeometricKernel_cu_fa6e70a46thrust23THRUST_300001_SM_800_NS6system6detail10sequential3seqE,@object
	.size		_ZN61_INTERNAL_7310b794_30_DistributionGeometricKernel_cu_fa6e70a46thrust23THRUST_300001_SM_800_NS6system6detail10sequential3seqE,(_ZN61_INTERNAL_7310b794_30_DistributionGeometricKernel_cu_fa6e70a44cuda3std3__45__cpo4cendE - _ZN61_INTERNAL_7310b794_30_DistributionGeometricKernel_cu_fa6e70a46thrust23THRUST_300001_SM_800_NS6system6detail10sequential3seqE)
_ZN61_INTERNAL_7310b794_30_DistributionGeometricKernel_cu_fa6e70a46thrust23THRUST_300001_SM_800_NS6system6detail10sequential3seqE:
	.zero		1
	.type		_ZN61_INTERNAL_7310b794_30_DistributionGeometricKernel_cu_fa6e70a44cuda3std3__45__cpo4cendE,@object
	.size		_ZN61_INTERNAL_7310b794_30_DistributionGeometricKernel_cu_fa6e70a44cuda3std3__45__cpo4cendE,(_ZN61_INTERNAL_7310b794_30_DistributionGeometricKernel_cu_fa6e70a44cuda3std6ranges3__45__cpo9iter_swapE - _ZN61_INTERNAL_7310b794_30_DistributionGeometricKernel_cu_fa6e70a44cuda3std3__45__cpo4cendE)
_ZN61_INTERNAL_7310b794_30_DistributionGeometricKernel_cu_fa6e70a44cuda3std3__45__cpo4cendE:
	.zero		1
	.type		_ZN61_INTERNAL_7310b794_30_DistributionGeometricKernel_cu_fa6e70a44cuda3std6ranges3__45__cpo9iter_swapE,@object
	.size		_ZN61_INTERNAL_7310b794_30_DistributionGeometricKernel_cu_fa6e70a44cuda3std6ranges3__45__cpo9iter_swapE,(_ZN61_INTERNAL_7310b794_30_DistributionGeometricKernel_cu_fa6e70a44cuda3std3__45__cpo5crendE - _ZN61_INTERNAL_7310b794_30_DistributionGeometricKernel_cu_fa6e70a44cuda3std6ranges3__45__cpo9iter_swapE)
_ZN61_INTERNAL_7310b794_30_DistributionGeometricKernel_cu_fa6e70a44cuda3std6ranges3__45__cpo9iter_swapE:
	.zero		1
	.type		_ZN61_INTERNAL_7310b794_30_DistributionGeometricKernel_cu_fa6e70a44cuda3std3__45__cpo5crendE,@object
	.size		_ZN61_INTERNAL_7310b794_30_DistributionGeometricKernel_cu_fa6e70a44cuda3std3__45__cpo5crendE,(_ZN61_INTERNAL_7310b794_30_DistributionGeometricKernel_cu_fa6e70a44cuda3std6ranges3__45__cpo5cdataE - _ZN61_INTERNAL_7310b794_30_DistributionGeometricKernel_cu_fa6e70a44cuda3std3__45__cpo5crendE)
_ZN61_INTERNAL_7310b794_30_DistributionGeometricKernel_cu_fa6e70a44cuda3std3__45__cpo5crendE:
	.zero		1
	.type		_ZN61_INTERNAL_7310b794_30_DistributionGeometricKernel_cu_fa6e70a44cuda3std6ranges3__45__cpo5cdataE,@object
	.size		_ZN61_INTERNAL_7310b794_30_DistributionGeometricKernel_cu_fa6e70a44cuda3std6ranges3__45__cpo5cdataE,(_ZN61_INTERNAL_7310b794_30_DistributionGeometricKernel_cu_fa6e70a44cuda3std6ranges3__45__cpo3endE - _ZN61_INTERNAL_7310b794_30_DistributionGeometricKernel_cu_fa6e70a44cuda3std6ranges3__45__cpo5cdataE)
_ZN61_INTERNAL_7310b794_30_DistributionGeometricKernel_cu_fa6e70a44cuda3std6ranges3__45__cpo5cdataE:
	.zero		1
	.type		_ZN61_INTERNAL_7310b794_30_DistributionGeometricKernel_cu_fa6e70a44cuda3std6ranges3__45__cpo3endE,@object
	.size		_ZN61_INTERNAL_7310b794_30_DistributionGeometricKernel_cu_fa6e70a44cuda3std6ranges3__45__cpo3endE,(_ZN61_INTERNAL_7310b794_30_DistributionGeometricKernel_cu_fa6e70a44cuda3std3__419piecewise_constructE - _ZN61_INTERNAL_7310b794_30_DistributionGeometricKernel_cu_fa6e70a44cuda3std6ranges3__45__cpo3endE)
_ZN61_INTERNAL_7310b794_30_DistributionGeometricKernel_cu_fa6e70a44cuda3std6ranges3__45__cpo3endE:
	.zero		1
	.type		_ZN61_INTERNAL_7310b794_30_DistributionGeometricKernel_cu_fa6e70a44cuda3std3__419piecewise_constructE,@object
	.size		_ZN61_INTERNAL_7310b794_30_DistributionGeometricKernel_cu_fa6e70a44cuda3std3__419piecewise_constructE,(_ZN61_INTERNAL_7310b794_30_DistributionGeometricKernel_cu_fa6e70a44cuda3std6ranges3__45__cpo5ssizeE - _ZN61_INTERNAL_7310b794_30_DistributionGeometricKernel_cu_fa6e70a44cuda3std3__419piecewise_constructE)
_ZN61_INTERNAL_7310b794_30_DistributionGeometricKernel_cu_fa6e70a44cuda3std3__419piecewise_constructE:
	.zero		1
	.type		_ZN61_INTERNAL_7310b794_30_DistributionGeometricKernel_cu_fa6e70a44cuda3std6ranges3__45__cpo5ssizeE,@object
	.size		_ZN61_INTERNAL_7310b794_30_DistributionGeometricKernel_cu_fa6e70a44cuda3std6ranges3__45__cpo5ssizeE,(_ZN61_INTERNAL_7310b794_30_DistributionGeometricKernel_cu_fa6e70a44cuda3std3__45__cpo3endE - _ZN61_INTERNAL_7310b794_30_DistributionGeometricKernel_cu_fa6e70a44cuda3std6ranges3__45__cpo5ssizeE)
_ZN61_INTERNAL_7310b794_30_DistributionGeometricKernel_cu_fa6e70a44cuda3std6ranges3__45__cpo5ssizeE:
	.zero		1
	.type		_ZN61_INTERNAL_7310b794_30_DistributionGeometricKernel_cu_fa6e70a44cuda3std3__45__cpo3endE,@object
	.size		_ZN61_INTERNAL_7310b794_30_DistributionGeometricKernel_cu_fa6e70a44cuda3std3__45__cpo3endE,(_ZN61_INTERNAL_7310b794_30_DistributionGeometricKernel_cu_fa6e70a44cuda3std6ranges3__45__cpo4cendE - _ZN61_INTERNAL_7310b794_30_DistributionGeometricKernel_cu_fa6e70a44cuda3std3__45__cpo3endE)
_ZN61_INTERNAL_7310b794_30_DistributionGeometricKernel_cu_fa6e70a44cuda3std3__45__cpo3endE:
	.zero		1
	.type		_ZN61_INTERNAL_7310b794_30_DistributionGeometricKernel_cu_fa6e70a44cuda3std6ranges3__45__cpo4cendE,@object
	.size		_ZN61_INTERNAL_7310b794_30_DistributionGeometricKernel_cu_fa6e70a44cuda3std6ranges3__45__cpo4cendE,(_ZN61_INTERNAL_7310b794_30_DistributionGeometricKernel_cu_fa6e70a44cuda3std3__45__cpo4rendE - _ZN61_INTERNAL_7310b794_30_DistributionGeometricKernel_cu_fa6e70a44cuda3std6ranges3__45__cpo4cendE)
_ZN61_INTERNAL_7310b794_30_DistributionGeometricKernel_cu_fa6e70a44cuda3std6ranges3__45__cpo4cendE:
	.zero		1
	.type		_ZN61_INTERNAL_7310b794_30_DistributionGeometricKernel_cu_fa6e70a44cuda3std3__45__cpo4rendE,@object
	.size		_ZN61_INTERNAL_7310b794_30_DistributionGeometricKernel_cu_fa6e70a44cuda3std3__45__cpo4rendE,(_ZN61_INTERNAL_7310b794_30_DistributionGeometricKernel_cu_fa6e70a44cuda3std6ranges3__45__cpo4prevE - _ZN61_INTERNAL_7310b794_30_DistributionGeometricKernel_cu_fa6e70a44cuda3std3__45__cpo4rendE)
_ZN61_INTERNAL_7310b794_30_DistributionGeometricKernel_cu_fa6e70a44cuda3std3__45__cpo4rendE:
	.zero		1
	.type		_ZN61_INTERNAL_7310b794_30_DistributionGeometricKernel_cu_fa6e70a44cuda3std6ranges3__45__cpo4prevE,@object
	.size		_ZN61_INTERNAL_7310b794_30_DistributionGeometricKernel_cu_fa6e70a44cuda3std6ranges3__45__cpo4prevE,(_ZN61_INTERNAL_7310b794_30_DistributionGeometricKernel_cu_fa6e70a44cuda3std6ranges3__45__cpo9iter_moveE - _ZN61_INTERNAL_7310b794_30_DistributionGeometricKernel_cu_fa6e70a44cuda3std6ranges3__45__cpo4prevE)
_ZN61_INTERNAL_7310b794_30_DistributionGeometricKernel_cu_fa6e70a44cuda3std6ranges3__45__cpo4prevE:
	.zero		1
	.type		_ZN61_INTERNAL_7310b794_30_DistributionGeometricKernel_cu_fa6e70a44cuda3std6ranges3__45__cpo9iter_moveE,@object
	.size		_ZN61_INTERNAL_7310b794_30_DistributionGeometricKernel_cu_fa6e70a44cuda3std6ranges3__45__cpo9iter_moveE,(.L_22 - _ZN61_INTERNAL_7310b794_30_DistributionGeometricKernel_cu_fa6e70a44cuda3std6ranges3__45__cpo9iter_moveE)
_ZN61_INTERNAL_7310b794_30_DistributionGeometricKernel_cu_fa6e70a44cuda3std6ranges3__45__cpo9iter_moveE:
	.zero		1
.L_22:
